	.target	sm_80

	.elftype	@"ET_EXEC"


//--------------------- .note.nv.tkinfo           --------------------------
	.section	.note.nv.tkinfo,"",@"SHT_NOTE"
	.sectionflags	@"SHF_NOTE_NV_TKINFO"
	.tkinfo
        /*0018*/ 	.word	0x00000002
        /*0030*/ 	.string	""
        /*0030*/ 	.string	"ptxas"
        /*0030*/ 	.string	"Cuda compilation tools, release 13.0, V13.0.88"
        /*0030*/ 	.string	"Build cuda_13.0.r13.0/compiler.36424714_0"
        /*0030*/ 	.string	"-arch sm_80 -m 64 "



//--------------------- .note.nv.cuinfo           --------------------------
	.section	.note.nv.cuinfo,"",@"SHT_NOTE"
	.sectionflags	@"SHF_NOTE_NV_CUINFO"
        /*0018*/ 	.short	0x0002
        /*001a*/ 	.short	0x0050
        /*001c*/ 	.short	0x0082
	.zero		2


//--------------------- .nv.info                  --------------------------
	.section	.nv.info,"",@"SHT_CUDA_INFO"
	.align	4


	//----- nvinfo : EIATTR_REGCOUNT
	.align		4
        /*0000*/ 	.byte	0x04, 0x2f
        /*0002*/ 	.short	(.L_47 - .L_46)
	.align		4
.L_46:
        /*0004*/ 	.word	index@(_ZN2at6native29vectorized_elementwise_kernelILi8EZZZNS0_15tan_kernel_cudaERNS_18TensorIteratorBaseEENKUlvE_clEvENKUlvE_clEvEUlN3c107complexIdEEE_St5arrayIPcLm2EEEEviT0_T1_)
        /*0008*/ 	.word	0x00000004


	//----- nvinfo : EIATTR_FRAME_SIZE
	.align		4
.L_47:
        /*000c*/ 	.byte	0x04, 0x11
        /*000e*/ 	.short	(.L_49 - .L_48)
	.align		4
.L_48:
        /*0010*/ 	.word	index@(_ZN2at6native29vectorized_elementwise_kernelILi8EZZZNS0_15tan_kernel_cudaERNS_18TensorIteratorBaseEENKUlvE_clEvENKUlvE_clEvEUlN3c107complexIdEEE_St5arrayIPcLm2EEEEviT0_T1_)
        /*0014*/ 	.word	0x00000000


	//----- nvinfo : EIATTR_REGCOUNT
	.align		4
.L_49:
        /*0018*/ 	.byte	0x04, 0x2f
        /*001a*/ 	.short	(.L_51 - .L_50)
	.align		4
.L_50:
        /*001c*/ 	.word	index@(_ZN2at6native29vectorized_elementwise_kernelILi4EZZZNS0_15tan_kernel_cudaERNS_18TensorIteratorBaseEENKUlvE_clEvENKUlvE_clEvEUlN3c107complexIdEEE_St5arrayIPcLm2EEEEviT0_T1_)
        /*0020*/ 	.word	0x00000050


	//----- nvinfo : EIATTR_FRAME_SIZE
	.align		4
.L_51:
        /*0024*/ 	.byte	0x04, 0x11
        /*0026*/ 	.short	(.L_53 - .L_52)
	.align		4
.L_52:
        /*0028*/ 	.word	index@($_ZN2at6native29vectorized_elementwise_kernelILi4EZZZNS0_15tan_kernel_cudaERNS_18TensorIteratorBaseEENKUlvE_clEvENKUlvE_clEvEUlN3c107complexIdEEE_St5arrayIPcLm2EEEEviT0_T1_$__internal_trig_reduction_slowpathd)
        /*002c*/ 	.word	0x00000000


	//----- nvinfo : EIATTR_FRAME_SIZE
	.align		4
.L_53:
        /*0030*/ 	.byte	0x04, 0x11
        /*0032*/ 	.short	(.L_55 - .L_54)
	.align		4
.L_54:
        /*0034*/ 	.word	index@($__internal_11_$__cuda_sm20_dsqrt_rn_f64_mediumpath_v1)
        /*0038*/ 	.word	0x00000000


	//----- nvinfo : EIATTR_FRAME_SIZE
	.align		4
.L_55:
        /*003c*/ 	.byte	0x04, 0x11
        /*003e*/ 	.short	(.L_57 - .L_56)
	.align		4
.L_56:
        /*0040*/ 	.word	index@($__internal_10_$__cuda_sm20_div_rn_f64_full)
        /*0044*/ 	.word	0x00000000


	//----- nvinfo : EIATTR_FRAME_SIZE
	.align		4
.L_57:
        /*0048*/ 	.byte	0x04, 0x11
        /*004a*/ 	.short	(.L_59 - .L_58)
	.align		4
.L_58:
        /*004c*/ 	.word	index@(_ZN2at6native29vectorized_elementwise_kernelILi4EZZZNS0_15tan_kernel_cudaERNS_18TensorIteratorBaseEENKUlvE_clEvENKUlvE_clEvEUlN3c107complexIdEEE_St5arrayIPcLm2EEEEviT0_T1_)
        /*0050*/ 	.word	0x00000028


	//----- nvinfo : EIATTR_REGCOUNT
	.align		4
.L_59:
        /*0054*/ 	.byte	0x04, 0x2f
        /*0056*/ 	.short	(.L_61 - .L_60)
	.align		4
.L_60:
        /*0058*/ 	.word	index@(_ZN2at6native29vectorized_elementwise_kernelILi2EZZZNS0_15tan_kernel_cudaERNS_18TensorIteratorBaseEENKUlvE_clEvENKUlvE_clEvEUlN3c107complexIdEEE_St5arrayIPcLm2EEEEviT0_T1_)
        /*005c*/ 	.word	0x00000050


	//----- nvinfo : EIATTR_FRAME_SIZE
	.align		4
.L_61:
        /*0060*/ 	.byte	0x04, 0x11
        /*0062*/ 	.short	(.L_63 - .L_62)
	.align		4
.L_62:
        /*0064*/ 	.word	index@($_ZN2at6native29vectorized_elementwise_kernelILi2EZZZNS0_15tan_kernel_cudaERNS_18TensorIteratorBaseEENKUlvE_clEvENKUlvE_clEvEUlN3c107complexIdEEE_St5arrayIPcLm2EEEEviT0_T1_$__internal_trig_reduction_slowpathd)
        /*0068*/ 	.word	0x00000000


	//----- nvinfo : EIATTR_FRAME_SIZE
	.align		4
.L_63:
        /*006c*/ 	.byte	0x04, 0x11
        /*006e*/ 	.short	(.L_65 - .L_64)
	.align		4
.L_64:
        /*0070*/ 	.word	index@($__internal_9_$__cuda_sm20_dsqrt_rn_f64_mediumpath_v1)
        /*0074*/ 	.word	0x00000000


	//----- nvinfo : EIATTR_FRAME_SIZE
	.align		4
.L_65:
        /*0078*/ 	.byte	0x04, 0x11
        /*007a*/ 	.short	(.L_67 - .L_66)
	.align		4
.L_66:
        /*007c*/ 	.word	index@($__internal_8_$__cuda_sm20_div_rn_f64_full)
        /*0080*/ 	.word	0x00000000


	//----- nvinfo : EIATTR_FRAME_SIZE
	.align		4
.L_67:
        /*0084*/ 	.byte	0x04, 0x11
        /*0086*/ 	.short	(.L_69 - .L_68)
	.align		4
.L_68:
        /*0088*/ 	.word	index@(_ZN2at6native29vectorized_elementwise_kernelILi2EZZZNS0_15tan_kernel_cudaERNS_18TensorIteratorBaseEENKUlvE_clEvENKUlvE_clEvEUlN3c107complexIdEEE_St5arrayIPcLm2EEEEviT0_T1_)
        /*008c*/ 	.word	0x00000028


	//----- nvinfo : EIATTR_REGCOUNT
	.align		4
.L_69:
        /*0090*/ 	.byte	0x04, 0x2f
        /*0092*/ 	.short	(.L_71 - .L_70)
	.align		4
.L_70:
        /*0094*/ 	.word	index@(_ZN2at6native27unrolled_elementwise_kernelIZZZNS0_15tan_kernel_cudaERNS_18TensorIteratorBaseEENKUlvE_clEvENKUlvE_clEvEUlN3c107complexIdEEE_St5arrayIPcLm2EELi4E23TrivialOffsetCalculatorILi1EjESE_NS0_6memory15LoadWithoutCastENSF_16StoreWithoutCastEEEviT_T0_T2_T3_T4_T5_)
        /*0098*/ 	.word	0x00000030


	//----- nvinfo : EIATTR_FRAME_SIZE
	.align		4
.L_71:
        /*009c*/ 	.byte	0x04, 0x11
        /*009e*/ 	.short	(.L_73 - .L_72)
	.align		4
.L_72:
        /*00a0*/ 	.word	index@($_ZN2at6native27unrolled_elementwise_kernelIZZZNS0_15tan_kernel_cudaERNS_18TensorIteratorBaseEENKUlvE_clEvENKUlvE_clEvEUlN3c107complexIdEEE_St5arrayIPcLm2EELi4E23TrivialOffsetCalculatorILi1EjESE_NS0_6memory15LoadWithoutCastENSF_16StoreWithoutCastEEEviT_T0_T2_T3_T4_T5_$__internal_trig_reduction_slowpathd)
        /*00a4*/ 	.word	0x00000000


	//----- nvinfo : EIATTR_FRAME_SIZE
	.align		4
.L_73:
        /*00a8*/ 	.byte	0x04, 0x11
        /*00aa*/ 	.short	(.L_75 - .L_74)
	.align		4
.L_74:
        /*00ac*/ 	.word	index@($__internal_7_$__cuda_sm20_dsqrt_rn_f64_mediumpath_v1)
        /*00b0*/ 	.word	0x00000000


	//----- nvinfo : EIATTR_FRAME_SIZE
	.align		4
.L_75:
        /*00b4*/ 	.byte	0x04, 0x11
        /*00b6*/ 	.short	(.L_77 - .L_76)
	.align		4
.L_76:
        /*00b8*/ 	.word	index@($__internal_6_$__cuda_sm20_div_rn_f64_full)
        /*00bc*/ 	.word	0x00000000


	//----- nvinfo : EIATTR_FRAME_SIZE
	.align		4
.L_77:
        /*00c0*/ 	.byte	0x04, 0x11
        /*00c2*/ 	.short	(.L_79 - .L_78)
	.align		4
.L_78:
        /*00c4*/ 	.word	index@(_ZN2at6native27unrolled_elementwise_kernelIZZZNS0_15tan_kernel_cudaERNS_18TensorIteratorBaseEENKUlvE_clEvENKUlvE_clEvEUlN3c107complexIdEEE_St5arrayIPcLm2EELi4E23TrivialOffsetCalculatorILi1EjESE_NS0_6memory15LoadWithoutCastENSF_16StoreWithoutCastEEEviT_T0_T2_T3_T4_T5_)
        /*00c8*/ 	.word	0x00000028


	//----- nvinfo : EIATTR_REGCOUNT
	.align		4
.L_79:
        /*00cc*/ 	.byte	0x04, 0x2f
        /*00ce*/ 	.short	(.L_81 - .L_80)
	.align		4
.L_80:
        /*00d0*/ 	.word	index@(_ZN2at6native18elementwise_kernelILi128ELi2EZNS0_22gpu_kernel_impl_nocastIZZZNS0_15tan_kernel_cudaERNS_18TensorIteratorBaseEENKUlvE_clEvENKUlvE_clEvEUlN3c107complexIdEEE_EEvS4_RKT_EUliE_EEviT1_)
        /*00d4*/ 	.word	0x00000023


	//----- nvinfo : EIATTR_FRAME_SIZE
	.align		4
.L_81:
        /*00d8*/ 	.byte	0x04, 0x11
        /*00da*/ 	.short	(.L_83 - .L_82)
	.align		4
.L_82:
        /*00dc*/ 	.word	index@($_ZN2at6native18elementwise_kernelILi128ELi2EZNS0_22gpu_kernel_impl_nocastIZZZNS0_15tan_kernel_cudaERNS_18TensorIteratorBaseEENKUlvE_clEvENKUlvE_clEvEUlN3c107complexIdEEE_EEvS4_RKT_EUliE_EEviT1_$__internal_trig_reduction_slowpathd)
        /*00e0*/ 	.word	0x00000000


	//----- nvinfo : EIATTR_FRAME_SIZE
	.align		4
.L_83:
        /*00e4*/ 	.byte	0x04, 0x11
        /*00e6*/ 	.short	(.L_85 - .L_84)
	.align		4
.L_84:
        /*00e8*/ 	.word	index@($__internal_5_$__cuda_sm20_dsqrt_rn_f64_mediumpath_v1)
        /*00ec*/ 	.word	0x00000000


	//----- nvinfo : EIATTR_FRAME_SIZE
	.align		4
.L_85:
        /*00f0*/ 	.byte	0x04, 0x11
        /*00f2*/ 	.short	(.L_87 - .L_86)
	.align		4
.L_86:
        /*00f4*/ 	.word	index@($__internal_4_$__cuda_sm20_div_rn_f64_full)
        /*00f8*/ 	.word	0x00000000


	//----- nvinfo : EIATTR_FRAME_SIZE
	.align		4
.L_87:
        /*00fc*/ 	.byte	0x04, 0x11
        /*00fe*/ 	.short	(.L_89 - .L_88)
	.align		4
.L_88:
        /*0100*/ 	.word	index@(_ZN2at6native18elementwise_kernelILi128ELi2EZNS0_22gpu_kernel_impl_nocastIZZZNS0_15tan_kernel_cudaERNS_18TensorIteratorBaseEENKUlvE_clEvENKUlvE_clEvEUlN3c107complexIdEEE_EEvS4_RKT_EUliE_EEviT1_)
        /*0104*/ 	.word	0x00000028


	//----- nvinfo : EIATTR_REGCOUNT
	.align		4
.L_89:
        /*0108*/ 	.byte	0x04, 0x2f
        /*010a*/ 	.short	(.L_91 - .L_90)
	.align		4
.L_90:
        /*010c*/ 	.word	index@(_ZN2at6native27unrolled_elementwise_kernelIZZZNS0_15tan_kernel_cudaERNS_18TensorIteratorBaseEENKUlvE_clEvENKUlvE_clEvEUlN3c107complexIdEEE_St5arrayIPcLm2EELi4E23TrivialOffsetCalculatorILi1EjESE_NS0_6memory12LoadWithCastILi1EEENSF_13StoreWithCastILi1EEEEEviT_T0_T2_T3_T4_T5_)
        /*0110*/ 	.word	0x00000030


	//----- nvinfo : EIATTR_FRAME_SIZE
	.align		4
.L_91:
        /*0114*/ 	.byte	0x04, 0x11
        /*0116*/ 	.short	(.L_93 - .L_92)
	.align		4
.L_92:
        /*0118*/ 	.word	index@($_ZN2at6native27unrolled_elementwise_kernelIZZZNS0_15tan_kernel_cudaERNS_18TensorIteratorBaseEENKUlvE_clEvENKUlvE_clEvEUlN3c107complexIdEEE_St5arrayIPcLm2EELi4E23TrivialOffsetCalculatorILi1EjESE_NS0_6memory12LoadWithCastILi1EEENSF_13StoreWithCastILi1EEEEEviT_T0_T2_T3_T4_T5_$__internal_trig_reduction_slowpathd)
        /*011c*/ 	.word	0x00000000


	//----- nvinfo : EIATTR_FRAME_SIZE
	.align		4
.L_93:
        /*0120*/ 	.byte	0x04, 0x11
        /*0122*/ 	.short	(.L_95 - .L_94)
	.align		4
.L_94:
        /*0124*/ 	.word	index@($__internal_3_$__cuda_sm20_dsqrt_rn_f64_mediumpath_v1)
        /*0128*/ 	.word	0x00000000


	//----- nvinfo : EIATTR_FRAME_SIZE
	.align		4
.L_95:
        /*012c*/ 	.byte	0x04, 0x11
        /*012e*/ 	.short	(.L_97 - .L_96)
	.align		4
.L_96:
        /*0130*/ 	.word	index@($__internal_2_$__cuda_sm20_div_rn_f64_full)
        /*0134*/ 	.word	0x00000000


	//----- nvinfo : EIATTR_FRAME_SIZE
	.align		4
.L_97:
        /*0138*/ 	.byte	0x04, 0x11
        /*013a*/ 	.short	(.L_99 - .L_98)
	.align		4
.L_98:
        /*013c*/ 	.word	index@(_ZN2at6native27unrolled_elementwise_kernelIZZZNS0_15tan_kernel_cudaERNS_18TensorIteratorBaseEENKUlvE_clEvENKUlvE_clEvEUlN3c107complexIdEEE_St5arrayIPcLm2EELi4E23TrivialOffsetCalculatorILi1EjESE_NS0_6memory12LoadWithCastILi1EEENSF_13StoreWithCastILi1EEEEEviT_T0_T2_T3_T4_T5_)
        /*0140*/ 	.word	0x00000028


	//----- nvinfo : EIATTR_REGCOUNT
	.align		4
.L_99:
        /*0144*/ 	.byte	0x04, 0x2f
        /*0146*/ 	.short	(.L_101 - .L_100)
	.align		4
.L_100:
        /*0148*/ 	.word	index@(_ZN2at6native18elementwise_kernelILi128ELi4EZNS0_15gpu_kernel_implIZZZNS0_15tan_kernel_cudaERNS_18TensorIteratorBaseEENKUlvE_clEvENKUlvE_clEvEUlN3c107complexIdEEE_EEvS4_RKT_EUliE_EEviT1_)
        /*014c*/ 	.word	0x00000029


	//----- nvinfo : EIATTR_FRAME_SIZE
	.align		4
.L_101:
        /*0150*/ 	.byte	0x04, 0x11
        /*0152*/ 	.short	(.L_103 - .L_102)
	.align		4
.L_102:
        /*0154*/ 	.word	index@($_ZN2at6native18elementwise_kernelILi128ELi4EZNS0_15gpu_kernel_implIZZZNS0_15tan_kernel_cudaERNS_18TensorIteratorBaseEENKUlvE_clEvENKUlvE_clEvEUlN3c107complexIdEEE_EEvS4_RKT_EUliE_EEviT1_$__internal_trig_reduction_slowpathd)
        /*0158*/ 	.word	0x00000000


	//----- nvinfo : EIATTR_FRAME_SIZE
	.align		4
.L_103:
        /*015c*/ 	.byte	0x04, 0x11
        /*015e*/ 	.short	(.L_105 - .L_104)
	.align		4
.L_104:
        /*0160*/ 	.word	index@($__internal_1_$__cuda_sm20_dsqrt_rn_f64_mediumpath_v1)
        /*0164*/ 	.word	0x00000000


	//----- nvinfo : EIATTR_FRAME_SIZE
	.align		4
.L_105:
        /*0168*/ 	.byte	0x04, 0x11
        /*016a*/ 	.short	(.L_107 - .L_106)
	.align		4
.L_106:
        /*016c*/ 	.word	index@($__internal_0_$__cuda_sm20_div_rn_f64_full)
        /*0170*/ 	.word	0x00000000


	//----- nvinfo : EIATTR_FRAME_SIZE
	.align		4
.L_107:
        /*0174*/ 	.byte	0x04, 0x11
        /*0176*/ 	.short	(.L_109 - .L_108)
	.align		4
.L_108:
        /*0178*/ 	.word	index@(_ZN2at6native18elementwise_kernelILi128ELi4EZNS0_15gpu_kernel_implIZZZNS0_15tan_kernel_cudaERNS_18TensorIteratorBaseEENKUlvE_clEvENKUlvE_clEvEUlN3c107complexIdEEE_EEvS4_RKT_EUliE_EEviT1_)
        /*017c*/ 	.word	0x00000028


	//----- nvinfo : EIATTR_REGCOUNT
	.align		4
.L_109:
        /*0180*/ 	.byte	0x04, 0x2f
        /*0182*/ 	.short	(.L_111 - .L_110)
	.align		4
.L_110:
        /*0184*/ 	.word	index@(_ZN2at6native29vectorized_elementwise_kernelILi8EZZZNS0_15tan_kernel_cudaERNS_18TensorIteratorBaseEENKUlvE_clEvENKUlvE0_clEvEUlN3c107complexIfEEE_St5arrayIPcLm2EEEEviT0_T1_)
        /*0188*/ 	.word	0x00000004


	//----- nvinfo : EIATTR_FRAME_SIZE
	.align		4
.L_111:
        /*018c*/ 	.byte	0x04, 0x11
        /*018e*/ 	.short	(.L_113 - .L_112)
	.align		4
.L_112:
        /*0190*/ 	.word	index@(_ZN2at6native29vectorized_elementwise_kernelILi8EZZZNS0_15tan_kernel_cudaERNS_18TensorIteratorBaseEENKUlvE_clEvENKUlvE0_clEvEUlN3c107complexIfEEE_St5arrayIPcLm2EEEEviT0_T1_)
        /*0194*/ 	.word	0x00000000


	//----- nvinfo : EIATTR_REGCOUNT
	.align		4
.L_113:
        /*0198*/ 	.byte	0x04, 0x2f
        /*019a*/ 	.short	(.L_115 - .L_114)
	.align		4
.L_114:
        /*019c*/ 	.word	index@(_ZN2at6native29vectorized_elementwise_kernelILi4EZZZNS0_15tan_kernel_cudaERNS_18TensorIteratorBaseEENKUlvE_clEvENKUlvE0_clEvEUlN3c107complexIfEEE_St5arrayIPcLm2EEEEviT0_T1_)
        /*01a0*/ 	.word	0x00000020


	//----- nvinfo : EIATTR_FRAME_SIZE
	.align		4
.L_115:
        /*01a4*/ 	.byte	0x04, 0x11
        /*01a6*/ 	.short	(.L_117 - .L_116)
	.align		4
.L_116:
        /*01a8*/ 	.word	index@(_ZN2at6native29vectorized_elementwise_kernelILi4EZZZNS0_15tan_kernel_cudaERNS_18TensorIteratorBaseEENKUlvE_clEvENKUlvE0_clEvEUlN3c107complexIfEEE_St5arrayIPcLm2EEEEviT0_T1_)
        /*01ac*/ 	.word	0x00000000


	//----- nvinfo : EIATTR_REGCOUNT
	.align		4
.L_117:
        /*01b0*/ 	.byte	0x04, 0x2f
        /*01b2*/ 	.short	(.L_119 - .L_118)
	.align		4
.L_118:
        /*01b4*/ 	.word	index@(_ZN2at6native29vectorized_elementwise_kernelILi2EZZZNS0_15tan_kernel_cudaERNS_18TensorIteratorBaseEENKUlvE_clEvENKUlvE0_clEvEUlN3c107complexIfEEE_St5arrayIPcLm2EEEEviT0_T1_)
        /*01b8*/ 	.word	0x00000020


	//----- nvinfo : EIATTR_FRAME_SIZE
	.align		4
.L_119:
        /*01bc*/ 	.byte	0x04, 0x11
        /*01be*/ 	.short	(.L_121 - .L_120)
	.align		4
.L_120:
        /*01c0*/ 	.word	index@(_ZN2at6native29vectorized_elementwise_kernelILi2EZZZNS0_15tan_kernel_cudaERNS_18TensorIteratorBaseEENKUlvE_clEvENKUlvE0_clEvEUlN3c107complexIfEEE_St5arrayIPcLm2EEEEviT0_T1_)
        /*01c4*/ 	.word	0x00000000


	//----- nvinfo : EIATTR_REGCOUNT
	.align		4
.L_121:
        /*01c8*/ 	.byte	0x04, 0x2f
        /*01ca*/ 	.short	(.L_123 - .L_122)
	.align		4
.L_122:
        /*01cc*/ 	.word	index@(_ZN2at6native27unrolled_elementwise_kernelIZZZNS0_15tan_kernel_cudaERNS_18TensorIteratorBaseEENKUlvE_clEvENKUlvE0_clEvEUlN3c107complexIfEEE_St5arrayIPcLm2EELi4E23TrivialOffsetCalculatorILi1EjESE_NS0_6memory15LoadWithoutCastENSF_16StoreWithoutCastEEEviT_T0_T2_T3_T4_T5_)
        /*01d0*/ 	.word	0x0000001a


	//----- nvinfo : EIATTR_FRAME_SIZE
	.align		4
.L_123:
        /*01d4*/ 	.byte	0x04, 0x11
        /*01d6*/ 	.short	(.L_125 - .L_124)
	.align		4
.L_124:
        /*01d8*/ 	.word	index@(_ZN2at6native27unrolled_elementwise_kernelIZZZNS0_15tan_kernel_cudaERNS_18TensorIteratorBaseEENKUlvE_clEvENKUlvE0_clEvEUlN3c107complexIfEEE_St5arrayIPcLm2EELi4E23TrivialOffsetCalculatorILi1EjESE_NS0_6memory15LoadWithoutCastENSF_16StoreWithoutCastEEEviT_T0_T2_T3_T4_T5_)
        /*01dc*/ 	.word	0x00000000


	//----- nvinfo : EIATTR_REGCOUNT
	.align		4
.L_125:
        /*01e0*/ 	.byte	0x04, 0x2f
        /*01e2*/ 	.short	(.L_127 - .L_126)
	.align		4
.L_126:
        /*01e4*/ 	.word	index@(_ZN2at6native18elementwise_kernelILi128ELi2EZNS0_22gpu_kernel_impl_nocastIZZZNS0_15tan_kernel_cudaERNS_18TensorIteratorBaseEENKUlvE_clEvENKUlvE0_clEvEUlN3c107complexIfEEE_EEvS4_RKT_EUliE_EEviT1_)
        /*01e8*/ 	.word	0x00000012


	//----- nvinfo : EIATTR_FRAME_SIZE
	.align		4
.L_127:
        /*01ec*/ 	.byte	0x04, 0x11
        /*01ee*/ 	.short	(.L_129 - .L_128)
	.align		4
.L_128:
        /*01f0*/ 	.word	index@(_ZN2at6native18elementwise_kernelILi128ELi2EZNS0_22gpu_kernel_impl_nocastIZZZNS0_15tan_kernel_cudaERNS_18TensorIteratorBaseEENKUlvE_clEvENKUlvE0_clEvEUlN3c107complexIfEEE_EEvS4_RKT_EUliE_EEviT1_)
        /*01f4*/ 	.word	0x00000000


	//----- nvinfo : EIATTR_REGCOUNT
	.align		4
.L_129:
        /*01f8*/ 	.byte	0x04, 0x2f
        /*01fa*/ 	.short	(.L_131 - .L_130)
	.align		4
.L_130:
        /*01fc*/ 	.word	index@(_ZN2at6native27unrolled_elementwise_kernelIZZZNS0_15tan_kernel_cudaERNS_18TensorIteratorBaseEENKUlvE_clEvENKUlvE0_clEvEUlN3c107complexIfEEE_St5arrayIPcLm2EELi4E23TrivialOffsetCalculatorILi1EjESE_NS0_6memory12LoadWithCastILi1EEENSF_13StoreWithCastILi1EEEEEviT_T0_T2_T3_T4_T5_)
        /*0200*/ 	.word	0x00000020


	//----- nvinfo : EIATTR_FRAME_SIZE
	.align		4
.L_131:
        /*0204*/ 	.byte	0x04, 0x11
        /*0206*/ 	.short	(.L_133 - .L_132)
	.align		4
.L_132:
        /*0208*/ 	.word	index@(_ZN2at6native27unrolled_elementwise_kernelIZZZNS0_15tan_kernel_cudaERNS_18TensorIteratorBaseEENKUlvE_clEvENKUlvE0_clEvEUlN3c107complexIfEEE_St5arrayIPcLm2EELi4E23TrivialOffsetCalculatorILi1EjESE_NS0_6memory12LoadWithCastILi1EEENSF_13StoreWithCastILi1EEEEEviT_T0_T2_T3_T4_T5_)
        /*020c*/ 	.word	0x00000000


	//----- nvinfo : EIATTR_REGCOUNT
	.align		4
.L_133:
        /*0210*/ 	.byte	0x04, 0x2f
        /*0212*/ 	.short	(.L_135 - .L_134)
	.align		4
.L_134:
        /*0214*/ 	.word	index@(_ZN2at6native18elementwise_kernelILi128ELi4EZNS0_15gpu_kernel_implIZZZNS0_15tan_kernel_cudaERNS_18TensorIteratorBaseEENKUlvE_clEvENKUlvE0_clEvEUlN3c107complexIfEEE_EEvS4_RKT_EUliE_EEviT1_)
        /*0218*/ 	.word	0x0000001a


	//----- nvinfo : EIATTR_FRAME_SIZE
	.align		4
.L_135:
        /*021c*/ 	.byte	0x04, 0x11
        /*021e*/ 	.short	(.L_137 - .L_136)
	.align		4
.L_136:
        /*0220*/ 	.word	index@(_ZN2at6native18elementwise_kernelILi128ELi4EZNS0_15gpu_kernel_implIZZZNS0_15tan_kernel_cudaERNS_18TensorIteratorBaseEENKUlvE_clEvENKUlvE0_clEvEUlN3c107complexIfEEE_EEvS4_RKT_EUliE_EEviT1_)
        /*0224*/ 	.word	0x00000000


	//----- nvinfo : EIATTR_REGCOUNT
	.align		4
.L_137:
        /*0228*/ 	.byte	0x04, 0x2f
        /*022a*/ 	.short	(.L_139 - .L_138)
	.align		4
.L_138:
        /*022c*/ 	.word	index@(_ZN2at6native29vectorized_elementwise_kernelILi8EZZZNS0_15tan_kernel_cudaERNS_18TensorIteratorBaseEENKUlvE_clEvENKUlvE1_clEvEUlN3c107complexINS6_4HalfEEEE_St5arrayIPcLm2EEEEviT0_T1_)
        /*0230*/ 	.word	0x00000004


	//----- nvinfo : EIATTR_FRAME_SIZE
	.align		4
.L_139:
        /*0234*/ 	.byte	0x04, 0x11
        /*0236*/ 	.short	(.L_141 - .L_140)
	.align		4
.L_140:
        /*0238*/ 	.word	index@(_ZN2at6native29vectorized_elementwise_kernelILi8EZZZNS0_15tan_kernel_cudaERNS_18TensorIteratorBaseEENKUlvE_clEvENKUlvE1_clEvEUlN3c107complexINS6_4HalfEEEE_St5arrayIPcLm2EEEEviT0_T1_)
        /*023c*/ 	.word	0x00000000


	//----- nvinfo : EIATTR_REGCOUNT
	.align		4
.L_141:
        /*0240*/ 	.byte	0x04, 0x2f
        /*0242*/ 	.short	(.L_143 - .L_142)
	.align		4
.L_142:
        /*0244*/ 	.word	index@(_ZN2at6native29vectorized_elementwise_kernelILi4EZZZNS0_15tan_kernel_cudaERNS_18TensorIteratorBaseEENKUlvE_clEvENKUlvE1_clEvEUlN3c107complexINS6_4HalfEEEE_St5arrayIPcLm2EEEEviT0_T1_)
        /*0248*/ 	.word	0x0000001f


	//----- nvinfo : EIATTR_FRAME_SIZE
	.align		4
.L_143:
        /*024c*/ 	.byte	0x04, 0x11
        /*024e*/ 	.short	(.L_145 - .L_144)
	.align		4
.L_144:
        /*0250*/ 	.word	index@(_ZN2at6native29vectorized_elementwise_kernelILi4EZZZNS0_15tan_kernel_cudaERNS_18TensorIteratorBaseEENKUlvE_clEvENKUlvE1_clEvEUlN3c107complexINS6_4HalfEEEE_St5arrayIPcLm2EEEEviT0_T1_)
        /*0254*/ 	.word	0x00000000


	//----- nvinfo : EIATTR_REGCOUNT
	.align		4
.L_145:
        /*0258*/ 	.byte	0x04, 0x2f
        /*025a*/ 	.short	(.L_147 - .L_146)
	.align		4
.L_146:
        /*025c*/ 	.word	index@(_ZN2at6native29vectorized_elementwise_kernelILi2EZZZNS0_15tan_kernel_cudaERNS_18TensorIteratorBaseEENKUlvE_clEvENKUlvE1_clEvEUlN3c107complexINS6_4HalfEEEE_St5arrayIPcLm2EEEEviT0_T1_)
        /*0260*/ 	.word	0x0000001e


	//----- nvinfo : EIATTR_FRAME_SIZE
	.align		4
.L_147:
        /*0264*/ 	.byte	0x04, 0x11
        /*0266*/ 	.short	(.L_149 - .L_148)
	.align		4
.L_148:
        /*0268*/ 	.word	index@(_ZN2at6native29vectorized_elementwise_kernelILi2EZZZNS0_15tan_kernel_cudaERNS_18TensorIteratorBaseEENKUlvE_clEvENKUlvE1_clEvEUlN3c107complexINS6_4HalfEEEE_St5arrayIPcLm2EEEEviT0_T1_)
        /*026c*/ 	.word	0x00000000


	//----- nvinfo : EIATTR_REGCOUNT
	.align		4
.L_149:
        /*0270*/ 	.byte	0x04, 0x2f
        /*0272*/ 	.short	(.L_151 - .L_150)
	.align		4
.L_150:
        /*0274*/ 	.word	index@(_ZN2at6native27unrolled_elementwise_kernelIZZZNS0_15tan_kernel_cudaERNS_18TensorIteratorBaseEENKUlvE_clEvENKUlvE1_clEvEUlN3c107complexINS6_4HalfEEEE_St5arrayIPcLm2EELi4E23TrivialOffsetCalculatorILi1EjESF_NS0_6memory15LoadWithoutCastENSG_16StoreWithoutCastEEEviT_T0_T2_T3_T4_T5_)
        /*0278*/ 	.word	0x00000017


	//----- nvinfo : EIATTR_FRAME_SIZE
	.align		4
.L_151:
        /*027c*/ 	.byte	0x04, 0x11
        /*027e*/ 	.short	(.L_153 - .L_152)
	.align		4
.L_152:
        /*0280*/ 	.word	index@(_ZN2at6native27unrolled_elementwise_kernelIZZZNS0_15tan_kernel_cudaERNS_18TensorIteratorBaseEENKUlvE_clEvENKUlvE1_clEvEUlN3c107complexINS6_4HalfEEEE_St5arrayIPcLm2EELi4E23TrivialOffsetCalculatorILi1EjESF_NS0_6memory15LoadWithoutCastENSG_16StoreWithoutCastEEEviT_T0_T2_T3_T4_T5_)
        /*0284*/ 	.word	0x00000000


	//----- nvinfo : EIATTR_REGCOUNT
	.align		4
.L_153:
        /*0288*/ 	.byte	0x04, 0x2f
        /*028a*/ 	.short	(.L_155 - .L_154)
	.align		4
.L_154:
        /*028c*/ 	.word	index@(_ZN2at6native18elementwise_kernelILi128ELi2EZNS0_22gpu_kernel_impl_nocastIZZZNS0_15tan_kernel_cudaERNS_18TensorIteratorBaseEENKUlvE_clEvENKUlvE1_clEvEUlN3c107complexINS7_4HalfEEEE_EEvS4_RKT_EUliE_EEviT1_)
        /*0290*/ 	.word	0x00000010


	//----- nvinfo : EIATTR_FRAME_SIZE
	.align		4
.L_155:
        /*0294*/ 	.byte	0x04, 0x11
        /*0296*/ 	.short	(.L_157 - .L_156)
	.align		4
.L_156:
        /*0298*/ 	.word	index@(_ZN2at6native18elementwise_kernelILi128ELi2EZNS0_22gpu_kernel_impl_nocastIZZZNS0_15tan_kernel_cudaERNS_18TensorIteratorBaseEENKUlvE_clEvENKUlvE1_clEvEUlN3c107complexINS7_4HalfEEEE_EEvS4_RKT_EUliE_EEviT1_)
        /*029c*/ 	.word	0x00000000


	//----- nvinfo : EIATTR_REGCOUNT
	.align		4
.L_157:
        /*02a0*/ 	.byte	0x04, 0x2f
        /*02a2*/ 	.short	(.L_159 - .L_158)
	.align		4
.L_158:
        /*02a4*/ 	.word	index@(_ZN2at6native27unrolled_elementwise_kernelIZZZNS0_15tan_kernel_cudaERNS_18TensorIteratorBaseEENKUlvE_clEvENKUlvE1_clEvEUlN3c107complexINS6_4HalfEEEE_St5arrayIPcLm2EELi4E23TrivialOffsetCalculatorILi1EjESF_NS0_6memory12LoadWithCastILi1EEENSG_13StoreWithCastILi1EEEEEviT_T0_T2_T3_T4_T5_)
        /*02a8*/ 	.word	0x00000020


	//----- nvinfo : EIATTR_FRAME_SIZE
	.align		4
.L_159:
        /*02ac*/ 	.byte	0x04, 0x11
        /*02ae*/ 	.short	(.L_161 - .L_160)
	.align		4
.L_160:
        /*02b0*/ 	.word	index@(_ZN2at6native27unrolled_elementwise_kernelIZZZNS0_15tan_kernel_cudaERNS_18TensorIteratorBaseEENKUlvE_clEvENKUlvE1_clEvEUlN3c107complexINS6_4HalfEEEE_St5arrayIPcLm2EELi4E23TrivialOffsetCalculatorILi1EjESF_NS0_6memory12LoadWithCastILi1EEENSG_13StoreWithCastILi1EEEEEviT_T0_T2_T3_T4_T5_)
        /*02b4*/ 	.word	0x00000000


	//----- nvinfo : EIATTR_REGCOUNT
	.align		4
.L_161:
        /*02b8*/ 	.byte	0x04, 0x2f
        /*02ba*/ 	.short	(.L_163 - .L_162)
	.align		4
.L_162:
        /*02bc*/ 	.word	index@(_ZN2at6native18elementwise_kernelILi128ELi4EZNS0_15gpu_kernel_implIZZZNS0_15tan_kernel_cudaERNS_18TensorIteratorBaseEENKUlvE_clEvENKUlvE1_clEvEUlN3c107complexINS7_4HalfEEEE_EEvS4_RKT_EUliE_EEviT1_)
        /*02c0*/ 	.word	0x0000001a


	//----- nvinfo : EIATTR_FRAME_SIZE
	.align		4
.L_163:
        /*02c4*/ 	.byte	0x04, 0x11
        /*02c6*/ 	.short	(.L_165 - .L_164)
	.align		4
.L_164:
        /*02c8*/ 	.word	index@(_ZN2at6native18elementwise_kernelILi128ELi4EZNS0_15gpu_kernel_implIZZZNS0_15tan_kernel_cudaERNS_18TensorIteratorBaseEENKUlvE_clEvENKUlvE1_clEvEUlN3c107complexINS7_4HalfEEEE_EEvS4_RKT_EUliE_EEviT1_)
        /*02cc*/ 	.word	0x00000000


	//----- nvinfo : EIATTR_REGCOUNT
	.align		4
.L_165:
        /*02d0*/ 	.byte	0x04, 0x2f
        /*02d2*/ 	.short	(.L_167 - .L_166)
	.align		4
.L_166:
        /*02d4*/ 	.word	index@(_ZN2at6native29vectorized_elementwise_kernelILi8EZZZNS0_15tan_kernel_cudaERNS_18TensorIteratorBaseEENKUlvE0_clEvENKUlvE_clEvEUldE_St5arrayIPcLm2EEEEviT0_T1_)
        /*02d8*/ 	.word	0x00000004


	//----- nvinfo : EIATTR_FRAME_SIZE
	.align		4
.L_167:
        /*02dc*/ 	.byte	0x04, 0x11
        /*02de*/ 	.short	(.L_169 - .L_168)
	.align		4
.L_168:
        /*02e0*/ 	.word	index@(_ZN2at6native29vectorized_elementwise_kernelILi8EZZZNS0_15tan_kernel_cudaERNS_18TensorIteratorBaseEENKUlvE0_clEvENKUlvE_clEvEUldE_St5arrayIPcLm2EEEEviT0_T1_)
        /*02e4*/ 	.word	0x00000000


	//----- nvinfo : EIATTR_REGCOUNT
	.align		4
.L_169:
        /*02e8*/ 	.byte	0x04, 0x2f
        /*02ea*/ 	.short	(.L_171 - .L_170)
	.align		4
.L_170:
        /*02ec*/ 	.word	index@(_ZN2at6native29vectorized_elementwise_kernelILi4EZZZNS0_15tan_kernel_cudaERNS_18TensorIteratorBaseEENKUlvE0_clEvENKUlvE_clEvEUldE_St5arrayIPcLm2EEEEviT0_T1_)
        /*02f0*/ 	.word	0x0000002c


	//----- nvinfo : EIATTR_FRAME_SIZE
	.align		4
.L_171:
        /*02f4*/ 	.byte	0x04, 0x11
        /*02f6*/ 	.short	(.L_173 - .L_172)
	.align		4
.L_172:
        /*02f8*/ 	.word	index@($_ZN2at6native29vectorized_elementwise_kernelILi4EZZZNS0_15tan_kernel_cudaERNS_18TensorIteratorBaseEENKUlvE0_clEvENKUlvE_clEvEUldE_St5arrayIPcLm2EEEEviT0_T1_$__internal_trig_reduction_slowpathd)
        /*02fc*/ 	.word	0x00000000


	//----- nvinfo : EIATTR_FRAME_SIZE
	.align		4
.L_173:
        /*0300*/ 	.byte	0x04, 0x11
        /*0302*/ 	.short	(.L_175 - .L_174)
	.align		4
.L_174:
        /*0304*/ 	.word	index@(_ZN2at6native29vectorized_elementwise_kernelILi4EZZZNS0_15tan_kernel_cudaERNS_18TensorIteratorBaseEENKUlvE0_clEvENKUlvE_clEvEUldE_St5arrayIPcLm2EEEEviT0_T1_)
        /*0308*/ 	.word	0x00000028


	//----- nvinfo : EIATTR_REGCOUNT
	.align		4
.L_175:
        /*030c*/ 	.byte	0x04, 0x2f
        /*030e*/ 	.short	(.L_177 - .L_176)
	.align		4
.L_176:
        /*0310*/ 	.word	index@(_ZN2at6native29vectorized_elementwise_kernelILi2EZZZNS0_15tan_kernel_cudaERNS_18TensorIteratorBaseEENKUlvE0_clEvENKUlvE_clEvEUldE_St5arrayIPcLm2EEEEviT0_T1_)
        /*0314*/ 	.word	0x0000002c


	//----- nvinfo : EIATTR_FRAME_SIZE
	.align		4
.L_177:
        /*0318*/ 	.byte	0x04, 0x11
        /*031a*/ 	.short	(.L_179 - .L_178)
	.align		4
.L_178:
        /*031c*/ 	.word	index@($_ZN2at6native29vectorized_elementwise_kernelILi2EZZZNS0_15tan_kernel_cudaERNS_18TensorIteratorBaseEENKUlvE0_clEvENKUlvE_clEvEUldE_St5arrayIPcLm2EEEEviT0_T1_$__internal_trig_reduction_slowpathd)
        /*0320*/ 	.word	0x00000000


	//----- nvinfo : EIATTR_FRAME_SIZE
	.align		4
.L_179:
        /*0324*/ 	.byte	0x04, 0x11
        /*0326*/ 	.short	(.L_181 - .L_180)
	.align		4
.L_180:
        /*0328*/ 	.word	index@(_ZN2at6native29vectorized_elementwise_kernelILi2EZZZNS0_15tan_kernel_cudaERNS_18TensorIteratorBaseEENKUlvE0_clEvENKUlvE_clEvEUldE_St5arrayIPcLm2EEEEviT0_T1_)
        /*032c*/ 	.word	0x00000028


	//----- nvinfo : EIATTR_REGCOUNT
	.align		4
.L_181:
        /*0330*/ 	.byte	0x04, 0x2f
        /*0332*/ 	.short	(.L_183 - .L_182)
	.align		4
.L_182:
        /*0334*/ 	.word	index@(_ZN2at6native27unrolled_elementwise_kernelIZZZNS0_15tan_kernel_cudaERNS_18TensorIteratorBaseEENKUlvE0_clEvENKUlvE_clEvEUldE_St5arrayIPcLm2EELi4E23TrivialOffsetCalculatorILi1EjESB_NS0_6memory15LoadWithoutCastENSC_16StoreWithoutCastEEEviT_T0_T2_T3_T4_T5_)
        /*0338*/ 	.word	0x00000020


	//----- nvinfo : EIATTR_FRAME_SIZE
	.align		4
.L_183:
        /*033c*/ 	.byte	0x04, 0x11
        /*033e*/ 	.short	(.L_185 - .L_184)
	.align		4
.L_184:
        /*0340*/ 	.word	index@($_ZN2at6native27unrolled_elementwise_kernelIZZZNS0_15tan_kernel_cudaERNS_18TensorIteratorBaseEENKUlvE0_clEvENKUlvE_clEvEUldE_St5arrayIPcLm2EELi4E23TrivialOffsetCalculatorILi1EjESB_NS0_6memory15LoadWithoutCastENSC_16StoreWithoutCastEEEviT_T0_T2_T3_T4_T5_$__internal_trig_reduction_slowpathd)
        /*0344*/ 	.word	0x00000000


	//----- nvinfo : EIATTR_FRAME_SIZE
	.align		4
.L_185:
        /*0348*/ 	.byte	0x04, 0x11
        /*034a*/ 	.short	(.L_187 - .L_186)
	.align		4
.L_186:
        /*034c*/ 	.word	index@(_ZN2at6native27unrolled_elementwise_kernelIZZZNS0_15tan_kernel_cudaERNS_18TensorIteratorBaseEENKUlvE0_clEvENKUlvE_clEvEUldE_St5arrayIPcLm2EELi4E23TrivialOffsetCalculatorILi1EjESB_NS0_6memory15LoadWithoutCastENSC_16StoreWithoutCastEEEviT_T0_T2_T3_T4_T5_)
        /*0350*/ 	.word	0x00000028


	//----- nvinfo : EIATTR_REGCOUNT
	.align		4
.L_187:
        /*0354*/ 	.byte	0x04, 0x2f
        /*0356*/ 	.short	(.L_189 - .L_188)
	.align		4
.L_188:
        /*0358*/ 	.word	index@(_ZN2at6native18elementwise_kernelILi128ELi2EZNS0_22gpu_kernel_impl_nocastIZZZNS0_15tan_kernel_cudaERNS_18TensorIteratorBaseEENKUlvE0_clEvENKUlvE_clEvEUldE_EEvS4_RKT_EUliE_EEviT1_)
        /*035c*/ 	.word	0x0000001a


	//----- nvinfo : EIATTR_FRAME_SIZE
	.align		4
.L_189:
        /*0360*/ 	.byte	0x04, 0x11
        /*0362*/ 	.short	(.L_191 - .L_190)
	.align		4
.L_190:
        /*0364*/ 	.word	index@($_ZN2at6native18elementwise_kernelILi128ELi2EZNS0_22gpu_kernel_impl_nocastIZZZNS0_15tan_kernel_cudaERNS_18TensorIteratorBaseEENKUlvE0_clEvENKUlvE_clEvEUldE_EEvS4_RKT_EUliE_EEviT1_$__internal_trig_reduction_slowpathd)
        /*0368*/ 	.word	0x00000000


	//----- nvinfo : EIATTR_FRAME_SIZE
	.align		4
.L_191:
        /*036c*/ 	.byte	0x04, 0x11
        /*036e*/ 	.short	(.L_193 - .L_192)
	.align		4
.L_192:
        /*0370*/ 	.word	index@(_ZN2at6native18elementwise_kernelILi128ELi2EZNS0_22gpu_kernel_impl_nocastIZZZNS0_15tan_kernel_cudaERNS_18TensorIteratorBaseEENKUlvE0_clEvENKUlvE_clEvEUldE_EEvS4_RKT_EUliE_EEviT1_)
        /*0374*/ 	.word	0x00000028


	//----- nvinfo : EIATTR_REGCOUNT
	.align		4
.L_193:
        /*0378*/ 	.byte	0x04, 0x2f
        /*037a*/ 	.short	(.L_195 - .L_194)
	.align		4
.L_194:
        /*037c*/ 	.word	index@(_ZN2at6native27unrolled_elementwise_kernelIZZZNS0_15tan_kernel_cudaERNS_18TensorIteratorBaseEENKUlvE0_clEvENKUlvE_clEvEUldE_St5arrayIPcLm2EELi4E23TrivialOffsetCalculatorILi1EjESB_NS0_6memory12LoadWithCastILi1EEENSC_13StoreWithCastILi1EEEEEviT_T0_T2_T3_T4_T5_)
        /*0380*/ 	.word	0x00000024


	//----- nvinfo : EIATTR_FRAME_SIZE
	.align		4
.L_195:
        /*0384*/ 	.byte	0x04, 0x11
        /*0386*/ 	.short	(.L_197 - .L_196)
	.align		4
.L_196:
        /*0388*/ 	.word	index@($_ZN2at6native27unrolled_elementwise_kernelIZZZNS0_15tan_kernel_cudaERNS_18TensorIteratorBaseEENKUlvE0_clEvENKUlvE_clEvEUldE_St5arrayIPcLm2EELi4E23TrivialOffsetCalculatorILi1EjESB_NS0_6memory12LoadWithCastILi1EEENSC_13StoreWithCastILi1EEEEEviT_T0_T2_T3_T4_T5_$__internal_trig_reduction_slowpathd)
        /*038c*/ 	.word	0x00000000


	//----- nvinfo : EIATTR_FRAME_SIZE
	.align		4
.L_197:
        /*0390*/ 	.byte	0x04, 0x11
        /*0392*/ 	.short	(.L_199 - .L_198)
	.align		4
.L_198:
        /*0394*/ 	.word	index@(_ZN2at6native27unrolled_elementwise_kernelIZZZNS0_15tan_kernel_cudaERNS_18TensorIteratorBaseEENKUlvE0_clEvENKUlvE_clEvEUldE_St5arrayIPcLm2EELi4E23TrivialOffsetCalculatorILi1EjESB_NS0_6memory12LoadWithCastILi1EEENSC_13StoreWithCastILi1EEEEEviT_T0_T2_T3_T4_T5_)
        /*0398*/ 	.word	0x00000028


	//----- nvinfo : EIATTR_REGCOUNT
	.align		4
.L_199:
        /*039c*/ 	.byte	0x04, 0x2f
        /*039e*/ 	.short	(.L_201 - .L_200)
	.align		4
.L_200:
        /*03a0*/ 	.word	index@(_ZN2at6native18elementwise_kernelILi128ELi4EZNS0_15gpu_kernel_implIZZZNS0_15tan_kernel_cudaERNS_18TensorIteratorBaseEENKUlvE0_clEvENKUlvE_clEvEUldE_EEvS4_RKT_EUliE_EEviT1_)
        /*03a4*/ 	.word	0x0000001c


	//----- nvinfo : EIATTR_FRAME_SIZE
	.align		4
.L_201:
        /*03a8*/ 	.byte	0x04, 0x11
        /*03aa*/ 	.short	(.L_203 - .L_202)
	.align		4
.L_202:
        /*03ac*/ 	.word	index@($_ZN2at6native18elementwise_kernelILi128ELi4EZNS0_15gpu_kernel_implIZZZNS0_15tan_kernel_cudaERNS_18TensorIteratorBaseEENKUlvE0_clEvENKUlvE_clEvEUldE_EEvS4_RKT_EUliE_EEviT1_$__internal_trig_reduction_slowpathd)
        /*03b0*/ 	.word	0x00000000


	//----- nvinfo : EIATTR_FRAME_SIZE
	.align		4
.L_203:
        /*03b4*/ 	.byte	0x04, 0x11
        /*03b6*/ 	.short	(.L_205 - .L_204)
	.align		4
.L_204:
        /*03b8*/ 	.word	index@(_ZN2at6native18elementwise_kernelILi128ELi4EZNS0_15gpu_kernel_implIZZZNS0_15tan_kernel_cudaERNS_18TensorIteratorBaseEENKUlvE0_clEvENKUlvE_clEvEUldE_EEvS4_RKT_EUliE_EEviT1_)
        /*03bc*/ 	.word	0x00000028


	//----- nvinfo : EIATTR_REGCOUNT
	.align		4
.L_205:
        /*03c0*/ 	.byte	0x04, 0x2f
        /*03c2*/ 	.short	(.L_207 - .L_206)
	.align		4
.L_206:
        /*03c4*/ 	.word	index@(_ZN2at6native29vectorized_elementwise_kernelILi8EZZZNS0_15tan_kernel_cudaERNS_18TensorIteratorBaseEENKUlvE0_clEvENKUlvE0_clEvEUlfE_St5arrayIPcLm2EEEEviT0_T1_)
        /*03c8*/ 	.word	0x00000004


	//----- nvinfo : EIATTR_FRAME_SIZE
	.align		4
.L_207:
        /*03cc*/ 	.byte	0x04, 0x11
        /*03ce*/ 	.short	(.L_209 - .L_208)
	.align		4
.L_208:
        /*03d0*/ 	.word	index@(_ZN2at6native29vectorized_elementwise_kernelILi8EZZZNS0_15tan_kernel_cudaERNS_18TensorIteratorBaseEENKUlvE0_clEvENKUlvE0_clEvEUlfE_St5arrayIPcLm2EEEEviT0_T1_)
        /*03d4*/ 	.word	0x00000000


	//----- nvinfo : EIATTR_REGCOUNT
	.align		4
.L_209:
        /*03d8*/ 	.byte	0x04, 0x2f
        /*03da*/ 	.short	(.L_211 - .L_210)
	.align		4
.L_210:
        /*03dc*/ 	.word	index@(_ZN2at6native29vectorized_elementwise_kernelILi4EZZZNS0_15tan_kernel_cudaERNS_18TensorIteratorBaseEENKUlvE0_clEvENKUlvE0_clEvEUlfE_St5arrayIPcLm2EEEEviT0_T1_)
        /*03e0*/ 	.word	0x0000001e


	//----- nvinfo : EIATTR_FRAME_SIZE
	.align		4
.L_211:
        /*03e4*/ 	.byte	0x04, 0x11
        /*03e6*/ 	.short	(.L_213 - .L_212)
	.align		4
.L_212:
        /*03e8*/ 	.word	index@(_ZN2at6native29vectorized_elementwise_kernelILi4EZZZNS0_15tan_kernel_cudaERNS_18TensorIteratorBaseEENKUlvE0_clEvENKUlvE0_clEvEUlfE_St5arrayIPcLm2EEEEviT0_T1_)
        /*03ec*/ 	.word	0x00000000


	//----- nvinfo : EIATTR_REGCOUNT
	.align		4
.L_213:
        /*03f0*/ 	.byte	0x04, 0x2f
        /*03f2*/ 	.short	(.L_215 - .L_214)
	.align		4
.L_214:
        /*03f4*/ 	.word	index@(_ZN2at6native29vectorized_elementwise_kernelILi2EZZZNS0_15tan_kernel_cudaERNS_18TensorIteratorBaseEENKUlvE0_clEvENKUlvE0_clEvEUlfE_St5arrayIPcLm2EEEEviT0_T1_)
        /*03f8*/ 	.word	0x0000001e


	//----- nvinfo : EIATTR_FRAME_SIZE
	.align		4
.L_215:
        /*03fc*/ 	.byte	0x04, 0x11
        /*03fe*/ 	.short	(.L_217 - .L_216)
	.align		4
.L_216:
        /*0400*/ 	.word	index@(_ZN2at6native29vectorized_elementwise_kernelILi2EZZZNS0_15tan_kernel_cudaERNS_18TensorIteratorBaseEENKUlvE0_clEvENKUlvE0_clEvEUlfE_St5arrayIPcLm2EEEEviT0_T1_)
        /*0404*/ 	.word	0x00000000


	//----- nvinfo : EIATTR_REGCOUNT
	.align		4
.L_217:
        /*0408*/ 	.byte	0x04, 0x2f
        /*040a*/ 	.short	(.L_219 - .L_218)
	.align		4
.L_218:
        /*040c*/ 	.word	index@(_ZN2at6native27unrolled_elementwise_kernelIZZZNS0_15tan_kernel_cudaERNS_18TensorIteratorBaseEENKUlvE0_clEvENKUlvE0_clEvEUlfE_St5arrayIPcLm2EELi4E23TrivialOffsetCalculatorILi1EjESB_NS0_6memory15LoadWithoutCastENSC_16StoreWithoutCastEEEviT_T0_T2_T3_T4_T5_)
        /*0410*/ 	.word	0x00000016


	//----- nvinfo : EIATTR_FRAME_SIZE
	.align		4
.L_219:
        /*0414*/ 	.byte	0x04, 0x11
        /*0416*/ 	.short	(.L_221 - .L_220)
	.align		4
.L_220:
        /*0418*/ 	.word	index@(_ZN2at6native27unrolled_elementwise_kernelIZZZNS0_15tan_kernel_cudaERNS_18TensorIteratorBaseEENKUlvE0_clEvENKUlvE0_clEvEUlfE_St5arrayIPcLm2EELi4E23TrivialOffsetCalculatorILi1EjESB_NS0_6memory15LoadWithoutCastENSC_16StoreWithoutCastEEEviT_T0_T2_T3_T4_T5_)
        /*041c*/ 	.word	0x00000000


	//----- nvinfo : EIATTR_REGCOUNT
	.align		4
.L_221:
        /*0420*/ 	.byte	0x04, 0x2f
        /*0422*/ 	.short	(.L_223 - .L_222)
	.align		4
.L_222:
        /*0424*/ 	.word	index@(_ZN2at6native18elementwise_kernelILi128ELi2EZNS0_22gpu_kernel_impl_nocastIZZZNS0_15tan_kernel_cudaERNS_18TensorIteratorBaseEENKUlvE0_clEvENKUlvE0_clEvEUlfE_EEvS4_RKT_EUliE_EEviT1_)
        /*0428*/ 	.word	0x0000000d


	//----- nvinfo : EIATTR_FRAME_SIZE
	.align		4
.L_223:
        /*042c*/ 	.byte	0x04, 0x11
        /*042e*/ 	.short	(.L_225 - .L_224)
	.align		4
.L_224:
        /*0430*/ 	.word	index@(_ZN2at6native18elementwise_kernelILi128ELi2EZNS0_22gpu_kernel_impl_nocastIZZZNS0_15tan_kernel_cudaERNS_18TensorIteratorBaseEENKUlvE0_clEvENKUlvE0_clEvEUlfE_EEvS4_RKT_EUliE_EEviT1_)
        /*0434*/ 	.word	0x00000000


	//----- nvinfo : EIATTR_REGCOUNT
	.align		4
.L_225:
        /*0438*/ 	.byte	0x04, 0x2f
        /*043a*/ 	.short	(.L_227 - .L_226)
	.align		4
.L_226:
        /*043c*/ 	.word	index@(_ZN2at6native27unrolled_elementwise_kernelIZZZNS0_15tan_kernel_cudaERNS_18TensorIteratorBaseEENKUlvE0_clEvENKUlvE0_clEvEUlfE_St5arrayIPcLm2EELi4E23TrivialOffsetCalculatorILi1EjESB_NS0_6memory12LoadWithCastILi1EEENSC_13StoreWithCastILi1EEEEEviT_T0_T2_T3_T4_T5_)
        /*0440*/ 	.word	0x0000001c


	//----- nvinfo : EIATTR_FRAME_SIZE
	.align		4
.L_227:
        /*0444*/ 	.byte	0x04, 0x11
        /*0446*/ 	.short	(.L_229 - .L_228)
	.align		4
.L_228:
        /*0448*/ 	.word	index@(_ZN2at6native27unrolled_elementwise_kernelIZZZNS0_15tan_kernel_cudaERNS_18TensorIteratorBaseEENKUlvE0_clEvENKUlvE0_clEvEUlfE_St5arrayIPcLm2EELi4E23TrivialOffsetCalculatorILi1EjESB_NS0_6memory12LoadWithCastILi1EEENSC_13StoreWithCastILi1EEEEEviT_T0_T2_T3_T4_T5_)
        /*044c*/ 	.word	0x00000000


	//----- nvinfo : EIATTR_REGCOUNT
	.align		4
.L_229:
        /*0450*/ 	.byte	0x04, 0x2f
        /*0452*/ 	.short	(.L_231 - .L_230)
	.align		4
.L_230:
        /*0454*/ 	.word	index@(_ZN2at6native18elementwise_kernelILi128ELi4EZNS0_15gpu_kernel_implIZZZNS0_15tan_kernel_cudaERNS_18TensorIteratorBaseEENKUlvE0_clEvENKUlvE0_clEvEUlfE_EEvS4_RKT_EUliE_EEviT1_)
        /*0458*/ 	.word	0x0000001a


	//----- nvinfo : EIATTR_FRAME_SIZE
	.align		4
.L_231:
        /*045c*/ 	.byte	0x04, 0x11
        /*045e*/ 	.short	(.L_233 - .L_232)
	.align		4
.L_232:
        /*0460*/ 	.word	index@(_ZN2at6native18elementwise_kernelILi128ELi4EZNS0_15gpu_kernel_implIZZZNS0_15tan_kernel_cudaERNS_18TensorIteratorBaseEENKUlvE0_clEvENKUlvE0_clEvEUlfE_EEvS4_RKT_EUliE_EEviT1_)
        /*0464*/ 	.word	0x00000000


	//----- nvinfo : EIATTR_REGCOUNT
	.align		4
.L_233:
        /*0468*/ 	.byte	0x04, 0x2f
        /*046a*/ 	.short	(.L_235 - .L_234)
	.align		4
.L_234:
        /*046c*/ 	.word	index@(_ZN2at6native29vectorized_elementwise_kernelILi8EZZZNS0_15tan_kernel_cudaERNS_18TensorIteratorBaseEENKUlvE0_clEvENKUlvE1_clEvEUlN3c104HalfEE_St5arrayIPcLm2EEEEviT0_T1_)
        /*0470*/ 	.word	0x00000004


	//----- nvinfo : EIATTR_FRAME_SIZE
	.align		4
.L_235:
        /*0474*/ 	.byte	0x04, 0x11
        /*0476*/ 	.short	(.L_237 - .L_236)
	.align		4
.L_236:
        /*0478*/ 	.word	index@(_ZN2at6native29vectorized_elementwise_kernelILi8EZZZNS0_15tan_kernel_cudaERNS_18TensorIteratorBaseEENKUlvE0_clEvENKUlvE1_clEvEUlN3c104HalfEE_St5arrayIPcLm2EEEEviT0_T1_)
        /*047c*/ 	.word	0x00000000


	//----- nvinfo : EIATTR_REGCOUNT
	.align		4
.L_237:
        /*0480*/ 	.byte	0x04, 0x2f
        /*0482*/ 	.short	(.L_239 - .L_238)
	.align		4
.L_238:
        /*0484*/ 	.word	index@(_ZN2at6native29vectorized_elementwise_kernelILi4EZZZNS0_15tan_kernel_cudaERNS_18TensorIteratorBaseEENKUlvE0_clEvENKUlvE1_clEvEUlN3c104HalfEE_St5arrayIPcLm2EEEEviT0_T1_)
        /*0488*/ 	.word	0x0000001e


	//----- nvinfo : EIATTR_FRAME_SIZE
	.align		4
.L_239:
        /*048c*/ 	.byte	0x04, 0x11
        /*048e*/ 	.short	(.L_241 - .L_240)
	.align		4
.L_240:
        /*0490*/ 	.word	index@(_ZN2at6native29vectorized_elementwise_kernelILi4EZZZNS0_15tan_kernel_cudaERNS_18TensorIteratorBaseEENKUlvE0_clEvENKUlvE1_clEvEUlN3c104HalfEE_St5arrayIPcLm2EEEEviT0_T1_)
        /*0494*/ 	.word	0x00000000


	//----- nvinfo : EIATTR_REGCOUNT
	.align		4
.L_241:
        /*0498*/ 	.byte	0x04, 0x2f
        /*049a*/ 	.short	(.L_243 - .L_242)
	.align		4
.L_242:
        /*049c*/ 	.word	index@(_ZN2at6native29vectorized_elementwise_kernelILi2EZZZNS0_15tan_kernel_cudaERNS_18TensorIteratorBaseEENKUlvE0_clEvENKUlvE1_clEvEUlN3c104HalfEE_St5arrayIPcLm2EEEEviT0_T1_)
        /*04a0*/ 	.word	0x0000001b


	//----- nvinfo : EIATTR_FRAME_SIZE
	.align		4
.L_243:
        /*04a4*/ 	.byte	0x04, 0x11
        /*04a6*/ 	.short	(.L_245 - .L_244)
	.align		4
.L_244:
        /*04a8*/ 	.word	index@(_ZN2at6native29vectorized_elementwise_kernelILi2EZZZNS0_15tan_kernel_cudaERNS_18TensorIteratorBaseEENKUlvE0_clEvENKUlvE1_clEvEUlN3c104HalfEE_St5arrayIPcLm2EEEEviT0_T1_)
        /*04ac*/ 	.word	0x00000000


	//----- nvinfo : EIATTR_REGCOUNT
	.align		4
.L_245:
        /*04b0*/ 	.byte	0x04, 0x2f
        /*04b2*/ 	.short	(.L_247 - .L_246)
	.align		4
.L_246:
        /*04b4*/ 	.word	index@(_ZN2at6native27unrolled_elementwise_kernelIZZZNS0_15tan_kernel_cudaERNS_18TensorIteratorBaseEENKUlvE0_clEvENKUlvE1_clEvEUlN3c104HalfEE_St5arrayIPcLm2EELi4E23TrivialOffsetCalculatorILi1EjESD_NS0_6memory15LoadWithoutCastENSE_16StoreWithoutCastEEEviT_T0_T2_T3_T4_T5_)
        /*04b8*/ 	.word	0x00000013


	//----- nvinfo : EIATTR_FRAME_SIZE
	.align		4
.L_247:
        /*04bc*/ 	.byte	0x04, 0x11
        /*04be*/ 	.short	(.L_249 - .L_248)
	.align		4
.L_248:
        /*04c0*/ 	.word	index@(_ZN2at6native27unrolled_elementwise_kernelIZZZNS0_15tan_kernel_cudaERNS_18TensorIteratorBaseEENKUlvE0_clEvENKUlvE1_clEvEUlN3c104HalfEE_St5arrayIPcLm2EELi4E23TrivialOffsetCalculatorILi1EjESD_NS0_6memory15LoadWithoutCastENSE_16StoreWithoutCastEEEviT_T0_T2_T3_T4_T5_)
        /*04c4*/ 	.word	0x00000000


	//----- nvinfo : EIATTR_REGCOUNT
	.align		4
.L_249:
        /*04c8*/ 	.byte	0x04, 0x2f
        /*04ca*/ 	.short	(.L_251 - .L_250)
	.align		4
.L_250:
        /*04cc*/ 	.word	index@(_ZN2at6native18elementwise_kernelILi128ELi4EZNS0_22gpu_kernel_impl_nocastIZZZNS0_15tan_kernel_cudaERNS_18TensorIteratorBaseEENKUlvE0_clEvENKUlvE1_clEvEUlN3c104HalfEE_EEvS4_RKT_EUliE_EEviT1_)
        /*04d0*/ 	.word	0x0000000c


	//----- nvinfo : EIATTR_FRAME_SIZE
	.align		4
.L_251:
        /*04d4*/ 	.byte	0x04, 0x11
        /*04d6*/ 	.short	(.L_253 - .L_252)
	.align		4
.L_252:
        /*04d8*/ 	.word	index@(_ZN2at6native18elementwise_kernelILi128ELi4EZNS0_22gpu_kernel_impl_nocastIZZZNS0_15tan_kernel_cudaERNS_18TensorIteratorBaseEENKUlvE0_clEvENKUlvE1_clEvEUlN3c104HalfEE_EEvS4_RKT_EUliE_EEviT1_)
        /*04dc*/ 	.word	0x00000000


	//----- nvinfo : EIATTR_REGCOUNT
	.align		4
.L_253:
        /*04e0*/ 	.byte	0x04, 0x2f
        /*04e2*/ 	.short	(.L_255 - .L_254)
	.align		4
.L_254:
        /*04e4*/ 	.word	index@(_ZN2at6native27unrolled_elementwise_kernelIZZZNS0_15tan_kernel_cudaERNS_18TensorIteratorBaseEENKUlvE0_clEvENKUlvE1_clEvEUlN3c104HalfEE_St5arrayIPcLm2EELi4E23TrivialOffsetCalculatorILi1EjESD_NS0_6memory12LoadWithCastILi1EEENSE_13StoreWithCastILi1EEEEEviT_T0_T2_T3_T4_T5_)
        /*04e8*/ 	.word	0x0000001c


	//----- nvinfo : EIATTR_FRAME_SIZE
	.align		4
.L_255:
        /*04ec*/ 	.byte	0x04, 0x11
        /*04ee*/ 	.short	(.L_257 - .L_256)
	.align		4
.L_256:
        /*04f0*/ 	.word	index@(_ZN2at6native27unrolled_elementwise_kernelIZZZNS0_15tan_kernel_cudaERNS_18TensorIteratorBaseEENKUlvE0_clEvENKUlvE1_clEvEUlN3c104HalfEE_St5arrayIPcLm2EELi4E23TrivialOffsetCalculatorILi1EjESD_NS0_6memory12LoadWithCastILi1EEENSE_13StoreWithCastILi1EEEEEviT_T0_T2_T3_T4_T5_)
        /*04f4*/ 	.word	0x00000000


	//----- nvinfo : EIATTR_REGCOUNT
	.align		4
.L_257:
        /*04f8*/ 	.byte	0x04, 0x2f
        /*04fa*/ 	.short	(.L_259 - .L_258)
	.align		4
.L_258:
        /*04fc*/ 	.word	index@(_ZN2at6native18elementwise_kernelILi128ELi4EZNS0_15gpu_kernel_implIZZZNS0_15tan_kernel_cudaERNS_18TensorIteratorBaseEENKUlvE0_clEvENKUlvE1_clEvEUlN3c104HalfEE_EEvS4_RKT_EUliE_EEviT1_)
        /*0500*/ 	.word	0x0000001a


	//----- nvinfo : EIATTR_FRAME_SIZE
	.align		4
.L_259:
        /*0504*/ 	.byte	0x04, 0x11
        /*0506*/ 	.short	(.L_261 - .L_260)
	.align		4
.L_260:
        /*0508*/ 	.word	index@(_ZN2at6native18elementwise_kernelILi128ELi4EZNS0_15gpu_kernel_implIZZZNS0_15tan_kernel_cudaERNS_18TensorIteratorBaseEENKUlvE0_clEvENKUlvE1_clEvEUlN3c104HalfEE_EEvS4_RKT_EUliE_EEviT1_)
        /*050c*/ 	.word	0x00000000


	//----- nvinfo : EIATTR_REGCOUNT
	.align		4
.L_261:
        /*0510*/ 	.byte	0x04, 0x2f
        /*0512*/ 	.short	(.L_263 - .L_262)
	.align		4
.L_262:
        /*0514*/ 	.word	index@(_ZN2at6native29vectorized_elementwise_kernelILi8EZZZNS0_15tan_kernel_cudaERNS_18TensorIteratorBaseEENKUlvE0_clEvENKUlvE2_clEvEUlN3c108BFloat16EE_St5arrayIPcLm2EEEEviT0_T1_)
        /*0518*/ 	.word	0x00000004


	//----- nvinfo : EIATTR_FRAME_SIZE
	.align		4
.L_263:
        /*051c*/ 	.byte	0x04, 0x11
        /*051e*/ 	.short	(.L_265 - .L_264)
	.align		4
.L_264:
        /*0520*/ 	.word	index@(_ZN2at6native29vectorized_elementwise_kernelILi8EZZZNS0_15tan_kernel_cudaERNS_18TensorIteratorBaseEENKUlvE0_clEvENKUlvE2_clEvEUlN3c108BFloat16EE_St5arrayIPcLm2EEEEviT0_T1_)
        /*0524*/ 	.word	0x00000000


	//----- nvinfo : EIATTR_REGCOUNT
	.align		4
.L_265:
        /*0528*/ 	.byte	0x04, 0x2f
        /*052a*/ 	.short	(.L_267 - .L_266)
	.align		4
.L_266:
        /*052c*/ 	.word	index@(_ZN2at6native29vectorized_elementwise_kernelILi4EZZZNS0_15tan_kernel_cudaERNS_18TensorIteratorBaseEENKUlvE0_clEvENKUlvE2_clEvEUlN3c108BFloat16EE_St5arrayIPcLm2EEEEviT0_T1_)
        /*0530*/ 	.word	0x0000001d


	//----- nvinfo : EIATTR_FRAME_SIZE
	.align		4
.L_267:
        /*0534*/ 	.byte	0x04, 0x11
        /*0536*/ 	.short	(.L_269 - .L_268)
	.align		4
.L_268:
        /*0538*/ 	.word	index@(_ZN2at6native29vectorized_elementwise_kernelILi4EZZZNS0_15tan_kernel_cudaERNS_18TensorIteratorBaseEENKUlvE0_clEvENKUlvE2_clEvEUlN3c108BFloat16EE_St5arrayIPcLm2EEEEviT0_T1_)
        /*053c*/ 	.word	0x00000000


	//----- nvinfo : EIATTR_REGCOUNT
	.align		4
.L_269:
        /*0540*/ 	.byte	0x04, 0x2f
        /*0542*/ 	.short	(.L_271 - .L_270)
	.align		4
.L_270:
        /*0544*/ 	.word	index@(_ZN2at6native29vectorized_elementwise_kernelILi2EZZZNS0_15tan_kernel_cudaERNS_18TensorIteratorBaseEENKUlvE0_clEvENKUlvE2_clEvEUlN3c108BFloat16EE_St5arrayIPcLm2EEEEviT0_T1_)
        /*0548*/ 	.word	0x0000001d


	//----- nvinfo : EIATTR_FRAME_SIZE
	.align		4
.L_271:
        /*054c*/ 	.byte	0x04, 0x11
        /*054e*/ 	.short	(.L_273 - .L_272)
	.align		4
.L_272:
        /*0550*/ 	.word	index@(_ZN2at6native29vectorized_elementwise_kernelILi2EZZZNS0_15tan_kernel_cudaERNS_18TensorIteratorBaseEENKUlvE0_clEvENKUlvE2_clEvEUlN3c108BFloat16EE_St5arrayIPcLm2EEEEviT0_T1_)
        /*0554*/ 	.word	0x00000000


	//----- nvinfo : EIATTR_REGCOUNT
	.align		4
.L_273:
        /*0558*/ 	.byte	0x04, 0x2f
        /*055a*/ 	.short	(.L_275 - .L_274)
	.align		4
.L_274:
        /*055c*/ 	.word	index@(_ZN2at6native27unrolled_elementwise_kernelIZZZNS0_15tan_kernel_cudaERNS_18TensorIteratorBaseEENKUlvE0_clEvENKUlvE2_clEvEUlN3c108BFloat16EE_St5arrayIPcLm2EELi4E23TrivialOffsetCalculatorILi1EjESD_NS0_6memory15LoadWithoutCastENSE_16StoreWithoutCastEEEviT_T0_T2_T3_T4_T5_)
        /*0560*/ 	.word	0x00000013


	//----- nvinfo : EIATTR_FRAME_SIZE
	.align		4
.L_275:
        /*0564*/ 	.byte	0x04, 0x11
        /*0566*/ 	.short	(.L_277 - .L_276)
	.align		4
.L_276:
        /*0568*/ 	.word	index@(_ZN2at6native27unrolled_elementwise_kernelIZZZNS0_15tan_kernel_cudaERNS_18TensorIteratorBaseEENKUlvE0_clEvENKUlvE2_clEvEUlN3c108BFloat16EE_St5arrayIPcLm2EELi4E23TrivialOffsetCalculatorILi1EjESD_NS0_6memory15LoadWithoutCastENSE_16StoreWithoutCastEEEviT_T0_T2_T3_T4_T5_)
        /*056c*/ 	.word	0x00000000


	//----- nvinfo : EIATTR_REGCOUNT
	.align		4
.L_277:
        /*0570*/ 	.byte	0x04, 0x2f
        /*0572*/ 	.short	(.L_279 - .L_278)
	.align		4
.L_278:
        /*0574*/ 	.word	index@(_ZN2at6native18elementwise_kernelILi128ELi4EZNS0_22gpu_kernel_impl_nocastIZZZNS0_15tan_kernel_cudaERNS_18TensorIteratorBaseEENKUlvE0_clEvENKUlvE2_clEvEUlN3c108BFloat16EE_EEvS4_RKT_EUliE_EEviT1_)
        /*0578*/ 	.word	0x0000000c


	//----- nvinfo : EIATTR_FRAME_SIZE
	.align		4
.L_279:
        /*057c*/ 	.byte	0x04, 0x11
        /*057e*/ 	.short	(.L_281 - .L_280)
	.align		4
.L_280:
        /*0580*/ 	.word	index@(_ZN2at6native18elementwise_kernelILi128ELi4EZNS0_22gpu_kernel_impl_nocastIZZZNS0_15tan_kernel_cudaERNS_18TensorIteratorBaseEENKUlvE0_clEvENKUlvE2_clEvEUlN3c108BFloat16EE_EEvS4_RKT_EUliE_EEviT1_)
        /*0584*/ 	.word	0x00000000


	//----- nvinfo : EIATTR_REGCOUNT
	.align		4
.L_281:
        /*0588*/ 	.byte	0x04, 0x2f
        /*058a*/ 	.short	(.L_283 - .L_282)
	.align		4
.L_282:
        /*058c*/ 	.word	index@(_ZN2at6native27unrolled_elementwise_kernelIZZZNS0_15tan_kernel_cudaERNS_18TensorIteratorBaseEENKUlvE0_clEvENKUlvE2_clEvEUlN3c108BFloat16EE_St5arrayIPcLm2EELi4E23TrivialOffsetCalculatorILi1EjESD_NS0_6memory12LoadWithCastILi1EEENSE_13StoreWithCastILi1EEEEEviT_T0_T2_T3_T4_T5_)
        /*0590*/ 	.word	0x0000001c


	//----- nvinfo : EIATTR_FRAME_SIZE
	.align		4
.L_283:
        /*0594*/ 	.byte	0x04, 0x11
        /*0596*/ 	.short	(.L_285 - .L_284)
	.align		4
.L_284:
        /*0598*/ 	.word	index@(_ZN2at6native27unrolled_elementwise_kernelIZZZNS0_15tan_kernel_cudaERNS_18TensorIteratorBaseEENKUlvE0_clEvENKUlvE2_clEvEUlN3c108BFloat16EE_St5arrayIPcLm2EELi4E23TrivialOffsetCalculatorILi1EjESD_NS0_6memory12LoadWithCastILi1EEENSE_13StoreWithCastILi1EEEEEviT_T0_T2_T3_T4_T5_)
        /*059c*/ 	.word	0x00000000


	//----- nvinfo : EIATTR_REGCOUNT
	.align		4
.L_285:
        /*05a0*/ 	.byte	0x04, 0x2f
        /*05a2*/ 	.short	(.L_287 - .L_286)
	.align		4
.L_286:
        /*05a4*/ 	.word	index@(_ZN2at6native18elementwise_kernelILi128ELi4EZNS0_15gpu_kernel_implIZZZNS0_15tan_kernel_cudaERNS_18TensorIteratorBaseEENKUlvE0_clEvENKUlvE2_clEvEUlN3c108BFloat16EE_EEvS4_RKT_EUliE_EEviT1_)
        /*05a8*/ 	.word	0x0000001a


	//----- nvinfo : EIATTR_FRAME_SIZE
	.align		4
.L_287:
        /*05ac*/ 	.byte	0x04, 0x11
        /*05ae*/ 	.short	(.L_289 - .L_288)
	.align		4
.L_288:
        /*05b0*/ 	.word	index@(_ZN2at6native18elementwise_kernelILi128ELi4EZNS0_15gpu_kernel_implIZZZNS0_15tan_kernel_cudaERNS_18TensorIteratorBaseEENKUlvE0_clEvENKUlvE2_clEvEUlN3c108BFloat16EE_EEvS4_RKT_EUliE_EEviT1_)
        /*05b4*/ 	.word	0x00000000


	//----- nvinfo : EIATTR_MIN_STACK_SIZE
	.align		4
.L_289:
        /*05b8*/ 	.byte	0x04, 0x12
        /*05ba*/ 	.short	(.L_291 - .L_290)
	.align		4
.L_290:
        /*05bc*/ 	.word	index@(_ZN2at6native18elementwise_kernelILi128ELi4EZNS0_15gpu_kernel_implIZZZNS0_15tan_kernel_cudaERNS_18TensorIteratorBaseEENKUlvE0_clEvENKUlvE2_clEvEUlN3c108BFloat16EE_EEvS4_RKT_EUliE_EEviT1_)
        /*05c0*/ 	.word	0x00000000


	//----- nvinfo : EIATTR_MIN_STACK_SIZE
	.align		4
.L_291:
        /*05c4*/ 	.byte	0x04, 0x12
        /*05c6*/ 	.short	(.L_293 - .L_292)
	.align		4
.L_292:
        /*05c8*/ 	.word	index@(_ZN2at6native27unrolled_elementwise_kernelIZZZNS0_15tan_kernel_cudaERNS_18TensorIteratorBaseEENKUlvE0_clEvENKUlvE2_clEvEUlN3c108BFloat16EE_St5arrayIPcLm2EELi4E23TrivialOffsetCalculatorILi1EjESD_NS0_6memory12LoadWithCastILi1EEENSE_13StoreWithCastILi1EEEEEviT_T0_T2_T3_T4_T5_)
        /*05cc*/ 	.word	0x00000000


	//----- nvinfo : EIATTR_MIN_STACK_SIZE
	.align		4
.L_293:
        /*05d0*/ 	.byte	0x04, 0x12
        /*05d2*/ 	.short	(.L_295 - .L_294)
	.align		4
.L_294:
        /*05d4*/ 	.word	index@(_ZN2at6native18elementwise_kernelILi128ELi4EZNS0_22gpu_kernel_impl_nocastIZZZNS0_15tan_kernel_cudaERNS_18TensorIteratorBaseEENKUlvE0_clEvENKUlvE2_clEvEUlN3c108BFloat16EE_EEvS4_RKT_EUliE_EEviT1_)
        /*05d8*/ 	.word	0x00000000


	//----- nvinfo : EIATTR_MIN_STACK_SIZE
	.align		4
.L_295:
        /*05dc*/ 	.byte	0x04, 0x12
        /*05de*/ 	.short	(.L_297 - .L_296)
	.align		4
.L_296:
        /*05e0*/ 	.word	index@(_ZN2at6native27unrolled_elementwise_kernelIZZZNS0_15tan_kernel_cudaERNS_18TensorIteratorBaseEENKUlvE0_clEvENKUlvE2_clEvEUlN3c108BFloat16EE_St5arrayIPcLm2EELi4E23TrivialOffsetCalculatorILi1EjESD_NS0_6memory15LoadWithoutCastENSE_16StoreWithoutCastEEEviT_T0_T2_T3_T4_T5_)
        /*05e4*/ 	.word	0x00000000


	//----- nvinfo : EIATTR_MIN_STACK_SIZE
	.align		4
.L_297:
        /*05e8*/ 	.byte	0x04, 0x12
        /*05ea*/ 	.short	(.L_299 - .L_298)
	.align		4
.L_298:
        /*05ec*/ 	.word	index@(_ZN2at6native29vectorized_elementwise_kernelILi2EZZZNS0_15tan_kernel_cudaERNS_18TensorIteratorBaseEENKUlvE0_clEvENKUlvE2_clEvEUlN3c108BFloat16EE_St5arrayIPcLm2EEEEviT0_T1_)
        /*05f0*/ 	.word	0x00000000


	//----- nvinfo : EIATTR_MIN_STACK_SIZE
	.align		4
.L_299:
        /*05f4*/ 	.byte	0x04, 0x12
        /*05f6*/ 	.short	(.L_301 - .L_300)
	.align		4
.L_300:
        /*05f8*/ 	.word	index@(_ZN2at6native29vectorized_elementwise_kernelILi4EZZZNS0_15tan_kernel_cudaERNS_18TensorIteratorBaseEENKUlvE0_clEvENKUlvE2_clEvEUlN3c108BFloat16EE_St5arrayIPcLm2EEEEviT0_T1_)
        /*05fc*/ 	.word	0x00000000


	//----- nvinfo : EIATTR_MIN_STACK_SIZE
	.align		4
.L_301:
        /*0600*/ 	.byte	0x04, 0x12
        /*0602*/ 	.short	(.L_303 - .L_302)
	.align		4
.L_302:
        /*0604*/ 	.word	index@(_ZN2at6native29vectorized_elementwise_kernelILi8EZZZNS0_15tan_kernel_cudaERNS_18TensorIteratorBaseEENKUlvE0_clEvENKUlvE2_clEvEUlN3c108BFloat16EE_St5arrayIPcLm2EEEEviT0_T1_)
        /*0608*/ 	.word	0x00000000


	//----- nvinfo : EIATTR_MIN_STACK_SIZE
	.align		4
.L_303:
        /*060c*/ 	.byte	0x04, 0x12
        /*060e*/ 	.short	(.L_305 - .L_304)
	.align		4
.L_304:
        /*0610*/ 	.word	index@(_ZN2at6native18elementwise_kernelILi128ELi4EZNS0_15gpu_kernel_implIZZZNS0_15tan_kernel_cudaERNS_18TensorIteratorBaseEENKUlvE0_clEvENKUlvE1_clEvEUlN3c104HalfEE_EEvS4_RKT_EUliE_EEviT1_)
        /*0614*/ 	.word	0x00000000


	//----- nvinfo : EIATTR_MIN_STACK_SIZE
	.align		4
.L_305:
        /*0618*/ 	.byte	0x04, 0x12
        /*061a*/ 	.short	(.L_307 - .L_306)
	.align		4
.L_306:
        /*061c*/ 	.word	index@(_ZN2at6native27unrolled_elementwise_kernelIZZZNS0_15tan_kernel_cudaERNS_18TensorIteratorBaseEENKUlvE0_clEvENKUlvE1_clEvEUlN3c104HalfEE_St5arrayIPcLm2EELi4E23TrivialOffsetCalculatorILi1EjESD_NS0_6memory12LoadWithCastILi1EEENSE_13StoreWithCastILi1EEEEEviT_T0_T2_T3_T4_T5_)
        /*0620*/ 	.word	0x00000000


	//----- nvinfo : EIATTR_MIN_STACK_SIZE
	.align		4
.L_307:
        /*0624*/ 	.byte	0x04, 0x12
        /*0626*/ 	.short	(.L_309 - .L_308)
	.align		4
.L_308:
        /*0628*/ 	.word	index@(_ZN2at6native18elementwise_kernelILi128ELi4EZNS0_22gpu_kernel_impl_nocastIZZZNS0_15tan_kernel_cudaERNS_18TensorIteratorBaseEENKUlvE0_clEvENKUlvE1_clEvEUlN3c104HalfEE_EEvS4_RKT_EUliE_EEviT1_)
        /*062c*/ 	.word	0x00000000


	//----- nvinfo : EIATTR_MIN_STACK_SIZE
	.align		4
.L_309:
        /*0630*/ 	.byte	0x04, 0x12
        /*0632*/ 	.short	(.L_311 - .L_310)
	.align		4
.L_310:
        /*0634*/ 	.word	index@(_ZN2at6native27unrolled_elementwise_kernelIZZZNS0_15tan_kernel_cudaERNS_18TensorIteratorBaseEENKUlvE0_clEvENKUlvE1_clEvEUlN3c104HalfEE_St5arrayIPcLm2EELi4E23TrivialOffsetCalculatorILi1EjESD_NS0_6memory15LoadWithoutCastENSE_16StoreWithoutCastEEEviT_T0_T2_T3_T4_T5_)
        /*0638*/ 	.word	0x00000000


	//----- nvinfo : EIATTR_MIN_STACK_SIZE
	.align		4
.L_311:
        /*063c*/ 	.byte	0x04, 0x12
        /*063e*/ 	.short	(.L_313 - .L_312)
	.align		4
.L_312:
        /*0640*/ 	.word	index@(_ZN2at6native29vectorized_elementwise_kernelILi2EZZZNS0_15tan_kernel_cudaERNS_18TensorIteratorBaseEENKUlvE0_clEvENKUlvE1_clEvEUlN3c104HalfEE_St5arrayIPcLm2EEEEviT0_T1_)
        /*0644*/ 	.word	0x00000000


	//----- nvinfo : EIATTR_MIN_STACK_SIZE
	.align		4
.L_313:
        /*0648*/ 	.byte	0x04, 0x12
        /*064a*/ 	.short	(.L_315 - .L_314)
	.align		4
.L_314:
        /*064c*/ 	.word	index@(_ZN2at6native29vectorized_elementwise_kernelILi4EZZZNS0_15tan_kernel_cudaERNS_18TensorIteratorBaseEENKUlvE0_clEvENKUlvE1_clEvEUlN3c104HalfEE_St5arrayIPcLm2EEEEviT0_T1_)
        /*0650*/ 	.word	0x00000000


	//----- nvinfo : EIATTR_MIN_STACK_SIZE
	.align		4
.L_315:
        /*0654*/ 	.byte	0x04, 0x12
        /*0656*/ 	.short	(.L_317 - .L_316)
	.align		4
.L_316:
        /*0658*/ 	.word	index@(_ZN2at6native29vectorized_elementwise_kernelILi8EZZZNS0_15tan_kernel_cudaERNS_18TensorIteratorBaseEENKUlvE0_clEvENKUlvE1_clEvEUlN3c104HalfEE_St5arrayIPcLm2EEEEviT0_T1_)
        /*065c*/ 	.word	0x00000000


	//----- nvinfo : EIATTR_MIN_STACK_SIZE
	.align		4
.L_317:
        /*0660*/ 	.byte	0x04, 0x12
        /*0662*/ 	.short	(.L_319 - .L_318)
	.align		4
.L_318:
        /*0664*/ 	.word	index@(_ZN2at6native18elementwise_kernelILi128ELi4EZNS0_15gpu_kernel_implIZZZNS0_15tan_kernel_cudaERNS_18TensorIteratorBaseEENKUlvE0_clEvENKUlvE0_clEvEUlfE_EEvS4_RKT_EUliE_EEviT1_)
        /*0668*/ 	.word	0x00000000


	//----- nvinfo : EIATTR_MIN_STACK_SIZE
	.align		4
.L_319:
        /*066c*/ 	.byte	0x04, 0x12
        /*066e*/ 	.short	(.L_321 - .L_320)
	.align		4
.L_320:
        /*0670*/ 	.word	index@(_ZN2at6native27unrolled_elementwise_kernelIZZZNS0_15tan_kernel_cudaERNS_18TensorIteratorBaseEENKUlvE0_clEvENKUlvE0_clEvEUlfE_St5arrayIPcLm2EELi4E23TrivialOffsetCalculatorILi1EjESB_NS0_6memory12LoadWithCastILi1EEENSC_13StoreWithCastILi1EEEEEviT_T0_T2_T3_T4_T5_)
        /*0674*/ 	.word	0x00000000


	//----- nvinfo : EIATTR_MIN_STACK_SIZE
	.align		4
.L_321:
        /*0678*/ 	.byte	0x04, 0x12
        /*067a*/ 	.short	(.L_323 - .L_322)
	.align		4
.L_322:
        /*067c*/ 	.word	index@(_ZN2at6native18elementwise_kernelILi128ELi2EZNS0_22gpu_kernel_impl_nocastIZZZNS0_15tan_kernel_cudaERNS_18TensorIteratorBaseEENKUlvE0_clEvENKUlvE0_clEvEUlfE_EEvS4_RKT_EUliE_EEviT1_)
        /*0680*/ 	.word	0x00000000


	//----- nvinfo : EIATTR_MIN_STACK_SIZE
	.align		4
.L_323:
        /*0684*/ 	.byte	0x04, 0x12
        /*0686*/ 	.short	(.L_325 - .L_324)
	.align		4
.L_324:
        /*0688*/ 	.word	index@(_ZN2at6native27unrolled_elementwise_kernelIZZZNS0_15tan_kernel_cudaERNS_18TensorIteratorBaseEENKUlvE0_clEvENKUlvE0_clEvEUlfE_St5arrayIPcLm2EELi4E23TrivialOffsetCalculatorILi1EjESB_NS0_6memory15LoadWithoutCastENSC_16StoreWithoutCastEEEviT_T0_T2_T3_T4_T5_)
        /*068c*/ 	.word	0x00000000


	//----- nvinfo : EIATTR_MIN_STACK_SIZE
	.align		4
.L_325:
        /*0690*/ 	.byte	0x04, 0x12
        /*0692*/ 	.short	(.L_327 - .L_326)
	.align		4
.L_326:
        /*0694*/ 	.word	index@(_ZN2at6native29vectorized_elementwise_kernelILi2EZZZNS0_15tan_kernel_cudaERNS_18TensorIteratorBaseEENKUlvE0_clEvENKUlvE0_clEvEUlfE_St5arrayIPcLm2EEEEviT0_T1_)
        /*0698*/ 	.word	0x00000000


	//----- nvinfo : EIATTR_MIN_STACK_SIZE
	.align		4
.L_327:
        /*069c*/ 	.byte	0x04, 0x12
        /*069e*/ 	.short	(.L_329 - .L_328)
	.align		4
.L_328:
        /*06a0*/ 	.word	index@(_ZN2at6native29vectorized_elementwise_kernelILi4EZZZNS0_15tan_kernel_cudaERNS_18TensorIteratorBaseEENKUlvE0_clEvENKUlvE0_clEvEUlfE_St5arrayIPcLm2EEEEviT0_T1_)
        /*06a4*/ 	.word	0x00000000


	//----- nvinfo : EIATTR_MIN_STACK_SIZE
	.align		4
.L_329:
        /*06a8*/ 	.byte	0x04, 0x12
        /*06aa*/ 	.short	(.L_331 - .L_330)
	.align		4
.L_330:
        /*06ac*/ 	.word	index@(_ZN2at6native29vectorized_elementwise_kernelILi8EZZZNS0_15tan_kernel_cudaERNS_18TensorIteratorBaseEENKUlvE0_clEvENKUlvE0_clEvEUlfE_St5arrayIPcLm2EEEEviT0_T1_)
        /*06b0*/ 	.word	0x00000000


	//----- nvinfo : EIATTR_MIN_STACK_SIZE
	.align		4
.L_331:
        /*06b4*/ 	.byte	0x04, 0x12
        /*06b6*/ 	.short	(.L_333 - .L_332)
	.align		4
.L_332:
        /*06b8*/ 	.word	index@(_ZN2at6native18elementwise_kernelILi128ELi4EZNS0_15gpu_kernel_implIZZZNS0_15tan_kernel_cudaERNS_18TensorIteratorBaseEENKUlvE0_clEvENKUlvE_clEvEUldE_EEvS4_RKT_EUliE_EEviT1_)
        /*06bc*/ 	.word	0x00000028


	//----- nvinfo : EIATTR_MIN_STACK_SIZE
	.align		4
.L_333:
        /*06c0*/ 	.byte	0x04, 0x12
        /*06c2*/ 	.short	(.L_335 - .L_334)
	.align		4
.L_334:
        /*06c4*/ 	.word	index@(_ZN2at6native27unrolled_elementwise_kernelIZZZNS0_15tan_kernel_cudaERNS_18TensorIteratorBaseEENKUlvE0_clEvENKUlvE_clEvEUldE_St5arrayIPcLm2EELi4E23TrivialOffsetCalculatorILi1EjESB_NS0_6memory12LoadWithCastILi1EEENSC_13StoreWithCastILi1EEEEEviT_T0_T2_T3_T4_T5_)
        /*06c8*/ 	.word	0x00000028


	//----- nvinfo : EIATTR_MIN_STACK_SIZE
	.align		4
.L_335:
        /*06cc*/ 	.byte	0x04, 0x12
        /*06ce*/ 	.short	(.L_337 - .L_336)
	.align		4
.L_336:
        /*06d0*/ 	.word	index@(_ZN2at6native18elementwise_kernelILi128ELi2EZNS0_22gpu_kernel_impl_nocastIZZZNS0_15tan_kernel_cudaERNS_18TensorIteratorBaseEENKUlvE0_clEvENKUlvE_clEvEUldE_EEvS4_RKT_EUliE_EEviT1_)
        /*06d4*/ 	.word	0x00000028


	//----- nvinfo : EIATTR_MIN_STACK_SIZE
	.align		4
.L_337:
        /*06d8*/ 	.byte	0x04, 0x12
        /*06da*/ 	.short	(.L_339 - .L_338)
	.align		4
.L_338:
        /*06dc*/ 	.word	index@(_ZN2at6native27unrolled_elementwise_kernelIZZZNS0_15tan_kernel_cudaERNS_18TensorIteratorBaseEENKUlvE0_clEvENKUlvE_clEvEUldE_St5arrayIPcLm2EELi4E23TrivialOffsetCalculatorILi1EjESB_NS0_6memory15LoadWithoutCastENSC_16StoreWithoutCastEEEviT_T0_T2_T3_T4_T5_)
        /*06e0*/ 	.word	0x00000028


	//----- nvinfo : EIATTR_MIN_STACK_SIZE
	.align		4
.L_339:
        /*06e4*/ 	.byte	0x04, 0x12
        /*06e6*/ 	.short	(.L_341 - .L_340)
	.align		4
.L_340:
        /*06e8*/ 	.word	index@(_ZN2at6native29vectorized_elementwise_kernelILi2EZZZNS0_15tan_kernel_cudaERNS_18TensorIteratorBaseEENKUlvE0_clEvENKUlvE_clEvEUldE_St5arrayIPcLm2EEEEviT0_T1_)
        /*06ec*/ 	.word	0x00000028


	//----- nvinfo : EIATTR_MIN_STACK_SIZE
	.align		4
.L_341:
        /*06f0*/ 	.byte	0x04, 0x12
        /*06f2*/ 	.short	(.L_343 - .L_342)
	.align		4
.L_342:
        /*06f4*/ 	.word	index@(_ZN2at6native29vectorized_elementwise_kernelILi4EZZZNS0_15tan_kernel_cudaERNS_18TensorIteratorBaseEENKUlvE0_clEvENKUlvE_clEvEUldE_St5arrayIPcLm2EEEEviT0_T1_)
        /*06f8*/ 	.word	0x00000028


	//----- nvinfo : EIATTR_MIN_STACK_SIZE
	.align		4
.L_343:
        /*06fc*/ 	.byte	0x04, 0x12
        /*06fe*/ 	.short	(.L_345 - .L_344)
	.align		4
.L_344:
        /*0700*/ 	.word	index@(_ZN2at6native29vectorized_elementwise_kernelILi8EZZZNS0_15tan_kernel_cudaERNS_18TensorIteratorBaseEENKUlvE0_clEvENKUlvE_clEvEUldE_St5arrayIPcLm2EEEEviT0_T1_)
        /*0704*/ 	.word	0x00000000


	//----- nvinfo : EIATTR_MIN_STACK_SIZE
	.align		4
.L_345:
        /*0708*/ 	.byte	0x04, 0x12
        /*070a*/ 	.short	(.L_347 - .L_346)
	.align		4
.L_346:
        /*070c*/ 	.word	index@(_ZN2at6native18elementwise_kernelILi128ELi4EZNS0_15gpu_kernel_implIZZZNS0_15tan_kernel_cudaERNS_18TensorIteratorBaseEENKUlvE_clEvENKUlvE1_clEvEUlN3c107complexINS7_4HalfEEEE_EEvS4_RKT_EUliE_EEviT1_)
        /*0710*/ 	.word	0x00000000


	//----- nvinfo : EIATTR_MIN_STACK_SIZE
	.align		4
.L_347:
        /*0714*/ 	.byte	0x04, 0x12
        /*0716*/ 	.short	(.L_349 - .L_348)
	.align		4
.L_348:
        /*0718*/ 	.word	index@(_ZN2at6native27unrolled_elementwise_kernelIZZZNS0_15tan_kernel_cudaERNS_18TensorIteratorBaseEENKUlvE_clEvENKUlvE1_clEvEUlN3c107complexINS6_4HalfEEEE_St5arrayIPcLm2EELi4E23TrivialOffsetCalculatorILi1EjESF_NS0_6memory12LoadWithCastILi1EEENSG_13StoreWithCastILi1EEEEEviT_T0_T2_T3_T4_T5_)
        /*071c*/ 	.word	0x00000000


	//----- nvinfo : EIATTR_MIN_STACK_SIZE
	.align		4
.L_349:
        /*0720*/ 	.byte	0x04, 0x12
        /*0722*/ 	.short	(.L_351 - .L_350)
	.align		4
.L_350:
        /*0724*/ 	.word	index@(_ZN2at6native18elementwise_kernelILi128ELi2EZNS0_22gpu_kernel_impl_nocastIZZZNS0_15tan_kernel_cudaERNS_18TensorIteratorBaseEENKUlvE_clEvENKUlvE1_clEvEUlN3c107complexINS7_4HalfEEEE_EEvS4_RKT_EUliE_EEviT1_)
        /*0728*/ 	.word	0x00000000


	//----- nvinfo : EIATTR_MIN_STACK_SIZE
	.align		4
.L_351:
        /*072c*/ 	.byte	0x04, 0x12
        /*072e*/ 	.short	(.L_353 - .L_352)
	.align		4
.L_352:
        /*0730*/ 	.word	index@(_ZN2at6native27unrolled_elementwise_kernelIZZZNS0_15tan_kernel_cudaERNS_18TensorIteratorBaseEENKUlvE_clEvENKUlvE1_clEvEUlN3c107complexINS6_4HalfEEEE_St5arrayIPcLm2EELi4E23TrivialOffsetCalculatorILi1EjESF_NS0_6memory15LoadWithoutCastENSG_16StoreWithoutCastEEEviT_T0_T2_T3_T4_T5_)
        /*0734*/ 	.word	0x00000000


	//----- nvinfo : EIATTR_MIN_STACK_SIZE
	.align		4
.L_353:
        /*0738*/ 	.byte	0x04, 0x12
        /*073a*/ 	.short	(.L_355 - .L_354)
	.align		4
.L_354:
        /*073c*/ 	.word	index@(_ZN2at6native29vectorized_elementwise_kernelILi2EZZZNS0_15tan_kernel_cudaERNS_18TensorIteratorBaseEENKUlvE_clEvENKUlvE1_clEvEUlN3c107complexINS6_4HalfEEEE_St5arrayIPcLm2EEEEviT0_T1_)
        /*0740*/ 	.word	0x00000000


	//----- nvinfo : EIATTR_MIN_STACK_SIZE
	.align		4
.L_355:
        /*0744*/ 	.byte	0x04, 0x12
        /*0746*/ 	.short	(.L_357 - .L_356)
	.align		4
.L_356:
        /*0748*/ 	.word	index@(_ZN2at6native29vectorized_elementwise_kernelILi4EZZZNS0_15tan_kernel_cudaERNS_18TensorIteratorBaseEENKUlvE_clEvENKUlvE1_clEvEUlN3c107complexINS6_4HalfEEEE_St5arrayIPcLm2EEEEviT0_T1_)
        /*074c*/ 	.word	0x00000000


	//----- nvinfo : EIATTR_MIN_STACK_SIZE
	.align		4
.L_357:
        /*0750*/ 	.byte	0x04, 0x12
        /*0752*/ 	.short	(.L_359 - .L_358)
	.align		4
.L_358:
        /*0754*/ 	.word	index@(_ZN2at6native29vectorized_elementwise_kernelILi8EZZZNS0_15tan_kernel_cudaERNS_18TensorIteratorBaseEENKUlvE_clEvENKUlvE1_clEvEUlN3c107complexINS6_4HalfEEEE_St5arrayIPcLm2EEEEviT0_T1_)
        /*0758*/ 	.word	0x00000000


	//----- nvinfo : EIATTR_MIN_STACK_SIZE
	.align		4
.L_359:
        /*075c*/ 	.byte	0x04, 0x12
        /*075e*/ 	.short	(.L_361 - .L_360)
	.align		4
.L_360:
        /*0760*/ 	.word	index@(_ZN2at6native18elementwise_kernelILi128ELi4EZNS0_15gpu_kernel_implIZZZNS0_15tan_kernel_cudaERNS_18TensorIteratorBaseEENKUlvE_clEvENKUlvE0_clEvEUlN3c107complexIfEEE_EEvS4_RKT_EUliE_EEviT1_)
        /*0764*/ 	.word	0x00000000


	//----- nvinfo : EIATTR_MIN_STACK_SIZE
	.align		4
.L_361:
        /*0768*/ 	.byte	0x04, 0x12
        /*076a*/ 	.short	(.L_363 - .L_362)
	.align		4
.L_362:
        /*076c*/ 	.word	index@(_ZN2at6native27unrolled_elementwise_kernelIZZZNS0_15tan_kernel_cudaERNS_18TensorIteratorBaseEENKUlvE_clEvENKUlvE0_clEvEUlN3c107complexIfEEE_St5arrayIPcLm2EELi4E23TrivialOffsetCalculatorILi1EjESE_NS0_6memory12LoadWithCastILi1EEENSF_13StoreWithCastILi1EEEEEviT_T0_T2_T3_T4_T5_)
        /*0770*/ 	.word	0x00000000


	//----- nvinfo : EIATTR_MIN_STACK_SIZE
	.align		4
.L_363:
        /*0774*/ 	.byte	0x04, 0x12
        /*0776*/ 	.short	(.L_365 - .L_364)
	.align		4
.L_364:
        /*0778*/ 	.word	index@(_ZN2at6native18elementwise_kernelILi128ELi2EZNS0_22gpu_kernel_impl_nocastIZZZNS0_15tan_kernel_cudaERNS_18TensorIteratorBaseEENKUlvE_clEvENKUlvE0_clEvEUlN3c107complexIfEEE_EEvS4_RKT_EUliE_EEviT1_)
        /*077c*/ 	.word	0x00000000


	//----- nvinfo : EIATTR_MIN_STACK_SIZE
	.align		4
.L_365:
        /*0780*/ 	.byte	0x04, 0x12
        /*0782*/ 	.short	(.L_367 - .L_366)
	.align		4
.L_366:
        /*0784*/ 	.word	index@(_ZN2at6native27unrolled_elementwise_kernelIZZZNS0_15tan_kernel_cudaERNS_18TensorIteratorBaseEENKUlvE_clEvENKUlvE0_clEvEUlN3c107complexIfEEE_St5arrayIPcLm2EELi4E23TrivialOffsetCalculatorILi1EjESE_NS0_6memory15LoadWithoutCastENSF_16StoreWithoutCastEEEviT_T0_T2_T3_T4_T5_)
        /*0788*/ 	.word	0x00000000


	//----- nvinfo : EIATTR_MIN_STACK_SIZE
	.align		4
.L_367:
        /*078c*/ 	.byte	0x04, 0x12
        /*078e*/ 	.short	(.L_369 - .L_368)
	.align		4
.L_368:
        /*0790*/ 	.word	index@(_ZN2at6native29vectorized_elementwise_kernelILi2EZZZNS0_15tan_kernel_cudaERNS_18TensorIteratorBaseEENKUlvE_clEvENKUlvE0_clEvEUlN3c107complexIfEEE_St5arrayIPcLm2EEEEviT0_T1_)
        /*0794*/ 	.word	0x00000000


	//----- nvinfo : EIATTR_MIN_STACK_SIZE
	.align		4
.L_369:
        /*0798*/ 	.byte	0x04, 0x12
        /*079a*/ 	.short	(.L_371 - .L_370)
	.align		4
.L_370:
        /*079c*/ 	.word	index@(_ZN2at6native29vectorized_elementwise_kernelILi4EZZZNS0_15tan_kernel_cudaERNS_18TensorIteratorBaseEENKUlvE_clEvENKUlvE0_clEvEUlN3c107complexIfEEE_St5arrayIPcLm2EEEEviT0_T1_)
        /*07a0*/ 	.word	0x00000000


	//----- nvinfo : EIATTR_MIN_STACK_SIZE
	.align		4
.L_371:
        /*07a4*/ 	.byte	0x04, 0x12
        /*07a6*/ 	.short	(.L_373 - .L_372)
	.align		4
.L_372:
        /*07a8*/ 	.word	index@(_ZN2at6native29vectorized_elementwise_kernelILi8EZZZNS0_15tan_kernel_cudaERNS_18TensorIteratorBaseEENKUlvE_clEvENKUlvE0_clEvEUlN3c107complexIfEEE_St5arrayIPcLm2EEEEviT0_T1_)
        /*07ac*/ 	.word	0x00000000


	//----- nvinfo : EIATTR_MIN_STACK_SIZE
	.align		4
.L_373:
        /*07b0*/ 	.byte	0x04, 0x12
        /*07b2*/ 	.short	(.L_375 - .L_374)
	.align		4
.L_374:
        /*07b4*/ 	.word	index@(_ZN2at6native18elementwise_kernelILi128ELi4EZNS0_15gpu_kernel_implIZZZNS0_15tan_kernel_cudaERNS_18TensorIteratorBaseEENKUlvE_clEvENKUlvE_clEvEUlN3c107complexIdEEE_EEvS4_RKT_EUliE_EEviT1_)
        /*07b8*/ 	.word	0x00000028


	//----- nvinfo : EIATTR_MIN_STACK_SIZE
	.align		4
.L_375:
        /*07bc*/ 	.byte	0x04, 0x12
        /*07be*/ 	.short	(.L_377 - .L_376)
	.align		4
.L_376:
        /*07c0*/ 	.word	index@(_ZN2at6native27unrolled_elementwise_kernelIZZZNS0_15tan_kernel_cudaERNS_18TensorIteratorBaseEENKUlvE_clEvENKUlvE_clEvEUlN3c107complexIdEEE_St5arrayIPcLm2EELi4E23TrivialOffsetCalculatorILi1EjESE_NS0_6memory12LoadWithCastILi1EEENSF_13StoreWithCastILi1EEEEEviT_T0_T2_T3_T4_T5_)
        /*07c4*/ 	.word	0x00000028


	//----- nvinfo : EIATTR_MIN_STACK_SIZE
	.align		4
.L_377:
        /*07c8*/ 	.byte	0x04, 0x12
        /*07ca*/ 	.short	(.L_379 - .L_378)
	.align		4
.L_378:
        /*07cc*/ 	.word	index@(_ZN2at6native18elementwise_kernelILi128ELi2EZNS0_22gpu_kernel_impl_nocastIZZZNS0_15tan_kernel_cudaERNS_18TensorIteratorBaseEENKUlvE_clEvENKUlvE_clEvEUlN3c107complexIdEEE_EEvS4_RKT_EUliE_EEviT1_)
        /*07d0*/ 	.word	0x00000028


	//----- nvinfo : EIATTR_MIN_STACK_SIZE
	.align		4
.L_379:
        /*07d4*/ 	.byte	0x04, 0x12
        /*07d6*/ 	.short	(.L_381 - .L_380)
	.align		4
.L_380:
        /*07d8*/ 	.word	index@(_ZN2at6native27unrolled_elementwise_kernelIZZZNS0_15tan_kernel_cudaERNS_18TensorIteratorBaseEENKUlvE_clEvENKUlvE_clEvEUlN3c107complexIdEEE_St5arrayIPcLm2EELi4E23TrivialOffsetCalculatorILi1EjESE_NS0_6memory15LoadWithoutCastENSF_16StoreWithoutCastEEEviT_T0_T2_T3_T4_T5_)
        /*07dc*/ 	.word	0x00000028


	//----- nvinfo : EIATTR_MIN_STACK_SIZE
	.align		4
.L_381:
        /*07e0*/ 	.byte	0x04, 0x12
        /*07e2*/ 	.short	(.L_383 - .L_382)
	.align		4
.L_382:
        /*07e4*/ 	.word	index@(_ZN2at6native29vectorized_elementwise_kernelILi2EZZZNS0_15tan_kernel_cudaERNS_18TensorIteratorBaseEENKUlvE_clEvENKUlvE_clEvEUlN3c107complexIdEEE_St5arrayIPcLm2EEEEviT0_T1_)
        /*07e8*/ 	.word	0x00000028


	//----- nvinfo : EIATTR_MIN_STACK_SIZE
	.align		4
.L_383:
        /*07ec*/ 	.byte	0x04, 0x12
        /*07ee*/ 	.short	(.L_385 - .L_384)
	.align		4
.L_384:
        /*07f0*/ 	.word	index@(_ZN2at6native29vectorized_elementwise_kernelILi4EZZZNS0_15tan_kernel_cudaERNS_18TensorIteratorBaseEENKUlvE_clEvENKUlvE_clEvEUlN3c107complexIdEEE_St5arrayIPcLm2EEEEviT0_T1_)
        /*07f4*/ 	.word	0x00000028


	//----- nvinfo : EIATTR_MIN_STACK_SIZE
	.align		4
.L_385:
        /*07f8*/ 	.byte	0x04, 0x12
        /*07fa*/ 	.short	(.L_387 - .L_386)
	.align		4
.L_386:
        /*07fc*/ 	.word	index@(_ZN2at6native29vectorized_elementwise_kernelILi8EZZZNS0_15tan_kernel_cudaERNS_18TensorIteratorBaseEENKUlvE_clEvENKUlvE_clEvEUlN3c107complexIdEEE_St5arrayIPcLm2EEEEviT0_T1_)
        /*0800*/ 	.word	0x00000000
.L_387:


//--------------------- .nv.info._ZN2at6native18elementwise_kernelILi128ELi4EZNS0_15gpu_kernel_implIZZZNS0_15tan_kernel_cudaERNS_18TensorIteratorBaseEENKUlvE0_clEvENKUlvE2_clEvEUlN3c108BFloat16EE_EEvS4_RKT_EUliE_EEviT1_ --------------------------
	.section	.nv.info._ZN2at6native18elementwise_kernelILi128ELi4EZNS0_15gpu_kernel_implIZZZNS0_15tan_kernel_cudaERNS_18TensorIteratorBaseEENKUlvE0_clEvENKUlvE2_clEvEUlN3c108BFloat16EE_EEvS4_RKT_EUliE_EEviT1_,"",@"SHT_CUDA_INFO"
	.sectionflags	@""
	.align	4


	//----- nvinfo : EIATTR_CUDA_API_VERSION
	.align		4
        /*0000*/ 	.byte	0x04, 0x37
        /*0002*/ 	.short	(.L_389 - .L_388)
.L_388:
        /*0004*/ 	.word	0x00000082


	//----- nvinfo : EIATTR_SW2861232_WAR
	.align		4
.L_389:
        /*0008*/ 	.byte	0x01, 0x35
	.zero		2


	//----- nvinfo : EIATTR_PARAM_CBANK
	.align		4
        /*000c*/ 	.byte	0x04, 0x0a
        /*000e*/ 	.short	(.L_391 - .L_390)
	.align		4
.L_390:
        /*0010*/ 	.word	index@(.nv.constant0._ZN2at6native18elementwise_kernelILi128ELi4EZNS0_15gpu_kernel_implIZZZNS0_15tan_kernel_cudaERNS_18TensorIteratorBaseEENKUlvE0_clEvENKUlvE2_clEvEUlN3c108BFloat16EE_EEvS4_RKT_EUliE_EEviT1_)
        /*0014*/ 	.short	0x0160
        /*0016*/ 	.short	0x0220


	//----- nvinfo : EIATTR_CBANK_PARAM_SIZE
	.align		4
.L_391:
        /*0018*/ 	.byte	0x03, 0x19
        /*001a*/ 	.short	0x0220


	//----- nvinfo : EIATTR_KPARAM_INFO
	.align		4
        /*001c*/ 	.byte	0x04, 0x17
        /*001e*/ 	.short	(.L_393 - .L_392)
.L_392:
        /*0020*/ 	.word	0x00000000
        /*0024*/ 	.short	0x0001
        /*0026*/ 	.short	0x0008
        /*0028*/ 	.byte	0x00, 0xf0, 0x61, 0x08


	//----- nvinfo : EIATTR_KPARAM_INFO
	.align		4
.L_393:
        /*002c*/ 	.byte	0x04, 0x17
        /*002e*/ 	.short	(.L_395 - .L_394)
.L_394:
        /*0030*/ 	.word	0x00000000
        /*0034*/ 	.short	0x0000
        /*0036*/ 	.short	0x0000
        /*0038*/ 	.byte	0x00, 0xf0, 0x11, 0x00


	//----- nvinfo : EIATTR_MAXREG_COUNT
	.align		4
.L_395:
        /*003c*/ 	.byte	0x03, 0x1b
        /*003e*/ 	.short	0x0080


	//----- nvinfo : EIATTR_EXTERNS
	.align		4
        /*0040*/ 	.byte	0x04, 0x0f
        /*0042*/ 	.short	(.L_397 - .L_396)


	//   ....[0]....
	.align		4
.L_396:
        /*0044*/ 	.word	index@(__assertfail)


	//----- nvinfo : EIATTR_MERCURY_ISA_VERSION
	.align		4
.L_397:
        /*0048*/ 	.byte	0x03, 0x5f
        /*004a*/ 	.short	0x0000


	//----- nvinfo : EIATTR_SYSCALL_OFFSETS
	.align		4
        /*004c*/ 	.byte	0x04, 0x46
        /*004e*/ 	.short	(.L_399 - .L_398)


	//   ....[0]....
.L_398:
        /*0050*/ 	.word	0x00001dd0


	//   ....[1]....
        /*0054*/ 	.word	0x00002dd0


	//   ....[2]....
        /*0058*/ 	.word	0x00004c10


	//   ....[3]....
        /*005c*/ 	.word	0x00005c10


	//   ....[4]....
        /*0060*/ 	.word	0x00007a20


	//   ....[5]....
        /*0064*/ 	.word	0x00008a20


	//   ....[6]....
        /*0068*/ 	.word	0x0000a840


	//   ....[7]....
        /*006c*/ 	.word	0x0000b840


	//----- nvinfo : EIATTR_EXIT_INSTR_OFFSETS
	.align		4
.L_399:
        /*0070*/ 	.byte	0x04, 0x1c
        /*0072*/ 	.short	(.L_401 - .L_400)


	//   ....[0]....
.L_400:
        /*0074*/ 	.word	0x00008ae0


	//   ....[1]....
        /*0078*/ 	.word	0x0000aa40


	//   ....[2]....
        /*007c*/ 	.word	0x0000aa80


	//   ....[3]....
        /*0080*/ 	.word	0x0000ab20


	//   ....[4]....
        /*0084*/ 	.word	0x0000ab60


	//   ....[5]....
        /*0088*/ 	.word	0x0000aba0


	//   ....[6]....
        /*008c*/ 	.word	0x0000ac30


	//   ....[7]....
        /*0090*/ 	.word	0x0000ac70


	//   ....[8]....
        /*0094*/ 	.word	0x0000ad10


	//   ....[9]....
        /*0098*/ 	.word	0x0000ad60


	//   ....[10]....
        /*009c*/ 	.word	0x0000adb0


	//   ....[11]....
        /*00a0*/ 	.word	0x0000ae80


	//   ....[12]....
        /*00a4*/ 	.word	0x0000aee0


	//   ....[13]....
        /*00a8*/ 	.word	0x0000b070


	//   ....[14]....
        /*00ac*/ 	.word	0x0000b1d0


	//   ....[15]....
        /*00b0*/ 	.word	0x0000b1f0


	//   ....[16]....
        /*00b4*/ 	.word	0x0000b2b0


	//   ....[17]....
        /*00b8*/ 	.word	0x0000b430


	//   ....[18]....
        /*00bc*/ 	.word	0x0000b5b0


	//   ....[19]....
        /*00c0*/ 	.word	0x0000b710


	//   ....[20]....
        /*00c4*/ 	.word	0x0000b850


	//   ....[21]....
        /*00c8*/ 	.word	0x0000b890


	//   ....[22]....
        /*00cc*/ 	.word	0x0000b8d0


	//----- nvinfo : EIATTR_MAX_THREADS
	.align		4
.L_401:
        /*00d0*/ 	.byte	0x04, 0x05
        /*00d2*/ 	.short	(.L_403 - .L_402)
.L_402:
        /*00d4*/ 	.word	0x00000080
        /*00d8*/ 	.word	0x00000001
        /*00dc*/ 	.word	0x00000001


	//----- nvinfo : EIATTR_CRS_STACK_SIZE
	.align		4
.L_403:
        /*00e0*/ 	.byte	0x04, 0x1e
        /*00e2*/ 	.short	(.L_405 - .L_404)
.L_404:
        /*00e4*/ 	.word	0x00000000
.L_405:


//--------------------- .nv.info._ZN2at6native27unrolled_elementwise_kernelIZZZNS0_15tan_kernel_cudaERNS_18TensorIteratorBaseEENKUlvE0_clEvENKUlvE2_clEvEUlN3c108BFloat16EE_St5arrayIPcLm2EELi4E23TrivialOffsetCalculatorILi1EjESD_NS0_6memory12LoadWithCastILi1EEENSE_13StoreWithCastILi1EEEEEviT_T0_T2_T3_T4_T5_ --------------------------
	.section	.nv.info._ZN2at6native27unrolled_elementwise_kernelIZZZNS0_15tan_kernel_cudaERNS_18TensorIteratorBaseEENKUlvE0_clEvENKUlvE2_clEvEUlN3c108BFloat16EE_St5arrayIPcLm2EELi4E23TrivialOffsetCalculatorILi1EjESD_NS0_6memory12LoadWithCastILi1EEENSE_13StoreWithCastILi1EEEEEviT_T0_T2_T3_T4_T5_,"",@"SHT_CUDA_INFO"
	.sectionflags	@""
	.align	4


	//----- nvinfo : EIATTR_CUDA_API_VERSION
	.align		4
        /*0000*/ 	.byte	0x04, 0x37
        /*0002*/ 	.short	(.L_407 - .L_406)
.L_406:
        /*0004*/ 	.word	0x00000082


	//----- nvinfo : EIATTR_SW2861232_WAR
	.align		4
.L_407:
        /*0008*/ 	.byte	0x01, 0x35
	.zero		2


	//----- nvinfo : EIATTR_PARAM_CBANK
	.align		4
        /*000c*/ 	.byte	0x04, 0x0a
        /*000e*/ 	.short	(.L_409 - .L_408)
	.align		4
.L_408:
        /*0010*/ 	.word	index@(.nv.constant0._ZN2at6native27unrolled_elementwise_kernelIZZZNS0_15tan_kernel_cudaERNS_18TensorIteratorBaseEENKUlvE0_clEvENKUlvE2_clEvEUlN3c108BFloat16EE_St5arrayIPcLm2EELi4E23TrivialOffsetCalculatorILi1EjESD_NS0_6memory12LoadWithCastILi1EEENSE_13StoreWithCastILi1EEEEEviT_T0_T2_T3_T4_T5_)
        /*0014*/ 	.short	0x0160
        /*0016*/ 	.short	0x002c


	//----- nvinfo : EIATTR_CBANK_PARAM_SIZE
	.align		4
.L_409:
        /*0018*/ 	.byte	0x03, 0x19
        /*001a*/ 	.short	0x002c


	//----- nvinfo : EIATTR_KPARAM_INFO
	.align		4
        /*001c*/ 	.byte	0x04, 0x17
        /*001e*/ 	.short	(.L_411 - .L_410)
.L_410:
        /*0020*/ 	.word	0x00000000
        /*0024*/ 	.short	0x0006
        /*0026*/ 	.short	0x0024
        /*0028*/ 	.byte	0x00, 0xf0, 0x21, 0x00


	//----- nvinfo : EIATTR_KPARAM_INFO
	.align		4
.L_411:
        /*002c*/ 	.byte	0x04, 0x17
        /*002e*/ 	.short	(.L_413 - .L_412)
.L_412:
        /*0030*/ 	.word	0x00000000
        /*0034*/ 	.short	0x0005
        /*0036*/ 	.short	0x001c
        /*0038*/ 	.byte	0x00, 0xf0, 0x21, 0x00


	//----- nvinfo : EIATTR_KPARAM_INFO
	.align		4
.L_413:
        /*003c*/ 	.byte	0x04, 0x17
        /*003e*/ 	.short	(.L_415 - .L_414)
.L_414:
        /*0040*/ 	.word	0x00000000
        /*0044*/ 	.short	0x0004
        /*0046*/ 	.short	0x0019
        /*0048*/ 	.byte	0x00, 0xf0, 0x05, 0x00


	//----- nvinfo : EIATTR_KPARAM_INFO
	.align		4
.L_415:
        /*004c*/ 	.byte	0x04, 0x17
        /*004e*/ 	.short	(.L_417 - .L_416)
.L_416:
        /*0050*/ 	.word	0x00000000
        /*0054*/ 	.short	0x0003
        /*0056*/ 	.short	0x0018
        /*0058*/ 	.byte	0x00, 0xf0, 0x05, 0x00


	//----- nvinfo : EIATTR_KPARAM_INFO
	.align		4
.L_417:
        /*005c*/ 	.byte	0x04, 0x17
        /*005e*/ 	.short	(.L_419 - .L_418)
.L_418:
        /*0060*/ 	.word	0x00000000
        /*0064*/ 	.short	0x0002
        /*0066*/ 	.short	0x0008
        /*0068*/ 	.byte	0x00, 0xf0, 0x41, 0x00


	//----- nvinfo : EIATTR_KPARAM_INFO
	.align		4
.L_419:
        /*006c*/ 	.byte	0x04, 0x17
        /*006e*/ 	.short	(.L_421 - .L_420)
.L_420:
        /*0070*/ 	.word	0x00000000
        /*0074*/ 	.short	0x0001
        /*0076*/ 	.short	0x0004
        /*0078*/ 	.byte	0x00, 0xf0, 0x05, 0x00


	//----- nvinfo : EIATTR_KPARAM_INFO
	.align		4
.L_421:
        /*007c*/ 	.byte	0x04, 0x17
        /*007e*/ 	.short	(.L_423 - .L_422)
.L_422:
        /*0080*/ 	.word	0x00000000
        /*0084*/ 	.short	0x0000
        /*0086*/ 	.short	0x0000
        /*0088*/ 	.byte	0x00, 0xf0, 0x11, 0x00


	//----- nvinfo : EIATTR_MAXREG_COUNT
	.align		4
.L_423:
        /*008c*/ 	.byte	0x03, 0x1b
        /*008e*/ 	.short	0x00ff


	//----- nvinfo : EIATTR_EXTERNS
	.align		4
        /*0090*/ 	.byte	0x04, 0x0f
        /*0092*/ 	.short	(.L_425 - .L_424)


	//   ....[0]....
	.align		4
.L_424:
        /*0094*/ 	.word	index@(__assertfail)


	//----- nvinfo : EIATTR_MERCURY_ISA_VERSION
	.align		4
.L_425:
        /*0098*/ 	.byte	0x03, 0x5f
        /*009a*/ 	.short	0x0000


	//----- nvinfo : EIATTR_SYSCALL_OFFSETS
	.align		4
        /*009c*/ 	.byte	0x04, 0x46
        /*009e*/ 	.short	(.L_427 - .L_426)


	//   ....[0]....
.L_426:
        /*00a0*/ 	.word	0x000010a0


	//   ....[1]....
        /*00a4*/ 	.word	0x000021a0


	//   ....[2]....
        /*00a8*/ 	.word	0x000032b0


	//   ....[3]....
        /*00ac*/ 	.word	0x00004390


	//   ....[4]....
        /*00b0*/ 	.word	0x00005720


	//   ....[5]....
        /*00b4*/ 	.word	0x00006750


	//   ....[6]....
        /*00b8*/ 	.word	0x00007740


	//   ....[7]....
        /*00bc*/ 	.word	0x00008730


	//----- nvinfo : EIATTR_EXIT_INSTR_OFFSETS
	.align		4
.L_427:
        /*00c0*/ 	.byte	0x04, 0x1c
        /*00c2*/ 	.short	(.L_429 - .L_428)


	//   ....[0]....
.L_428:
        /*00c4*/ 	.word	0x00007800


	//   ....[1]....
        /*00c8*/ 	.word	0x00007930


	//   ....[2]....
        /*00cc*/ 	.word	0x00007970


	//   ....[3]....
        /*00d0*/ 	.word	0x00007a10


	//   ....[4]....
        /*00d4*/ 	.word	0x00007a50


	//   ....[5]....
        /*00d8*/ 	.word	0x00007a90


	//   ....[6]....
        /*00dc*/ 	.word	0x00007b20


	//   ....[7]....
        /*00e0*/ 	.word	0x00007b60


	//   ....[8]....
        /*00e4*/ 	.word	0x00007c00


	//   ....[9]....
        /*00e8*/ 	.word	0x00007c50


	//   ....[10]....
        /*00ec*/ 	.word	0x00007ca0


	//   ....[11]....
        /*00f0*/ 	.word	0x00007d70


	//   ....[12]....
        /*00f4*/ 	.word	0x00007dd0


	//   ....[13]....
        /*00f8*/ 	.word	0x00007f60


	//   ....[14]....
        /*00fc*/ 	.word	0x000080c0


	//   ....[15]....
        /*0100*/ 	.word	0x000080e0


	//   ....[16]....
        /*0104*/ 	.word	0x000081a0


	//   ....[17]....
        /*0108*/ 	.word	0x00008320


	//   ....[18]....
        /*010c*/ 	.word	0x000084a0


	//   ....[19]....
        /*0110*/ 	.word	0x00008600


	//   ....[20]....
        /*0114*/ 	.word	0x00008740


	//   ....[21]....
        /*0118*/ 	.word	0x00008780


	//   ....[22]....
        /*011c*/ 	.word	0x000087c0


	//----- nvinfo : EIATTR_MAX_THREADS
	.align		4
.L_429:
        /*0120*/ 	.byte	0x04, 0x05
        /*0122*/ 	.short	(.L_431 - .L_430)
.L_430:
        /*0124*/ 	.word	0x00000080
        /*0128*/ 	.word	0x00000001
        /*012c*/ 	.word	0x00000001


	//----- nvinfo : EIATTR_CRS_STACK_SIZE
	.align		4
.L_431:
        /*0130*/ 	.byte	0x04, 0x1e
        /*0132*/ 	.short	(.L_433 - .L_432)
.L_432:
        /*0134*/ 	.word	0x00000000
.L_433:


//--------------------- .nv.info._ZN2at6native18elementwise_kernelILi128ELi4EZNS0_22gpu_kernel_impl_nocastIZZZNS0_15tan_kernel_cudaERNS_18TensorIteratorBaseEENKUlvE0_clEvENKUlvE2_clEvEUlN3c108BFloat16EE_EEvS4_RKT_EUliE_EEviT1_ --------------------------
	.section	.nv.info._ZN2at6native18elementwise_kernelILi128ELi4EZNS0_22gpu_kernel_impl_nocastIZZZNS0_15tan_kernel_cudaERNS_18TensorIteratorBaseEENKUlvE0_clEvENKUlvE2_clEvEUlN3c108BFloat16EE_EEvS4_RKT_EUliE_EEviT1_,"",@"SHT_CUDA_INFO"
	.sectionflags	@""
	.align	4


	//----- nvinfo : EIATTR_CUDA_API_VERSION
	.align		4
        /*0000*/ 	.byte	0x04, 0x37
        /*0002*/ 	.short	(.L_435 - .L_434)
.L_434:
        /*0004*/ 	.word	0x00000082


	//----- nvinfo : EIATTR_SW2861232_WAR
	.align		4
.L_435:
        /*0008*/ 	.byte	0x01, 0x35
	.zero		2


	//----- nvinfo : EIATTR_PARAM_CBANK
	.align		4
        /*000c*/ 	.byte	0x04, 0x0a
        /*000e*/ 	.short	(.L_437 - .L_436)
	.align		4
.L_436:
        /*0010*/ 	.word	index@(.nv.constant0._ZN2at6native18elementwise_kernelILi128ELi4EZNS0_22gpu_kernel_impl_nocastIZZZNS0_15tan_kernel_cudaERNS_18TensorIteratorBaseEENKUlvE0_clEvENKUlvE2_clEvEUlN3c108BFloat16EE_EEvS4_RKT_EUliE_EEviT1_)
        /*0014*/ 	.short	0x0160
        /*0016*/ 	.short	0x0220


	//----- nvinfo : EIATTR_CBANK_PARAM_SIZE
	.align		4
.L_437:
        /*0018*/ 	.byte	0x03, 0x19
        /*001a*/ 	.short	0x0220


	//----- nvinfo : EIATTR_KPARAM_INFO
	.align		4
        /*001c*/ 	.byte	0x04, 0x17
        /*001e*/ 	.short	(.L_439 - .L_438)
.L_438:
        /*0020*/ 	.word	0x00000000
        /*0024*/ 	.short	0x0001
        /*0026*/ 	.short	0x0008
        /*0028*/ 	.byte	0x00, 0xf0, 0x61, 0x08


	//----- nvinfo : EIATTR_KPARAM_INFO
	.align		4
.L_439:
        /*002c*/ 	.byte	0x04, 0x17
        /*002e*/ 	.short	(.L_441 - .L_440)
.L_440:
        /*0030*/ 	.word	0x00000000
        /*0034*/ 	.short	0x0000
        /*0036*/ 	.short	0x0000
        /*0038*/ 	.byte	0x00, 0xf0, 0x11, 0x00


	//----- nvinfo : EIATTR_MAXREG_COUNT
	.align		4
.L_441:
        /*003c*/ 	.byte	0x03, 0x1b
        /*003e*/ 	.short	0x0080


	//----- nvinfo : EIATTR_MERCURY_ISA_VERSION
	.align		4
        /*0040*/ 	.byte	0x03, 0x5f
        /*0042*/ 	.short	0x0000


	//----- nvinfo : EIATTR_EXIT_INSTR_OFFSETS
	.align		4
        /*0044*/ 	.byte	0x04, 0x1c
        /*0046*/ 	.short	(.L_443 - .L_442)


	//   ....[0]....
.L_442:
        /*0048*/ 	.word	0x00002e30


	//   ....[1]....
        /*004c*/ 	.word	0x00003d40


	//----- nvinfo : EIATTR_MAX_THREADS
	.align		4
.L_443:
        /*0050*/ 	.byte	0x04, 0x05
        /*0052*/ 	.short	(.L_445 - .L_444)
.L_444:
        /*0054*/ 	.word	0x00000080
        /*0058*/ 	.word	0x00000001
        /*005c*/ 	.word	0x00000001


	//----- nvinfo : EIATTR_CRS_STACK_SIZE
	.align		4
.L_445:
        /*0060*/ 	.byte	0x04, 0x1e
        /*0062*/ 	.short	(.L_447 - .L_446)
.L_446:
        /*0064*/ 	.word	0x00000000
.L_447:


//--------------------- .nv.info._ZN2at6native27unrolled_elementwise_kernelIZZZNS0_15tan_kernel_cudaERNS_18TensorIteratorBaseEENKUlvE0_clEvENKUlvE2_clEvEUlN3c108BFloat16EE_St5arrayIPcLm2EELi4E23TrivialOffsetCalculatorILi1EjESD_NS0_6memory15LoadWithoutCastENSE_16StoreWithoutCastEEEviT_T0_T2_T3_T4_T5_ --------------------------
	.section	.nv.info._ZN2at6native27unrolled_elementwise_kernelIZZZNS0_15tan_kernel_cudaERNS_18TensorIteratorBaseEENKUlvE0_clEvENKUlvE2_clEvEUlN3c108BFloat16EE_St5arrayIPcLm2EELi4E23TrivialOffsetCalculatorILi1EjESD_NS0_6memory15LoadWithoutCastENSE_16StoreWithoutCastEEEviT_T0_T2_T3_T4_T5_,"",@"SHT_CUDA_INFO"
	.sectionflags	@""
	.align	4


	//----- nvinfo : EIATTR_CUDA_API_VERSION
	.align		4
        /*0000*/ 	.byte	0x04, 0x37
        /*0002*/ 	.short	(.L_449 - .L_448)
.L_448:
        /*0004*/ 	.word	0x00000082


	//----- nvinfo : EIATTR_SW2861232_WAR
	.align		4
.L_449:
        /*0008*/ 	.byte	0x01, 0x35
	.zero		2


	//----- nvinfo : EIATTR_PARAM_CBANK
	.align		4
        /*000c*/ 	.byte	0x04, 0x0a
        /*000e*/ 	.short	(.L_451 - .L_450)
	.align		4
.L_450:
        /*0010*/ 	.word	index@(.nv.constant0._ZN2at6native27unrolled_elementwise_kernelIZZZNS0_15tan_kernel_cudaERNS_18TensorIteratorBaseEENKUlvE0_clEvENKUlvE2_clEvEUlN3c108BFloat16EE_St5arrayIPcLm2EELi4E23TrivialOffsetCalculatorILi1EjESD_NS0_6memory15LoadWithoutCastENSE_16StoreWithoutCastEEEviT_T0_T2_T3_T4_T5_)
        /*0014*/ 	.short	0x0160
        /*0016*/ 	.short	0x001c


	//----- nvinfo : EIATTR_CBANK_PARAM_SIZE
	.align		4
.L_451:
        /*0018*/ 	.byte	0x03, 0x19
        /*001a*/ 	.short	0x001c


	//----- nvinfo : EIATTR_KPARAM_INFO
	.align		4
        /*001c*/ 	.byte	0x04, 0x17
        /*001e*/ 	.short	(.L_453 - .L_452)
.L_452:
        /*0020*/ 	.word	0x00000000
        /*0024*/ 	.short	0x0006
        /*0026*/ 	.short	0x001b
        /*0028*/ 	.byte	0x00, 0xf0, 0x05, 0x00


	//----- nvinfo : EIATTR_KPARAM_INFO
	.align		4
.L_453:
        /*002c*/ 	.byte	0x04, 0x17
        /*002e*/ 	.short	(.L_455 - .L_454)
.L_454:
        /*0030*/ 	.word	0x00000000
        /*0034*/ 	.short	0x0005
        /*0036*/ 	.short	0x001a
        /*0038*/ 	.byte	0x00, 0xf0, 0x05, 0x00


	//----- nvinfo : EIATTR_KPARAM_INFO
	.align		4
.L_455:
        /*003c*/ 	.byte	0x04, 0x17
        /*003e*/ 	.short	(.L_457 - .L_456)
.L_456:
        /*0040*/ 	.word	0x00000000
        /*0044*/ 	.short	0x0004
        /*0046*/ 	.short	0x0019
        /*0048*/ 	.byte	0x00, 0xf0, 0x05, 0x00


	//----- nvinfo : EIATTR_KPARAM_INFO
	.align		4
.L_457:
        /*004c*/ 	.byte	0x04, 0x17
        /*004e*/ 	.short	(.L_459 - .L_458)
.L_458:
        /*0050*/ 	.word	0x00000000
        /*0054*/ 	.short	0x0003
        /*0056*/ 	.short	0x0018
        /*0058*/ 	.byte	0x00, 0xf0, 0x05, 0x00


	//----- nvinfo : EIATTR_KPARAM_INFO
	.align		4
.L_459:
        /*005c*/ 	.byte	0x04, 0x17
        /*005e*/ 	.short	(.L_461 - .L_460)
.L_460:
        /*0060*/ 	.word	0x00000000
        /*0064*/ 	.short	0x0002
        /*0066*/ 	.short	0x0008
        /*0068*/ 	.byte	0x00, 0xf0, 0x41, 0x00


	//----- nvinfo : EIATTR_KPARAM_INFO
	.align		4
.L_461:
        /*006c*/ 	.byte	0x04, 0x17
        /*006e*/ 	.short	(.L_463 - .L_462)
.L_462:
        /*0070*/ 	.word	0x00000000
        /*0074*/ 	.short	0x0001
        /*0076*/ 	.short	0x0004
        /*0078*/ 	.byte	0x00, 0xf0, 0x05, 0x00


	//----- nvinfo : EIATTR_KPARAM_INFO
	.align		4
.L_463:
        /*007c*/ 	.byte	0x04, 0x17
        /*007e*/ 	.short	(.L_465 - .L_464)
.L_464:
        /*0080*/ 	.word	0x00000000
        /*0084*/ 	.short	0x0000
        /*0086*/ 	.short	0x0000
        /*0088*/ 	.byte	0x00, 0xf0, 0x11, 0x00


	//----- nvinfo : EIATTR_MAXREG_COUNT
	.align		4
.L_465:
        /*008c*/ 	.byte	0x03, 0x1b
        /*008e*/ 	.short	0x00ff


	//----- nvinfo : EIATTR_MERCURY_ISA_VERSION
	.align		4
        /*0090*/ 	.byte	0x03, 0x5f
        /*0092*/ 	.short	0x0000


	//----- nvinfo : EIATTR_EXIT_INSTR_OFFSETS
	.align		4
        /*0094*/ 	.byte	0x04, 0x1c
        /*0096*/ 	.short	(.L_467 - .L_466)


	//   ....[0]....
.L_466:
        /*0098*/ 	.word	0x000005a0


	//   ....[1]....
        /*009c*/ 	.word	0x000005f0


	//----- nvinfo : EIATTR_MAX_THREADS
	.align		4
.L_467:
        /*00a0*/ 	.byte	0x04, 0x05
        /*00a2*/ 	.short	(.L_469 - .L_468)
.L_468:
        /*00a4*/ 	.word	0x00000080
        /*00a8*/ 	.word	0x00000001
        /*00ac*/ 	.word	0x00000001


	//----- nvinfo : EIATTR_CRS_STACK_SIZE
	.align		4
.L_469:
        /*00b0*/ 	.byte	0x04, 0x1e
        /*00b2*/ 	.short	(.L_471 - .L_470)
.L_470:
        /*00b4*/ 	.word	0x00000000
.L_471:


//--------------------- .nv.info._ZN2at6native29vectorized_elementwise_kernelILi2EZZZNS0_15tan_kernel_cudaERNS_18TensorIteratorBaseEENKUlvE0_clEvENKUlvE2_clEvEUlN3c108BFloat16EE_St5arrayIPcLm2EEEEviT0_T1_ --------------------------
	.section	.nv.info._ZN2at6native29vectorized_elementwise_kernelILi2EZZZNS0_15tan_kernel_cudaERNS_18TensorIteratorBaseEENKUlvE0_clEvENKUlvE2_clEvEUlN3c108BFloat16EE_St5arrayIPcLm2EEEEviT0_T1_,"",@"SHT_CUDA_INFO"
	.sectionflags	@""
	.align	4


	//----- nvinfo : EIATTR_CUDA_API_VERSION
	.align		4
        /*0000*/ 	.byte	0x04, 0x37
        /*0002*/ 	.short	(.L_473 - .L_472)
.L_472:
        /*0004*/ 	.word	0x00000082


	//----- nvinfo : EIATTR_SW2861232_WAR
	.align		4
.L_473:
        /*0008*/ 	.byte	0x01, 0x35
	.zero		2


	//----- nvinfo : EIATTR_PARAM_CBANK
	.align		4
        /*000c*/ 	.byte	0x04, 0x0a
        /*000e*/ 	.short	(.L_475 - .L_474)
	.align		4
.L_474:
        /*0010*/ 	.word	index@(.nv.constant0._ZN2at6native29vectorized_elementwise_kernelILi2EZZZNS0_15tan_kernel_cudaERNS_18TensorIteratorBaseEENKUlvE0_clEvENKUlvE2_clEvEUlN3c108BFloat16EE_St5arrayIPcLm2EEEEviT0_T1_)
        /*0014*/ 	.short	0x0160
        /*0016*/ 	.short	0x0018


	//----- nvinfo : EIATTR_CBANK_PARAM_SIZE
	.align		4
.L_475:
        /*0018*/ 	.byte	0x03, 0x19
        /*001a*/ 	.short	0x0018


	//----- nvinfo : EIATTR_KPARAM_INFO
	.align		4
        /*001c*/ 	.byte	0x04, 0x17
        /*001e*/ 	.short	(.L_477 - .L_476)
.L_476:
        /*0020*/ 	.word	0x00000000
        /*0024*/ 	.short	0x0002
        /*0026*/ 	.short	0x0008
        /*0028*/ 	.byte	0x00, 0xf0, 0x41, 0x00


	//----- nvinfo : EIATTR_KPARAM_INFO
	.align		4
.L_477:
        /*002c*/ 	.byte	0x04, 0x17
        /*002e*/ 	.short	(.L_479 - .L_478)
.L_478:
        /*0030*/ 	.word	0x00000000
        /*0034*/ 	.short	0x0001
        /*0036*/ 	.short	0x0004
        /*0038*/ 	.byte	0x00, 0xf0, 0x05, 0x00


	//----- nvinfo : EIATTR_KPARAM_INFO
	.align		4
.L_479:
        /*003c*/ 	.byte	0x04, 0x17
        /*003e*/ 	.short	(.L_481 - .L_480)
.L_480:
        /*0040*/ 	.word	0x00000000
        /*0044*/ 	.short	0x0000
        /*0046*/ 	.short	0x0000
        /*0048*/ 	.byte	0x00, 0xf0, 0x11, 0x00


	//----- nvinfo : EIATTR_MAXREG_COUNT
	.align		4
.L_481:
        /*004c*/ 	.byte	0x03, 0x1b
        /*004e*/ 	.short	0x00ff


	//----- nvinfo : EIATTR_MERCURY_ISA_VERSION
	.align		4
        /*0050*/ 	.byte	0x03, 0x5f
        /*0052*/ 	.short	0x0000


	//----- nvinfo : EIATTR_EXIT_INSTR_OFFSETS
	.align		4
        /*0054*/ 	.byte	0x04, 0x1c
        /*0056*/ 	.short	(.L_483 - .L_482)


	//   ....[0]....
.L_482:
        /*0058*/ 	.word	0x00000490


	//   ....[1]....
        /*005c*/ 	.word	0x00000ff0


	//   ....[2]....
        /*0060*/ 	.word	0x00001050


	//----- nvinfo : EIATTR_MAX_THREADS
	.align		4
.L_483:
        /*0064*/ 	.byte	0x04, 0x05
        /*0066*/ 	.short	(.L_485 - .L_484)
.L_484:
        /*0068*/ 	.word	0x00000080
        /*006c*/ 	.word	0x00000001
        /*0070*/ 	.word	0x00000001


	//----- nvinfo : EIATTR_CRS_STACK_SIZE
	.align		4
.L_485:
        /*0074*/ 	.byte	0x04, 0x1e
        /*0076*/ 	.short	(.L_487 - .L_486)
.L_486:
        /*0078*/ 	.word	0x00000000
.L_487:


//--------------------- .nv.info._ZN2at6native29vectorized_elementwise_kernelILi4EZZZNS0_15tan_kernel_cudaERNS_18TensorIteratorBaseEENKUlvE0_clEvENKUlvE2_clEvEUlN3c108BFloat16EE_St5arrayIPcLm2EEEEviT0_T1_ --------------------------
	.section	.nv.info._ZN2at6native29vectorized_elementwise_kernelILi4EZZZNS0_15tan_kernel_cudaERNS_18TensorIteratorBaseEENKUlvE0_clEvENKUlvE2_clEvEUlN3c108BFloat16EE_St5arrayIPcLm2EEEEviT0_T1_,"",@"SHT_CUDA_INFO"
	.sectionflags	@""
	.align	4


	//----- nvinfo : EIATTR_CUDA_API_VERSION
	.align		4
        /*0000*/ 	.byte	0x04, 0x37
        /*0002*/ 	.short	(.L_489 - .L_488)
.L_488:
        /*0004*/ 	.word	0x00000082


	//----- nvinfo : EIATTR_SW2861232_WAR
	.align		4
.L_489:
        /*0008*/ 	.byte	0x01, 0x35
	.zero		2


	//----- nvinfo : EIATTR_PARAM_CBANK
	.align		4
        /*000c*/ 	.byte	0x04, 0x0a
        /*000e*/ 	.short	(.L_491 - .L_490)
	.align		4
.L_490:
        /*0010*/ 	.word	index@(.nv.constant0._ZN2at6native29vectorized_elementwise_kernelILi4EZZZNS0_15tan_kernel_cudaERNS_18TensorIteratorBaseEENKUlvE0_clEvENKUlvE2_clEvEUlN3c108BFloat16EE_St5arrayIPcLm2EEEEviT0_T1_)
        /*0014*/ 	.short	0x0160
        /*0016*/ 	.short	0x0018


	//----- nvinfo : EIATTR_CBANK_PARAM_SIZE
	.align		4
.L_491:
        /*0018*/ 	.byte	0x03, 0x19
        /*001a*/ 	.short	0x0018


	//----- nvinfo : EIATTR_KPARAM_INFO
	.align		4
        /*001c*/ 	.byte	0x04, 0x17
        /*001e*/ 	.short	(.L_493 - .L_492)
.L_492:
        /*0020*/ 	.word	0x00000000
        /*0024*/ 	.short	0x0002
        /*0026*/ 	.short	0x0008
        /*0028*/ 	.byte	0x00, 0xf0, 0x41, 0x00


	//----- nvinfo : EIATTR_KPARAM_INFO
	.align		4
.L_493:
        /*002c*/ 	.byte	0x04, 0x17
        /*002e*/ 	.short	(.L_495 - .L_494)
.L_494:
        /*0030*/ 	.word	0x00000000
        /*0034*/ 	.short	0x0001
        /*0036*/ 	.short	0x0004
        /*0038*/ 	.byte	0x00, 0xf0, 0x05, 0x00


	//----- nvinfo : EIATTR_KPARAM_INFO
	.align		4
.L_495:
        /*003c*/ 	.byte	0x04, 0x17
        /*003e*/ 	.short	(.L_497 - .L_496)
.L_496:
        /*0040*/ 	.word	0x00000000
        /*0044*/ 	.short	0x0000
        /*0046*/ 	.short	0x0000
        /*0048*/ 	.byte	0x00, 0xf0, 0x11, 0x00


	//----- nvinfo : EIATTR_MAXREG_COUNT
	.align		4
.L_497:
        /*004c*/ 	.byte	0x03, 0x1b
        /*004e*/ 	.short	0x00ff


	//----- nvinfo : EIATTR_MERCURY_ISA_VERSION
	.align		4
        /*0050*/ 	.byte	0x03, 0x5f
        /*0052*/ 	.short	0x0000


	//----- nvinfo : EIATTR_EXIT_INSTR_OFFSETS
	.align		4
        /*0054*/ 	.byte	0x04, 0x1c
        /*0056*/ 	.short	(.L_499 - .L_498)


	//   ....[0]....
.L_498:
        /*0058*/ 	.word	0x00000450


	//   ....[1]....
        /*005c*/ 	.word	0x00000fb0


	//   ....[2]....
        /*0060*/ 	.word	0x00001010


	//----- nvinfo : EIATTR_MAX_THREADS
	.align		4
.L_499:
        /*0064*/ 	.byte	0x04, 0x05
        /*0066*/ 	.short	(.L_501 - .L_500)
.L_500:
        /*0068*/ 	.word	0x00000080
        /*006c*/ 	.word	0x00000001
        /*0070*/ 	.word	0x00000001


	//----- nvinfo : EIATTR_CRS_STACK_SIZE
	.align		4
.L_501:
        /*0074*/ 	.byte	0x04, 0x1e
        /*0076*/ 	.short	(.L_503 - .L_502)
.L_502:
        /*0078*/ 	.word	0x00000000
.L_503:


//--------------------- .nv.info._ZN2at6native29vectorized_elementwise_kernelILi8EZZZNS0_15tan_kernel_cudaERNS_18TensorIteratorBaseEENKUlvE0_clEvENKUlvE2_clEvEUlN3c108BFloat16EE_St5arrayIPcLm2EEEEviT0_T1_ --------------------------
	.section	.nv.info._ZN2at6native29vectorized_elementwise_kernelILi8EZZZNS0_15tan_kernel_cudaERNS_18TensorIteratorBaseEENKUlvE0_clEvENKUlvE2_clEvEUlN3c108BFloat16EE_St5arrayIPcLm2EEEEviT0_T1_,"",@"SHT_CUDA_INFO"
	.sectionflags	@""
	.align	4


	//----- nvinfo : EIATTR_CUDA_API_VERSION
	.align		4
        /*0000*/ 	.byte	0x04, 0x37
        /*0002*/ 	.short	(.L_505 - .L_504)
.L_504:
        /*0004*/ 	.word	0x00000082


	//----- nvinfo : EIATTR_SW2861232_WAR
	.align		4
.L_505:
        /*0008*/ 	.byte	0x01, 0x35
	.zero		2


	//----- nvinfo : EIATTR_PARAM_CBANK
	.align		4
        /*000c*/ 	.byte	0x04, 0x0a
        /*000e*/ 	.short	(.L_507 - .L_506)
	.align		4
.L_506:
        /*0010*/ 	.word	index@(.nv.constant0._ZN2at6native29vectorized_elementwise_kernelILi8EZZZNS0_15tan_kernel_cudaERNS_18TensorIteratorBaseEENKUlvE0_clEvENKUlvE2_clEvEUlN3c108BFloat16EE_St5arrayIPcLm2EEEEviT0_T1_)
        /*0014*/ 	.short	0x0160
        /*0016*/ 	.short	0x0018


	//----- nvinfo : EIATTR_CBANK_PARAM_SIZE
	.align		4
.L_507:
        /*0018*/ 	.byte	0x03, 0x19
        /*001a*/ 	.short	0x0018


	//----- nvinfo : EIATTR_KPARAM_INFO
	.align		4
        /*001c*/ 	.byte	0x04, 0x17
        /*001e*/ 	.short	(.L_509 - .L_508)
.L_508:
        /*0020*/ 	.word	0x00000000
        /*0024*/ 	.short	0x0002
        /*0026*/ 	.short	0x0008
        /*0028*/ 	.byte	0x00, 0xf0, 0x41, 0x00


	//----- nvinfo : EIATTR_KPARAM_INFO
	.align		4
.L_509:
        /*002c*/ 	.byte	0x04, 0x17
        /*002e*/ 	.short	(.L_511 - .L_510)
.L_510:
        /*0030*/ 	.word	0x00000000
        /*0034*/ 	.short	0x0001
        /*0036*/ 	.short	0x0004
        /*0038*/ 	.byte	0x00, 0xf0, 0x05, 0x00


	//----- nvinfo : EIATTR_KPARAM_INFO
	.align		4
.L_511:
        /*003c*/ 	.byte	0x04, 0x17
        /*003e*/ 	.short	(.L_513 - .L_512)
.L_512:
        /*0040*/ 	.word	0x00000000
        /*0044*/ 	.short	0x0000
        /*0046*/ 	.short	0x0000
        /*0048*/ 	.byte	0x00, 0xf0, 0x11, 0x00


	//----- nvinfo : EIATTR_MAXREG_COUNT
	.align		4
.L_513:
        /*004c*/ 	.byte	0x03, 0x1b
        /*004e*/ 	.short	0x00ff


	//----- nvinfo : EIATTR_MERCURY_ISA_VERSION
	.align		4
        /*0050*/ 	.byte	0x03, 0x5f
        /*0052*/ 	.short	0x0000


	//----- nvinfo : EIATTR_EXIT_INSTR_OFFSETS
	.align		4
        /*0054*/ 	.byte	0x04, 0x1c
        /*0056*/ 	.short	(.L_515 - .L_514)


	//   ....[0]....
.L_514:
        /*0058*/ 	.word	0x00000010


	//----- nvinfo : EIATTR_MAX_THREADS
	.align		4
.L_515:
        /*005c*/ 	.byte	0x04, 0x05
        /*005e*/ 	.short	(.L_517 - .L_516)
.L_516:
        /*0060*/ 	.word	0x00000080
        /*0064*/ 	.word	0x00000001
        /*0068*/ 	.word	0x00000001
.L_517:


//--------------------- .nv.info._ZN2at6native18elementwise_kernelILi128ELi4EZNS0_15gpu_kernel_implIZZZNS0_15tan_kernel_cudaERNS_18TensorIteratorBaseEENKUlvE0_clEvENKUlvE1_clEvEUlN3c104HalfEE_EEvS4_RKT_EUliE_EEviT1_ --------------------------
	.section	.nv.info._ZN2at6native18elementwise_kernelILi128ELi4EZNS0_15gpu_kernel_implIZZZNS0_15tan_kernel_cudaERNS_18TensorIteratorBaseEENKUlvE0_clEvENKUlvE1_clEvEUlN3c104HalfEE_EEvS4_RKT_EUliE_EEviT1_,"",@"SHT_CUDA_INFO"
	.sectionflags	@""
	.align	4


	//----- nvinfo : EIATTR_CUDA_API_VERSION
	.align		4
        /*0000*/ 	.byte	0x04, 0x37
        /*0002*/ 	.short	(.L_519 - .L_518)
.L_518:
        /*0004*/ 	.word	0x00000082


	//----- nvinfo : EIATTR_SW2861232_WAR
	.align		4
.L_519:
        /*0008*/ 	.byte	0x01, 0x35
	.zero		2


	//----- nvinfo : EIATTR_PARAM_CBANK
	.align		4
        /*000c*/ 	.byte	0x04, 0x0a
        /*000e*/ 	.short	(.L_521 - .L_520)
	.align		4
.L_520:
        /*0010*/ 	.word	index@(.nv.constant0._ZN2at6native18elementwise_kernelILi128ELi4EZNS0_15gpu_kernel_implIZZZNS0_15tan_kernel_cudaERNS_18TensorIteratorBaseEENKUlvE0_clEvENKUlvE1_clEvEUlN3c104HalfEE_EEvS4_RKT_EUliE_EEviT1_)
        /*0014*/ 	.short	0x0160
        /*0016*/ 	.short	0x0220


	//----- nvinfo : EIATTR_CBANK_PARAM_SIZE
	.align		4
.L_521:
        /*0018*/ 	.byte	0x03, 0x19
        /*001a*/ 	.short	0x0220


	//----- nvinfo : EIATTR_KPARAM_INFO
	.align		4
        /*001c*/ 	.byte	0x04, 0x17
        /*001e*/ 	.short	(.L_523 - .L_522)
.L_522:
        /*0020*/ 	.word	0x00000000
        /*0024*/ 	.short	0x0001
        /*0026*/ 	.short	0x0008
        /*0028*/ 	.byte	0x00, 0xf0, 0x61, 0x08


	//----- nvinfo : EIATTR_KPARAM_INFO
	.align		4
.L_523:
        /*002c*/ 	.byte	0x04, 0x17
        /*002e*/ 	.short	(.L_525 - .L_524)
.L_524:
        /*0030*/ 	.word	0x00000000
        /*0034*/ 	.short	0x0000
        /*0036*/ 	.short	0x0000
        /*0038*/ 	.byte	0x00, 0xf0, 0x11, 0x00


	//----- nvinfo : EIATTR_MAXREG_COUNT
	.align		4
.L_525:
        /*003c*/ 	.byte	0x03, 0x1b
        /*003e*/ 	.short	0x0080


	//----- nvinfo : EIATTR_EXTERNS
	.align		4
        /*0040*/ 	.byte	0x04, 0x0f
        /*0042*/ 	.short	(.L_527 - .L_526)


	//   ....[0]....
	.align		4
.L_526:
        /*0044*/ 	.word	index@(__assertfail)


	//----- nvinfo : EIATTR_MERCURY_ISA_VERSION
	.align		4
.L_527:
        /*0048*/ 	.byte	0x03, 0x5f
        /*004a*/ 	.short	0x0000


	//----- nvinfo : EIATTR_SYSCALL_OFFSETS
	.align		4
        /*004c*/ 	.byte	0x04, 0x46
        /*004e*/ 	.short	(.L_529 - .L_528)


	//   ....[0]....
.L_528:
        /*0050*/ 	.word	0x00001db0


	//   ....[1]....
        /*0054*/ 	.word	0x00002db0


	//   ....[2]....
        /*0058*/ 	.word	0x00004bd0


	//   ....[3]....
        /*005c*/ 	.word	0x00005bd0


	//   ....[4]....
        /*0060*/ 	.word	0x000079c0


	//   ....[5]....
        /*0064*/ 	.word	0x000089c0


	//   ....[6]....
        /*0068*/ 	.word	0x0000a7c0


	//   ....[7]....
        /*006c*/ 	.word	0x0000b7c0


	//----- nvinfo : EIATTR_EXIT_INSTR_OFFSETS
	.align		4
.L_529:
        /*0070*/ 	.byte	0x04, 0x1c
        /*0072*/ 	.short	(.L_531 - .L_530)


	//   ....[0]....
.L_530:
        /*0074*/ 	.word	0x00008a80


	//   ....[1]....
        /*0078*/ 	.word	0x0000a9c0


	//   ....[2]....
        /*007c*/ 	.word	0x0000aa00


	//   ....[3]....
        /*0080*/ 	.word	0x0000aaa0


	//   ....[4]....
        /*0084*/ 	.word	0x0000aae0


	//   ....[5]....
        /*0088*/ 	.word	0x0000ab20


	//   ....[6]....
        /*008c*/ 	.word	0x0000abb0


	//   ....[7]....
        /*0090*/ 	.word	0x0000abd0


	//   ....[8]....
        /*0094*/ 	.word	0x0000ac70


	//   ....[9]....
        /*0098*/ 	.word	0x0000acc0


	//   ....[10]....
        /*009c*/ 	.word	0x0000ad10


	//   ....[11]....
        /*00a0*/ 	.word	0x0000ade0


	//   ....[12]....
        /*00a4*/ 	.word	0x0000ae40


	//   ....[13]....
        /*00a8*/ 	.word	0x0000afd0


	//   ....[14]....
        /*00ac*/ 	.word	0x0000b130


	//   ....[15]....
        /*00b0*/ 	.word	0x0000b170


	//   ....[16]....
        /*00b4*/ 	.word	0x0000b230


	//   ....[17]....
        /*00b8*/ 	.word	0x0000b3b0


	//   ....[18]....
        /*00bc*/ 	.word	0x0000b530


	//   ....[19]....
        /*00c0*/ 	.word	0x0000b690


	//   ....[20]....
        /*00c4*/ 	.word	0x0000b7d0


	//   ....[21]....
        /*00c8*/ 	.word	0x0000b810


	//   ....[22]....
        /*00cc*/ 	.word	0x0000b850


	//----- nvinfo : EIATTR_MAX_THREADS
	.align		4
.L_531:
        /*00d0*/ 	.byte	0x04, 0x05
        /*00d2*/ 	.short	(.L_533 - .L_532)
.L_532:
        /*00d4*/ 	.word	0x00000080
        /*00d8*/ 	.word	0x00000001
        /*00dc*/ 	.word	0x00000001


	//----- nvinfo : EIATTR_CRS_STACK_SIZE
	.align		4
.L_533:
        /*00e0*/ 	.byte	0x04, 0x1e
        /*00e2*/ 	.short	(.L_535 - .L_534)
.L_534:
        /*00e4*/ 	.word	0x00000000
.L_535:


//--------------------- .nv.info._ZN2at6native27unrolled_elementwise_kernelIZZZNS0_15tan_kernel_cudaERNS_18TensorIteratorBaseEENKUlvE0_clEvENKUlvE1_clEvEUlN3c104HalfEE_St5arrayIPcLm2EELi4E23TrivialOffsetCalculatorILi1EjESD_NS0_6memory12LoadWithCastILi1EEENSE_13StoreWithCastILi1EEEEEviT_T0_T2_T3_T4_T5_ --------------------------
	.section	.nv.info._ZN2at6native27unrolled_elementwise_kernelIZZZNS0_15tan_kernel_cudaERNS_18TensorIteratorBaseEENKUlvE0_clEvENKUlvE1_clEvEUlN3c104HalfEE_St5arrayIPcLm2EELi4E23TrivialOffsetCalculatorILi1EjESD_NS0_6memory12LoadWithCastILi1EEENSE_13StoreWithCastILi1EEEEEviT_T0_T2_T3_T4_T5_,"",@"SHT_CUDA_INFO"
	.sectionflags	@""
	.align	4


	//----- nvinfo : EIATTR_CUDA_API_VERSION
	.align		4
        /*0000*/ 	.byte	0x04, 0x37
        /*0002*/ 	.short	(.L_537 - .L_536)
.L_536:
        /*0004*/ 	.word	0x00000082


	//----- nvinfo : EIATTR_SW2861232_WAR
	.align		4
.L_537:
        /*0008*/ 	.byte	0x01, 0x35
	.zero		2


	//----- nvinfo : EIATTR_PARAM_CBANK
	.align		4
        /*000c*/ 	.byte	0x04, 0x0a
        /*000e*/ 	.short	(.L_539 - .L_538)
	.align		4
.L_538:
        /*0010*/ 	.word	index@(.nv.constant0._ZN2at6native27unrolled_elementwise_kernelIZZZNS0_15tan_kernel_cudaERNS_18TensorIteratorBaseEENKUlvE0_clEvENKUlvE1_clEvEUlN3c104HalfEE_St5arrayIPcLm2EELi4E23TrivialOffsetCalculatorILi1EjESD_NS0_6memory12LoadWithCastILi1EEENSE_13StoreWithCastILi1EEEEEviT_T0_T2_T3_T4_T5_)
        /*0014*/ 	.short	0x0160
        /*0016*/ 	.short	0x002c


	//----- nvinfo : EIATTR_CBANK_PARAM_SIZE
	.align		4
.L_539:
        /*0018*/ 	.byte	0x03, 0x19
        /*001a*/ 	.short	0x002c


	//----- nvinfo : EIATTR_KPARAM_INFO
	.align		4
        /*001c*/ 	.byte	0x04, 0x17
        /*001e*/ 	.short	(.L_541 - .L_540)
.L_540:
        /*0020*/ 	.word	0x00000000
        /*0024*/ 	.short	0x0006
        /*0026*/ 	.short	0x0024
        /*0028*/ 	.byte	0x00, 0xf0, 0x21, 0x00


	//----- nvinfo : EIATTR_KPARAM_INFO
	.align		4
.L_541:
        /*002c*/ 	.byte	0x04, 0x17
        /*002e*/ 	.short	(.L_543 - .L_542)
.L_542:
        /*0030*/ 	.word	0x00000000
        /*0034*/ 	.short	0x0005
        /*0036*/ 	.short	0x001c
        /*0038*/ 	.byte	0x00, 0xf0, 0x21, 0x00


	//----- nvinfo : EIATTR_KPARAM_INFO
	.align		4
.L_543:
        /*003c*/ 	.byte	0x04, 0x17
        /*003e*/ 	.short	(.L_545 - .L_544)
.L_544:
        /*0040*/ 	.word	0x00000000
        /*0044*/ 	.short	0x0004
        /*0046*/ 	.short	0x0019
        /*0048*/ 	.byte	0x00, 0xf0, 0x05, 0x00


	//----- nvinfo : EIATTR_KPARAM_INFO
	.align		4
.L_545:
        /*004c*/ 	.byte	0x04, 0x17
        /*004e*/ 	.short	(.L_547 - .L_546)
.L_546:
        /*0050*/ 	.word	0x00000000
        /*0054*/ 	.short	0x0003
        /*0056*/ 	.short	0x0018
        /*0058*/ 	.byte	0x00, 0xf0, 0x05, 0x00


	//----- nvinfo : EIATTR_KPARAM_INFO
	.align		4
.L_547:
        /*005c*/ 	.byte	0x04, 0x17
        /*005e*/ 	.short	(.L_549 - .L_548)
.L_548:
        /*0060*/ 	.word	0x00000000
        /*0064*/ 	.short	0x0002
        /*0066*/ 	.short	0x0008
        /*0068*/ 	.byte	0x00, 0xf0, 0x41, 0x00


	//----- nvinfo : EIATTR_KPARAM_INFO
	.align		4
.L_549:
        /*006c*/ 	.byte	0x04, 0x17
        /*006e*/ 	.short	(.L_551 - .L_550)
.L_550:
        /*0070*/ 	.word	0x00000000
        /*0074*/ 	.short	0x0001
        /*0076*/ 	.short	0x0004
        /*0078*/ 	.byte	0x00, 0xf0, 0x05, 0x00


	//----- nvinfo : EIATTR_KPARAM_INFO
	.align		4
.L_551:
        /*007c*/ 	.byte	0x04, 0x17
        /*007e*/ 	.short	(.L_553 - .L_552)
.L_552:
        /*0080*/ 	.word	0x00000000
        /*0084*/ 	.short	0x0000
        /*0086*/ 	.short	0x0000
        /*0088*/ 	.byte	0x00, 0xf0, 0x11, 0x00


	//----- nvinfo : EIATTR_MAXREG_COUNT
	.align		4
.L_553:
        /*008c*/ 	.byte	0x03, 0x1b
        /*008e*/ 	.short	0x00ff


	//----- nvinfo : EIATTR_EXTERNS
	.align		4
        /*0090*/ 	.byte	0x04, 0x0f
        /*0092*/ 	.short	(.L_555 - .L_554)


	//   ....[0]....
	.align		4
.L_554:
        /*0094*/ 	.word	index@(__assertfail)


	//----- nvinfo : EIATTR_MERCURY_ISA_VERSION
	.align		4
.L_555:
        /*0098*/ 	.byte	0x03, 0x5f
        /*009a*/ 	.short	0x0000


	//----- nvinfo : EIATTR_SYSCALL_OFFSETS
	.align		4
        /*009c*/ 	.byte	0x04, 0x46
        /*009e*/ 	.short	(.L_557 - .L_556)


	//   ....[0]....
.L_556:
        /*00a0*/ 	.word	0x00001070


	//   ....[1]....
        /*00a4*/ 	.word	0x00002140


	//   ....[2]....
        /*00a8*/ 	.word	0x00003220


	//   ....[3]....
        /*00ac*/ 	.word	0x000042d0


	//   ....[4]....
        /*00b0*/ 	.word	0x00005660


	//   ....[5]....
        /*00b4*/ 	.word	0x00006690


	//   ....[6]....
        /*00b8*/ 	.word	0x00007680


	//   ....[7]....
        /*00bc*/ 	.word	0x00008670


	//----- nvinfo : EIATTR_EXIT_INSTR_OFFSETS
	.align		4
.L_557:
        /*00c0*/ 	.byte	0x04, 0x1c
        /*00c2*/ 	.short	(.L_559 - .L_558)


	//   ....[0]....
.L_558:
        /*00c4*/ 	.word	0x00007740


	//   ....[1]....
        /*00c8*/ 	.word	0x00007870


	//   ....[2]....
        /*00cc*/ 	.word	0x000078b0


	//   ....[3]....
        /*00d0*/ 	.word	0x00007950


	//   ....[4]....
        /*00d4*/ 	.word	0x00007990


	//   ....[5]....
        /*00d8*/ 	.word	0x000079d0


	//   ....[6]....
        /*00dc*/ 	.word	0x00007a60


	//   ....[7]....
        /*00e0*/ 	.word	0x00007a80


	//   ....[8]....
        /*00e4*/ 	.word	0x00007b20


	//   ....[9]....
        /*00e8*/ 	.word	0x00007b70


	//   ....[10]....
        /*00ec*/ 	.word	0x00007bc0


	//   ....[11]....
        /*00f0*/ 	.word	0x00007c90


	//   ....[12]....
        /*00f4*/ 	.word	0x00007cf0


	//   ....[13]....
        /*00f8*/ 	.word	0x00007e80


	//   ....[14]....
        /*00fc*/ 	.word	0x00007fe0


	//   ....[15]....
        /*0100*/ 	.word	0x00008020


	//   ....[16]....
        /*0104*/ 	.word	0x000080e0


	//   ....[17]....
        /*0108*/ 	.word	0x00008260


	//   ....[18]....
        /*010c*/ 	.word	0x000083e0


	//   ....[19]....
        /*0110*/ 	.word	0x00008540


	//   ....[20]....
        /*0114*/ 	.word	0x00008680


	//   ....[21]....
        /*0118*/ 	.word	0x000086c0


	//   ....[22]....
        /*011c*/ 	.word	0x00008700


	//----- nvinfo : EIATTR_MAX_THREADS
	.align		4
.L_559:
        /*0120*/ 	.byte	0x04, 0x05
        /*0122*/ 	.short	(.L_561 - .L_560)
.L_560:
        /*0124*/ 	.word	0x00000080
        /*0128*/ 	.word	0x00000001
        /*012c*/ 	.word	0x00000001


	//----- nvinfo : EIATTR_CRS_STACK_SIZE
	.align		4
.L_561:
        /*0130*/ 	.byte	0x04, 0x1e
        /*0132*/ 	.short	(.L_563 - .L_562)
.L_562:
        /*0134*/ 	.word	0x00000000
.L_563:


//--------------------- .nv.info._ZN2at6native18elementwise_kernelILi128ELi4EZNS0_22gpu_kernel_impl_nocastIZZZNS0_15tan_kernel_cudaERNS_18TensorIteratorBaseEENKUlvE0_clEvENKUlvE1_clEvEUlN3c104HalfEE_EEvS4_RKT_EUliE_EEviT1_ --------------------------
	.section	.nv.info._ZN2at6native18elementwise_kernelILi128ELi4EZNS0_22gpu_kernel_impl_nocastIZZZNS0_15tan_kernel_cudaERNS_18TensorIteratorBaseEENKUlvE0_clEvENKUlvE1_clEvEUlN3c104HalfEE_EEvS4_RKT_EUliE_EEviT1_,"",@"SHT_CUDA_INFO"
	.sectionflags	@""
	.align	4


	//----- nvinfo : EIATTR_CUDA_API_VERSION
	.align		4
        /*0000*/ 	.byte	0x04, 0x37
        /*0002*/ 	.short	(.L_565 - .L_564)
.L_564:
        /*0004*/ 	.word	0x00000082


	//----- nvinfo : EIATTR_SW2861232_WAR
	.align		4
.L_565:
        /*0008*/ 	.byte	0x01, 0x35
	.zero		2


	//----- nvinfo : EIATTR_PARAM_CBANK
	.align		4
        /*000c*/ 	.byte	0x04, 0x0a
        /*000e*/ 	.short	(.L_567 - .L_566)
	.align		4
.L_566:
        /*0010*/ 	.word	index@(.nv.constant0._ZN2at6native18elementwise_kernelILi128ELi4EZNS0_22gpu_kernel_impl_nocastIZZZNS0_15tan_kernel_cudaERNS_18TensorIteratorBaseEENKUlvE0_clEvENKUlvE1_clEvEUlN3c104HalfEE_EEvS4_RKT_EUliE_EEviT1_)
        /*0014*/ 	.short	0x0160
        /*0016*/ 	.short	0x0220


	//----- nvinfo : EIATTR_CBANK_PARAM_SIZE
	.align		4
.L_567:
        /*0018*/ 	.byte	0x03, 0x19
        /*001a*/ 	.short	0x0220


	//----- nvinfo : EIATTR_KPARAM_INFO
	.align		4
        /*001c*/ 	.byte	0x04, 0x17
        /*001e*/ 	.short	(.L_569 - .L_568)
.L_568:
        /*0020*/ 	.word	0x00000000
        /*0024*/ 	.short	0x0001
        /*0026*/ 	.short	0x0008
        /*0028*/ 	.byte	0x00, 0xf0, 0x61, 0x08


	//----- nvinfo : EIATTR_KPARAM_INFO
	.align		4
.L_569:
        /*002c*/ 	.byte	0x04, 0x17
        /*002e*/ 	.short	(.L_571 - .L_570)
.L_570:
        /*0030*/ 	.word	0x00000000
        /*0034*/ 	.short	0x0000
        /*0036*/ 	.short	0x0000
        /*0038*/ 	.byte	0x00, 0xf0, 0x11, 0x00


	//----- nvinfo : EIATTR_MAXREG_COUNT
	.align		4
.L_571:
        /*003c*/ 	.byte	0x03, 0x1b
        /*003e*/ 	.short	0x0080


	//----- nvinfo : EIATTR_MERCURY_ISA_VERSION
	.align		4
        /*0040*/ 	.byte	0x03, 0x5f
        /*0042*/ 	.short	0x0000


	//----- nvinfo : EIATTR_EXIT_INSTR_OFFSETS
	.align		4
        /*0044*/ 	.byte	0x04, 0x1c
        /*0046*/ 	.short	(.L_573 - .L_572)


	//   ....[0]....
.L_572:
        /*0048*/ 	.word	0x00002e30


	//   ....[1]....
        /*004c*/ 	.word	0x00003d40


	//----- nvinfo : EIATTR_MAX_THREADS
	.align		4
.L_573:
        /*0050*/ 	.byte	0x04, 0x05
        /*0052*/ 	.short	(.L_575 - .L_574)
.L_574:
        /*0054*/ 	.word	0x00000080
        /*0058*/ 	.word	0x00000001
        /*005c*/ 	.word	0x00000001


	//----- nvinfo : EIATTR_CRS_STACK_SIZE
	.align		4
.L_575:
        /*0060*/ 	.byte	0x04, 0x1e
        /*0062*/ 	.short	(.L_577 - .L_576)
.L_576:
        /*0064*/ 	.word	0x00000000
.L_577:


//--------------------- .nv.info._ZN2at6native27unrolled_elementwise_kernelIZZZNS0_15tan_kernel_cudaERNS_18TensorIteratorBaseEENKUlvE0_clEvENKUlvE1_clEvEUlN3c104HalfEE_St5arrayIPcLm2EELi4E23TrivialOffsetCalculatorILi1EjESD_NS0_6memory15LoadWithoutCastENSE_16StoreWithoutCastEEEviT_T0_T2_T3_T4_T5_ --------------------------
	.section	.nv.info._ZN2at6native27unrolled_elementwise_kernelIZZZNS0_15tan_kernel_cudaERNS_18TensorIteratorBaseEENKUlvE0_clEvENKUlvE1_clEvEUlN3c104HalfEE_St5arrayIPcLm2EELi4E23TrivialOffsetCalculatorILi1EjESD_NS0_6memory15LoadWithoutCastENSE_16StoreWithoutCastEEEviT_T0_T2_T3_T4_T5_,"",@"SHT_CUDA_INFO"
	.sectionflags	@""
	.align	4


	//----- nvinfo : EIATTR_CUDA_API_VERSION
	.align		4
        /*0000*/ 	.byte	0x04, 0x37
        /*0002*/ 	.short	(.L_579 - .L_578)
.L_578:
        /*0004*/ 	.word	0x00000082


	//----- nvinfo : EIATTR_SW2861232_WAR
	.align		4
.L_579:
        /*0008*/ 	.byte	0x01, 0x35
	.zero		2


	//----- nvinfo : EIATTR_PARAM_CBANK
	.align		4
        /*000c*/ 	.byte	0x04, 0x0a
        /*000e*/ 	.short	(.L_581 - .L_580)
	.align		4
.L_580:
        /*0010*/ 	.word	index@(.nv.constant0._ZN2at6native27unrolled_elementwise_kernelIZZZNS0_15tan_kernel_cudaERNS_18TensorIteratorBaseEENKUlvE0_clEvENKUlvE1_clEvEUlN3c104HalfEE_St5arrayIPcLm2EELi4E23TrivialOffsetCalculatorILi1EjESD_NS0_6memory15LoadWithoutCastENSE_16StoreWithoutCastEEEviT_T0_T2_T3_T4_T5_)
        /*0014*/ 	.short	0x0160
        /*0016*/ 	.short	0x001c


	//----- nvinfo : EIATTR_CBANK_PARAM_SIZE
	.align		4
.L_581:
        /*0018*/ 	.byte	0x03, 0x19
        /*001a*/ 	.short	0x001c


	//----- nvinfo : EIATTR_KPARAM_INFO
	.align		4
        /*001c*/ 	.byte	0x04, 0x17
        /*001e*/ 	.short	(.L_583 - .L_582)
.L_582:
        /*0020*/ 	.word	0x00000000
        /*0024*/ 	.short	0x0006
        /*0026*/ 	.short	0x001b
        /*0028*/ 	.byte	0x00, 0xf0, 0x05, 0x00


	//----- nvinfo : EIATTR_KPARAM_INFO
	.align		4
.L_583:
        /*002c*/ 	.byte	0x04, 0x17
        /*002e*/ 	.short	(.L_585 - .L_584)
.L_584:
        /*0030*/ 	.word	0x00000000
        /*0034*/ 	.short	0x0005
        /*0036*/ 	.short	0x001a
        /*0038*/ 	.byte	0x00, 0xf0, 0x05, 0x00


	//----- nvinfo : EIATTR_KPARAM_INFO
	.align		4
.L_585:
        /*003c*/ 	.byte	0x04, 0x17
        /*003e*/ 	.short	(.L_587 - .L_586)
.L_586:
        /*0040*/ 	.word	0x00000000
        /*0044*/ 	.short	0x0004
        /*0046*/ 	.short	0x0019
        /*0048*/ 	.byte	0x00, 0xf0, 0x05, 0x00


	//----- nvinfo : EIATTR_KPARAM_INFO
	.align		4
.L_587:
        /*004c*/ 	.byte	0x04, 0x17
        /*004e*/ 	.short	(.L_589 - .L_588)
.L_588:
        /*0050*/ 	.word	0x00000000
        /*0054*/ 	.short	0x0003
        /*0056*/ 	.short	0x0018
        /*0058*/ 	.byte	0x00, 0xf0, 0x05, 0x00


	//----- nvinfo : EIATTR_KPARAM_INFO
	.align		4
.L_589:
        /*005c*/ 	.byte	0x04, 0x17
        /*005e*/ 	.short	(.L_591 - .L_590)
.L_590:
        /*0060*/ 	.word	0x00000000
        /*0064*/ 	.short	0x0002
        /*0066*/ 	.short	0x0008
        /*0068*/ 	.byte	0x00, 0xf0, 0x41, 0x00


	//----- nvinfo : EIATTR_KPARAM_INFO
	.align		4
.L_591:
        /*006c*/ 	.byte	0x04, 0x17
        /*006e*/ 	.short	(.L_593 - .L_592)
.L_592:
        /*0070*/ 	.word	0x00000000
        /*0074*/ 	.short	0x0001
        /*0076*/ 	.short	0x0004
        /*0078*/ 	.byte	0x00, 0xf0, 0x05, 0x00


	//----- nvinfo : EIATTR_KPARAM_INFO
	.align		4
.L_593:
        /*007c*/ 	.byte	0x04, 0x17
        /*007e*/ 	.short	(.L_595 - .L_594)
.L_594:
        /*0080*/ 	.word	0x00000000
        /*0084*/ 	.short	0x0000
        /*0086*/ 	.short	0x0000
        /*0088*/ 	.byte	0x00, 0xf0, 0x11, 0x00


	//----- nvinfo : EIATTR_MAXREG_COUNT
	.align		4
.L_595:
        /*008c*/ 	.byte	0x03, 0x1b
        /*008e*/ 	.short	0x00ff


	//----- nvinfo : EIATTR_MERCURY_ISA_VERSION
	.align		4
        /*0090*/ 	.byte	0x03, 0x5f
        /*0092*/ 	.short	0x0000


	//----- nvinfo : EIATTR_EXIT_INSTR_OFFSETS
	.align		4
        /*0094*/ 	.byte	0x04, 0x1c
        /*0096*/ 	.short	(.L_597 - .L_596)


	//   ....[0]....
.L_596:
        /*0098*/ 	.word	0x00000590


	//   ....[1]....
        /*009c*/ 	.word	0x000005e0


	//----- nvinfo : EIATTR_MAX_THREADS
	.align		4
.L_597:
        /*00a0*/ 	.byte	0x04, 0x05
        /*00a2*/ 	.short	(.L_599 - .L_598)
.L_598:
        /*00a4*/ 	.word	0x00000080
        /*00a8*/ 	.word	0x00000001
        /*00ac*/ 	.word	0x00000001


	//----- nvinfo : EIATTR_CRS_STACK_SIZE
	.align		4
.L_599:
        /*00b0*/ 	.byte	0x04, 0x1e
        /*00b2*/ 	.short	(.L_601 - .L_600)
.L_600:
        /*00b4*/ 	.word	0x00000000
.L_601:


//--------------------- .nv.info._ZN2at6native29vectorized_elementwise_kernelILi2EZZZNS0_15tan_kernel_cudaERNS_18TensorIteratorBaseEENKUlvE0_clEvENKUlvE1_clEvEUlN3c104HalfEE_St5arrayIPcLm2EEEEviT0_T1_ --------------------------
	.section	.nv.info._ZN2at6native29vectorized_elementwise_kernelILi2EZZZNS0_15tan_kernel_cudaERNS_18TensorIteratorBaseEENKUlvE0_clEvENKUlvE1_clEvEUlN3c104HalfEE_St5arrayIPcLm2EEEEviT0_T1_,"",@"SHT_CUDA_INFO"
	.sectionflags	@""
	.align	4


	//----- nvinfo : EIATTR_CUDA_API_VERSION
	.align		4
        /*0000*/ 	.byte	0x04, 0x37
        /*0002*/ 	.short	(.L_603 - .L_602)
.L_602:
        /*0004*/ 	.word	0x00000082


	//----- nvinfo : EIATTR_SW2861232_WAR
	.align		4
.L_603:
        /*0008*/ 	.byte	0x01, 0x35
	.zero		2


	//----- nvinfo : EIATTR_PARAM_CBANK
	.align		4
        /*000c*/ 	.byte	0x04, 0x0a
        /*000e*/ 	.short	(.L_605 - .L_604)
	.align		4
.L_604:
        /*0010*/ 	.word	index@(.nv.constant0._ZN2at6native29vectorized_elementwise_kernelILi2EZZZNS0_15tan_kernel_cudaERNS_18TensorIteratorBaseEENKUlvE0_clEvENKUlvE1_clEvEUlN3c104HalfEE_St5arrayIPcLm2EEEEviT0_T1_)
        /*0014*/ 	.short	0x0160
        /*0016*/ 	.short	0x0018


	//----- nvinfo : EIATTR_CBANK_PARAM_SIZE
	.align		4
.L_605:
        /*0018*/ 	.byte	0x03, 0x19
        /*001a*/ 	.short	0x0018


	//----- nvinfo : EIATTR_KPARAM_INFO
	.align		4
        /*001c*/ 	.byte	0x04, 0x17
        /*001e*/ 	.short	(.L_607 - .L_606)
.L_606:
        /*0020*/ 	.word	0x00000000
        /*0024*/ 	.short	0x0002
        /*0026*/ 	.short	0x0008
        /*0028*/ 	.byte	0x00, 0xf0, 0x41, 0x00


	//----- nvinfo : EIATTR_KPARAM_INFO
	.align		4
.L_607:
        /*002c*/ 	.byte	0x04, 0x17
        /*002e*/ 	.short	(.L_609 - .L_608)
.L_608:
        /*0030*/ 	.word	0x00000000
        /*0034*/ 	.short	0x0001
        /*0036*/ 	.short	0x0004
        /*0038*/ 	.byte	0x00, 0xf0, 0x05, 0x00


	//----- nvinfo : EIATTR_KPARAM_INFO
	.align		4
.L_609:
        /*003c*/ 	.byte	0x04, 0x17
        /*003e*/ 	.short	(.L_611 - .L_610)
.L_610:
        /*0040*/ 	.word	0x00000000
        /*0044*/ 	.short	0x0000
        /*0046*/ 	.short	0x0000
        /*0048*/ 	.byte	0x00, 0xf0, 0x11, 0x00


	//----- nvinfo : EIATTR_MAXREG_COUNT
	.align		4
.L_611:
        /*004c*/ 	.byte	0x03, 0x1b
        /*004e*/ 	.short	0x00ff


	//----- nvinfo : EIATTR_MERCURY_ISA_VERSION
	.align		4
        /*0050*/ 	.byte	0x03, 0x5f
        /*0052*/ 	.short	0x0000


	//----- nvinfo : EIATTR_EXIT_INSTR_OFFSETS
	.align		4
        /*0054*/ 	.byte	0x04, 0x1c
        /*0056*/ 	.short	(.L_613 - .L_612)


	//   ....[0]....
.L_612:
        /*0058*/ 	.word	0x00000490


	//   ....[1]....
        /*005c*/ 	.word	0x00001000


	//   ....[2]....
        /*0060*/ 	.word	0x00001060


	//----- nvinfo : EIATTR_MAX_THREADS
	.align		4
.L_613:
        /*0064*/ 	.byte	0x04, 0x05
        /*0066*/ 	.short	(.L_615 - .L_614)
.L_614:
        /*0068*/ 	.word	0x00000080
        /*006c*/ 	.word	0x00000001
        /*0070*/ 	.word	0x00000001


	//----- nvinfo : EIATTR_CRS_STACK_SIZE
	.align		4
.L_615:
        /*0074*/ 	.byte	0x04, 0x1e
        /*0076*/ 	.short	(.L_617 - .L_616)
.L_616:
        /*0078*/ 	.word	0x00000000
.L_617:


//--------------------- .nv.info._ZN2at6native29vectorized_elementwise_kernelILi4EZZZNS0_15tan_kernel_cudaERNS_18TensorIteratorBaseEENKUlvE0_clEvENKUlvE1_clEvEUlN3c104HalfEE_St5arrayIPcLm2EEEEviT0_T1_ --------------------------
	.section	.nv.info._ZN2at6native29vectorized_elementwise_kernelILi4EZZZNS0_15tan_kernel_cudaERNS_18TensorIteratorBaseEENKUlvE0_clEvENKUlvE1_clEvEUlN3c104HalfEE_St5arrayIPcLm2EEEEviT0_T1_,"",@"SHT_CUDA_INFO"
	.sectionflags	@""
	.align	4


	//----- nvinfo : EIATTR_CUDA_API_VERSION
	.align		4
        /*0000*/ 	.byte	0x04, 0x37
        /*0002*/ 	.short	(.L_619 - .L_618)
.L_618:
        /*0004*/ 	.word	0x00000082


	//----- nvinfo : EIATTR_SW2861232_WAR
	.align		4
.L_619:
        /*0008*/ 	.byte	0x01, 0x35
	.zero		2


	//----- nvinfo : EIATTR_PARAM_CBANK
	.align		4
        /*000c*/ 	.byte	0x04, 0x0a
        /*000e*/ 	.short	(.L_621 - .L_620)
	.align		4
.L_620:
        /*0010*/ 	.word	index@(.nv.constant0._ZN2at6native29vectorized_elementwise_kernelILi4EZZZNS0_15tan_kernel_cudaERNS_18TensorIteratorBaseEENKUlvE0_clEvENKUlvE1_clEvEUlN3c104HalfEE_St5arrayIPcLm2EEEEviT0_T1_)
        /*0014*/ 	.short	0x0160
        /*0016*/ 	.short	0x0018


	//----- nvinfo : EIATTR_CBANK_PARAM_SIZE
	.align		4
.L_621:
        /*0018*/ 	.byte	0x03, 0x19
        /*001a*/ 	.short	0x0018


	//----- nvinfo : EIATTR_KPARAM_INFO
	.align		4
        /*001c*/ 	.byte	0x04, 0x17
        /*001e*/ 	.short	(.L_623 - .L_622)
.L_622:
        /*0020*/ 	.word	0x00000000
        /*0024*/ 	.short	0x0002
        /*0026*/ 	.short	0x0008
        /*0028*/ 	.byte	0x00, 0xf0, 0x41, 0x00


	//----- nvinfo : EIATTR_KPARAM_INFO
	.align		4
.L_623:
        /*002c*/ 	.byte	0x04, 0x17
        /*002e*/ 	.short	(.L_625 - .L_624)
.L_624:
        /*0030*/ 	.word	0x00000000
        /*0034*/ 	.short	0x0001
        /*0036*/ 	.short	0x0004
        /*0038*/ 	.byte	0x00, 0xf0, 0x05, 0x00


	//----- nvinfo : EIATTR_KPARAM_INFO
	.align		4
.L_625:
        /*003c*/ 	.byte	0x04, 0x17
        /*003e*/ 	.short	(.L_627 - .L_626)
.L_626:
        /*0040*/ 	.word	0x00000000
        /*0044*/ 	.short	0x0000
        /*0046*/ 	.short	0x0000
        /*0048*/ 	.byte	0x00, 0xf0, 0x11, 0x00


	//----- nvinfo : EIATTR_MAXREG_COUNT
	.align		4
.L_627:
        /*004c*/ 	.byte	0x03, 0x1b
        /*004e*/ 	.short	0x00ff


	//----- nvinfo : EIATTR_MERCURY_ISA_VERSION
	.align		4
        /*0050*/ 	.byte	0x03, 0x5f
        /*0052*/ 	.short	0x0000


	//----- nvinfo : EIATTR_EXIT_INSTR_OFFSETS
	.align		4
        /*0054*/ 	.byte	0x04, 0x1c
        /*0056*/ 	.short	(.L_629 - .L_628)


	//   ....[0]....
.L_628:
        /*0058*/ 	.word	0x00000450


	//   ....[1]....
        /*005c*/ 	.word	0x00000fc0


	//   ....[2]....
        /*0060*/ 	.word	0x00001020


	//----- nvinfo : EIATTR_MAX_THREADS
	.align		4
.L_629:
        /*0064*/ 	.byte	0x04, 0x05
        /*0066*/ 	.short	(.L_631 - .L_630)
.L_630:
        /*0068*/ 	.word	0x00000080
        /*006c*/ 	.word	0x00000001
        /*0070*/ 	.word	0x00000001


	//----- nvinfo : EIATTR_CRS_STACK_SIZE
	.align		4
.L_631:
        /*0074*/ 	.byte	0x04, 0x1e
        /*0076*/ 	.short	(.L_633 - .L_632)
.L_632:
        /*0078*/ 	.word	0x00000000
.L_633:


//--------------------- .nv.info._ZN2at6native29vectorized_elementwise_kernelILi8EZZZNS0_15tan_kernel_cudaERNS_18TensorIteratorBaseEENKUlvE0_clEvENKUlvE1_clEvEUlN3c104HalfEE_St5arrayIPcLm2EEEEviT0_T1_ --------------------------
	.section	.nv.info._ZN2at6native29vectorized_elementwise_kernelILi8EZZZNS0_15tan_kernel_cudaERNS_18TensorIteratorBaseEENKUlvE0_clEvENKUlvE1_clEvEUlN3c104HalfEE_St5arrayIPcLm2EEEEviT0_T1_,"",@"SHT_CUDA_INFO"
	.sectionflags	@""
	.align	4


	//----- nvinfo : EIATTR_CUDA_API_VERSION
	.align		4
        /*0000*/ 	.byte	0x04, 0x37
        /*0002*/ 	.short	(.L_635 - .L_634)
.L_634:
        /*0004*/ 	.word	0x00000082


	//----- nvinfo : EIATTR_SW2861232_WAR
	.align		4
.L_635:
        /*0008*/ 	.byte	0x01, 0x35
	.zero		2


	//----- nvinfo : EIATTR_PARAM_CBANK
	.align		4
        /*000c*/ 	.byte	0x04, 0x0a
        /*000e*/ 	.short	(.L_637 - .L_636)
	.align		4
.L_636:
        /*0010*/ 	.word	index@(.nv.constant0._ZN2at6native29vectorized_elementwise_kernelILi8EZZZNS0_15tan_kernel_cudaERNS_18TensorIteratorBaseEENKUlvE0_clEvENKUlvE1_clEvEUlN3c104HalfEE_St5arrayIPcLm2EEEEviT0_T1_)
        /*0014*/ 	.short	0x0160
        /*0016*/ 	.short	0x0018


	//----- nvinfo : EIATTR_CBANK_PARAM_SIZE
	.align		4
.L_637:
        /*0018*/ 	.byte	0x03, 0x19
        /*001a*/ 	.short	0x0018


	//----- nvinfo : EIATTR_KPARAM_INFO
	.align		4
        /*001c*/ 	.byte	0x04, 0x17
        /*001e*/ 	.short	(.L_639 - .L_638)
.L_638:
        /*0020*/ 	.word	0x00000000
        /*0024*/ 	.short	0x0002
        /*0026*/ 	.short	0x0008
        /*0028*/ 	.byte	0x00, 0xf0, 0x41, 0x00


	//----- nvinfo : EIATTR_KPARAM_INFO
	.align		4
.L_639:
        /*002c*/ 	.byte	0x04, 0x17
        /*002e*/ 	.short	(.L_641 - .L_640)
.L_640:
        /*0030*/ 	.word	0x00000000
        /*0034*/ 	.short	0x0001
        /*0036*/ 	.short	0x0004
        /*0038*/ 	.byte	0x00, 0xf0, 0x05, 0x00


	//----- nvinfo : EIATTR_KPARAM_INFO
	.align		4
.L_641:
        /*003c*/ 	.byte	0x04, 0x17
        /*003e*/ 	.short	(.L_643 - .L_642)
.L_642:
        /*0040*/ 	.word	0x00000000
        /*0044*/ 	.short	0x0000
        /*0046*/ 	.short	0x0000
        /*0048*/ 	.byte	0x00, 0xf0, 0x11, 0x00


	//----- nvinfo : EIATTR_MAXREG_COUNT
	.align		4
.L_643:
        /*004c*/ 	.byte	0x03, 0x1b
        /*004e*/ 	.short	0x00ff


	//----- nvinfo : EIATTR_MERCURY_ISA_VERSION
	.align		4
        /*0050*/ 	.byte	0x03, 0x5f
        /*0052*/ 	.short	0x0000


	//----- nvinfo : EIATTR_EXIT_INSTR_OFFSETS
	.align		4
        /*0054*/ 	.byte	0x04, 0x1c
        /*0056*/ 	.short	(.L_645 - .L_644)


	//   ....[0]....
.L_644:
        /*0058*/ 	.word	0x00000010


	//----- nvinfo : EIATTR_MAX_THREADS
	.align		4
.L_645:
        /*005c*/ 	.byte	0x04, 0x05
        /*005e*/ 	.short	(.L_647 - .L_646)
.L_646:
        /*0060*/ 	.word	0x00000080
        /*0064*/ 	.word	0x00000001
        /*0068*/ 	.word	0x00000001
.L_647:


//--------------------- .nv.info._ZN2at6native18elementwise_kernelILi128ELi4EZNS0_15gpu_kernel_implIZZZNS0_15tan_kernel_cudaERNS_18TensorIteratorBaseEENKUlvE0_clEvENKUlvE0_clEvEUlfE_EEvS4_RKT_EUliE_EEviT1_ --------------------------
	.section	.nv.info._ZN2at6native18elementwise_kernelILi128ELi4EZNS0_15gpu_kernel_implIZZZNS0_15tan_kernel_cudaERNS_18TensorIteratorBaseEENKUlvE0_clEvENKUlvE0_clEvEUlfE_EEvS4_RKT_EUliE_EEviT1_,"",@"SHT_CUDA_INFO"
	.sectionflags	@""
	.align	4


	//----- nvinfo : EIATTR_CUDA_API_VERSION
	.align		4
        /*0000*/ 	.byte	0x04, 0x37
        /*0002*/ 	.short	(.L_649 - .L_648)
.L_648:
        /*0004*/ 	.word	0x00000082


	//----- nvinfo : EIATTR_SW2861232_WAR
	.align		4
.L_649:
        /*0008*/ 	.byte	0x01, 0x35
	.zero		2


	//----- nvinfo : EIATTR_PARAM_CBANK
	.align		4
        /*000c*/ 	.byte	0x04, 0x0a
        /*000e*/ 	.short	(.L_651 - .L_650)
	.align		4
.L_650:
        /*0010*/ 	.word	index@(.nv.constant0._ZN2at6native18elementwise_kernelILi128ELi4EZNS0_15gpu_kernel_implIZZZNS0_15tan_kernel_cudaERNS_18TensorIteratorBaseEENKUlvE0_clEvENKUlvE0_clEvEUlfE_EEvS4_RKT_EUliE_EEviT1_)
        /*0014*/ 	.short	0x0160
        /*0016*/ 	.short	0x0220


	//----- nvinfo : EIATTR_CBANK_PARAM_SIZE
	.align		4
.L_651:
        /*0018*/ 	.byte	0x03, 0x19
        /*001a*/ 	.short	0x0220


	//----- nvinfo : EIATTR_KPARAM_INFO
	.align		4
        /*001c*/ 	.byte	0x04, 0x17
        /*001e*/ 	.short	(.L_653 - .L_652)
.L_652:
        /*0020*/ 	.word	0x00000000
        /*0024*/ 	.short	0x0001
        /*0026*/ 	.short	0x0008
        /*0028*/ 	.byte	0x00, 0xf0, 0x61, 0x08


	//----- nvinfo : EIATTR_KPARAM_INFO
	.align		4
.L_653:
        /*002c*/ 	.byte	0x04, 0x17
        /*002e*/ 	.short	(.L_655 - .L_654)
.L_654:
        /*0030*/ 	.word	0x00000000
        /*0034*/ 	.short	0x0000
        /*0036*/ 	.short	0x0000
        /*0038*/ 	.byte	0x00, 0xf0, 0x11, 0x00


	//----- nvinfo : EIATTR_MAXREG_COUNT
	.align		4
.L_655:
        /*003c*/ 	.byte	0x03, 0x1b
        /*003e*/ 	.short	0x0080


	//----- nvinfo : EIATTR_EXTERNS
	.align		4
        /*0040*/ 	.byte	0x04, 0x0f
        /*0042*/ 	.short	(.L_657 - .L_656)


	//   ....[0]....
	.align		4
.L_656:
        /*0044*/ 	.word	index@(__assertfail)


	//----- nvinfo : EIATTR_MERCURY_ISA_VERSION
	.align		4
.L_657:
        /*0048*/ 	.byte	0x03, 0x5f
        /*004a*/ 	.short	0x0000


	//----- nvinfo : EIATTR_SYSCALL_OFFSETS
	.align		4
        /*004c*/ 	.byte	0x04, 0x46
        /*004e*/ 	.short	(.L_659 - .L_658)


	//   ....[0]....
.L_658:
        /*0050*/ 	.word	0x00001c50


	//   ....[1]....
        /*0054*/ 	.word	0x00002b20


	//   ....[2]....
        /*0058*/ 	.word	0x000047c0


	//   ....[3]....
        /*005c*/ 	.word	0x00005690


	//   ....[4]....
        /*0060*/ 	.word	0x00007300


	//   ....[5]....
        /*0064*/ 	.word	0x000081d0


	//   ....[6]....
        /*0068*/ 	.word	0x00009e50


	//   ....[7]....
        /*006c*/ 	.word	0x0000ad20


	//----- nvinfo : EIATTR_EXIT_INSTR_OFFSETS
	.align		4
.L_659:
        /*0070*/ 	.byte	0x04, 0x1c
        /*0072*/ 	.short	(.L_661 - .L_660)


	//   ....[0]....
.L_660:
        /*0074*/ 	.word	0x00008270


	//   ....[1]....
        /*0078*/ 	.word	0x0000a010


	//   ....[2]....
        /*007c*/ 	.word	0x0000a050


	//   ....[3]....
        /*0080*/ 	.word	0x0000a0e0


	//   ....[4]....
        /*0084*/ 	.word	0x0000a110


	//   ....[5]....
        /*0088*/ 	.word	0x0000a140


	//   ....[6]....
        /*008c*/ 	.word	0x0000a1c0


	//   ....[7]....
        /*0090*/ 	.word	0x0000a1f0


	//   ....[8]....
        /*0094*/ 	.word	0x0000a280


	//   ....[9]....
        /*0098*/ 	.word	0x0000a2c0


	//   ....[10]....
        /*009c*/ 	.word	0x0000a300


	//   ....[11]....
        /*00a0*/ 	.word	0x0000a3c0


	//   ....[12]....
        /*00a4*/ 	.word	0x0000a410


	//   ....[13]....
        /*00a8*/ 	.word	0x0000a590


	//   ....[14]....
        /*00ac*/ 	.word	0x0000a6e0


	//   ....[15]....
        /*00b0*/ 	.word	0x0000a710


	//   ....[16]....
        /*00b4*/ 	.word	0x0000a7c0


	//   ....[17]....
        /*00b8*/ 	.word	0x0000a930


	//   ....[18]....
        /*00bc*/ 	.word	0x0000aaa0


	//   ....[19]....
        /*00c0*/ 	.word	0x0000abf0


	//   ....[20]....
        /*00c4*/ 	.word	0x0000ad30


	//   ....[21]....
        /*00c8*/ 	.word	0x0000ad60


	//   ....[22]....
        /*00cc*/ 	.word	0x0000ad90


	//----- nvinfo : EIATTR_MAX_THREADS
	.align		4
.L_661:
        /*00d0*/ 	.byte	0x04, 0x05
        /*00d2*/ 	.short	(.L_663 - .L_662)
.L_662:
        /*00d4*/ 	.word	0x00000080
        /*00d8*/ 	.word	0x00000001
        /*00dc*/ 	.word	0x00000001


	//----- nvinfo : EIATTR_CRS_STACK_SIZE
	.align		4
.L_663:
        /*00e0*/ 	.byte	0x04, 0x1e
        /*00e2*/ 	.short	(.L_665 - .L_664)
.L_664:
        /*00e4*/ 	.word	0x00000000
.L_665:


//--------------------- .nv.info._ZN2at6native27unrolled_elementwise_kernelIZZZNS0_15tan_kernel_cudaERNS_18TensorIteratorBaseEENKUlvE0_clEvENKUlvE0_clEvEUlfE_St5arrayIPcLm2EELi4E23TrivialOffsetCalculatorILi1EjESB_NS0_6memory12LoadWithCastILi1EEENSC_13StoreWithCastILi1EEEEEviT_T0_T2_T3_T4_T5_ --------------------------
	.section	.nv.info._ZN2at6native27unrolled_elementwise_kernelIZZZNS0_15tan_kernel_cudaERNS_18TensorIteratorBaseEENKUlvE0_clEvENKUlvE0_clEvEUlfE_St5arrayIPcLm2EELi4E23TrivialOffsetCalculatorILi1EjESB_NS0_6memory12LoadWithCastILi1EEENSC_13StoreWithCastILi1EEEEEviT_T0_T2_T3_T4_T5_,"",@"SHT_CUDA_INFO"
	.sectionflags	@""
	.align	4


	//----- nvinfo : EIATTR_CUDA_API_VERSION
	.align		4
        /*0000*/ 	.byte	0x04, 0x37
        /*0002*/ 	.short	(.L_667 - .L_666)
.L_666:
        /*0004*/ 	.word	0x00000082


	//----- nvinfo : EIATTR_SW2861232_WAR
	.align		4
.L_667:
        /*0008*/ 	.byte	0x01, 0x35
	.zero		2


	//----- nvinfo : EIATTR_PARAM_CBANK
	.align		4
        /*000c*/ 	.byte	0x04, 0x0a
        /*000e*/ 	.short	(.L_669 - .L_668)
	.align		4
.L_668:
        /*0010*/ 	.word	index@(.nv.constant0._ZN2at6native27unrolled_elementwise_kernelIZZZNS0_15tan_kernel_cudaERNS_18TensorIteratorBaseEENKUlvE0_clEvENKUlvE0_clEvEUlfE_St5arrayIPcLm2EELi4E23TrivialOffsetCalculatorILi1EjESB_NS0_6memory12LoadWithCastILi1EEENSC_13StoreWithCastILi1EEEEEviT_T0_T2_T3_T4_T5_)
        /*0014*/ 	.short	0x0160
        /*0016*/ 	.short	0x002c


	//----- nvinfo : EIATTR_CBANK_PARAM_SIZE
	.align		4
.L_669:
        /*0018*/ 	.byte	0x03, 0x19
        /*001a*/ 	.short	0x002c


	//----- nvinfo : EIATTR_KPARAM_INFO
	.align		4
        /*001c*/ 	.byte	0x04, 0x17
        /*001e*/ 	.short	(.L_671 - .L_670)
.L_670:
        /*0020*/ 	.word	0x00000000
        /*0024*/ 	.short	0x0006
        /*0026*/ 	.short	0x0024
        /*0028*/ 	.byte	0x00, 0xf0, 0x21, 0x00


	//----- nvinfo : EIATTR_KPARAM_INFO
	.align		4
.L_671:
        /*002c*/ 	.byte	0x04, 0x17
        /*002e*/ 	.short	(.L_673 - .L_672)
.L_672:
        /*0030*/ 	.word	0x00000000
        /*0034*/ 	.short	0x0005
        /*0036*/ 	.short	0x001c
        /*0038*/ 	.byte	0x00, 0xf0, 0x21, 0x00


	//----- nvinfo : EIATTR_KPARAM_INFO
	.align		4
.L_673:
        /*003c*/ 	.byte	0x04, 0x17
        /*003e*/ 	.short	(.L_675 - .L_674)
.L_674:
        /*0040*/ 	.word	0x00000000
        /*0044*/ 	.short	0x0004
        /*0046*/ 	.short	0x0019
        /*0048*/ 	.byte	0x00, 0xf0, 0x05, 0x00


	//----- nvinfo : EIATTR_KPARAM_INFO
	.align		4
.L_675:
        /*004c*/ 	.byte	0x04, 0x17
        /*004e*/ 	.short	(.L_677 - .L_676)
.L_676:
        /*0050*/ 	.word	0x00000000
        /*0054*/ 	.short	0x0003
        /*0056*/ 	.short	0x0018
        /*0058*/ 	.byte	0x00, 0xf0, 0x05, 0x00


	//----- nvinfo : EIATTR_KPARAM_INFO
	.align		4
.L_677:
        /*005c*/ 	.byte	0x04, 0x17
        /*005e*/ 	.short	(.L_679 - .L_678)
.L_678:
        /*0060*/ 	.word	0x00000000
        /*0064*/ 	.short	0x0002
        /*0066*/ 	.short	0x0008
        /*0068*/ 	.byte	0x00, 0xf0, 0x41, 0x00


	//----- nvinfo : EIATTR_KPARAM_INFO
	.align		4
.L_679:
        /*006c*/ 	.byte	0x04, 0x17
        /*006e*/ 	.short	(.L_681 - .L_680)
.L_680:
        /*0070*/ 	.word	0x00000000
        /*0074*/ 	.short	0x0001
        /*0076*/ 	.short	0x0004
        /*0078*/ 	.byte	0x00, 0xf0, 0x05, 0x00


	//----- nvinfo : EIATTR_KPARAM_INFO
	.align		4
.L_681:
        /*007c*/ 	.byte	0x04, 0x17
        /*007e*/ 	.short	(.L_683 - .L_682)
.L_682:
        /*0080*/ 	.word	0x00000000
        /*0084*/ 	.short	0x0000
        /*0086*/ 	.short	0x0000
        /*0088*/ 	.byte	0x00, 0xf0, 0x11, 0x00


	//----- nvinfo : EIATTR_MAXREG_COUNT
	.align		4
.L_683:
        /*008c*/ 	.byte	0x03, 0x1b
        /*008e*/ 	.short	0x00ff


	//----- nvinfo : EIATTR_EXTERNS
	.align		4
        /*0090*/ 	.byte	0x04, 0x0f
        /*0092*/ 	.short	(.L_685 - .L_684)


	//   ....[0]....
	.align		4
.L_684:
        /*0094*/ 	.word	index@(__assertfail)


	//----- nvinfo : EIATTR_MERCURY_ISA_VERSION
	.align		4
.L_685:
        /*0098*/ 	.byte	0x03, 0x5f
        /*009a*/ 	.short	0x0000


	//----- nvinfo : EIATTR_SYSCALL_OFFSETS
	.align		4
        /*009c*/ 	.byte	0x04, 0x46
        /*009e*/ 	.short	(.L_687 - .L_686)


	//   ....[0]....
.L_686:
        /*00a0*/ 	.word	0x00000e50


	//   ....[1]....
        /*00a4*/ 	.word	0x00001cd0


	//   ....[2]....
        /*00a8*/ 	.word	0x00002b60


	//   ....[3]....
        /*00ac*/ 	.word	0x00003990


	//   ....[4]....
        /*00b0*/ 	.word	0x00004b50


	//   ....[5]....
        /*00b4*/ 	.word	0x00005a60


	//   ....[6]....
        /*00b8*/ 	.word	0x00006930


	//   ....[7]....
        /*00bc*/ 	.word	0x00007800


	//----- nvinfo : EIATTR_EXIT_INSTR_OFFSETS
	.align		4
.L_687:
        /*00c0*/ 	.byte	0x04, 0x1c
        /*00c2*/ 	.short	(.L_689 - .L_688)


	//   ....[0]....
.L_688:
        /*00c4*/ 	.word	0x000069d0


	//   ....[1]....
        /*00c8*/ 	.word	0x00006af0


	//   ....[2]....
        /*00cc*/ 	.word	0x00006b30


	//   ....[3]....
        /*00d0*/ 	.word	0x00006bc0


	//   ....[4]....
        /*00d4*/ 	.word	0x00006bf0


	//   ....[5]....
        /*00d8*/ 	.word	0x00006c20


	//   ....[6]....
        /*00dc*/ 	.word	0x00006ca0


	//   ....[7]....
        /*00e0*/ 	.word	0x00006cd0


	//   ....[8]....
        /*00e4*/ 	.word	0x00006d60


	//   ....[9]....
        /*00e8*/ 	.word	0x00006da0


	//   ....[10]....
        /*00ec*/ 	.word	0x00006de0


	//   ....[11]....
        /*00f0*/ 	.word	0x00006ea0


	//   ....[12]....
        /*00f4*/ 	.word	0x00006ef0


	//   ....[13]....
        /*00f8*/ 	.word	0x00007070


	//   ....[14]....
        /*00fc*/ 	.word	0x000071c0


	//   ....[15]....
        /*0100*/ 	.word	0x000071f0


	//   ....[16]....
        /*0104*/ 	.word	0x000072a0


	//   ....[17]....
        /*0108*/ 	.word	0x00007410


	//   ....[18]....
        /*010c*/ 	.word	0x00007580


	//   ....[19]....
        /*0110*/ 	.word	0x000076d0


	//   ....[20]....
        /*0114*/ 	.word	0x00007810


	//   ....[21]....
        /*0118*/ 	.word	0x00007840


	//   ....[22]....
        /*011c*/ 	.word	0x00007870


	//----- nvinfo : EIATTR_MAX_THREADS
	.align		4
.L_689:
        /*0120*/ 	.byte	0x04, 0x05
        /*0122*/ 	.short	(.L_691 - .L_690)
.L_690:
        /*0124*/ 	.word	0x00000080
        /*0128*/ 	.word	0x00000001
        /*012c*/ 	.word	0x00000001


	//----- nvinfo : EIATTR_CRS_STACK_SIZE
	.align		4
.L_691:
        /*0130*/ 	.byte	0x04, 0x1e
        /*0132*/ 	.short	(.L_693 - .L_692)
.L_692:
        /*0134*/ 	.word	0x00000000
.L_693:


//--------------------- .nv.info._ZN2at6native18elementwise_kernelILi128ELi2EZNS0_22gpu_kernel_impl_nocastIZZZNS0_15tan_kernel_cudaERNS_18TensorIteratorBaseEENKUlvE0_clEvENKUlvE0_clEvEUlfE_EEvS4_RKT_EUliE_EEviT1_ --------------------------
	.section	.nv.info._ZN2at6native18elementwise_kernelILi128ELi2EZNS0_22gpu_kernel_impl_nocastIZZZNS0_15tan_kernel_cudaERNS_18TensorIteratorBaseEENKUlvE0_clEvENKUlvE0_clEvEUlfE_EEvS4_RKT_EUliE_EEviT1_,"",@"SHT_CUDA_INFO"
	.sectionflags	@""
	.align	4


	//----- nvinfo : EIATTR_CUDA_API_VERSION
	.align		4
        /*0000*/ 	.byte	0x04, 0x37
        /*0002*/ 	.short	(.L_695 - .L_694)
.L_694:
        /*0004*/ 	.word	0x00000082


	//----- nvinfo : EIATTR_SW2861232_WAR
	.align		4
.L_695:
        /*0008*/ 	.byte	0x01, 0x35
	.zero		2


	//----- nvinfo : EIATTR_PARAM_CBANK
	.align		4
        /*000c*/ 	.byte	0x04, 0x0a
        /*000e*/ 	.short	(.L_697 - .L_696)
	.align		4
.L_696:
        /*0010*/ 	.word	index@(.nv.constant0._ZN2at6native18elementwise_kernelILi128ELi2EZNS0_22gpu_kernel_impl_nocastIZZZNS0_15tan_kernel_cudaERNS_18TensorIteratorBaseEENKUlvE0_clEvENKUlvE0_clEvEUlfE_EEvS4_RKT_EUliE_EEviT1_)
        /*0014*/ 	.short	0x0160
        /*0016*/ 	.short	0x0220


	//----- nvinfo : EIATTR_CBANK_PARAM_SIZE
	.align		4
.L_697:
        /*0018*/ 	.byte	0x03, 0x19
        /*001a*/ 	.short	0x0220


	//----- nvinfo : EIATTR_KPARAM_INFO
	.align		4
        /*001c*/ 	.byte	0x04, 0x17
        /*001e*/ 	.short	(.L_699 - .L_698)
.L_698:
        /*0020*/ 	.word	0x00000000
        /*0024*/ 	.short	0x0001
        /*0026*/ 	.short	0x0008
        /*0028*/ 	.byte	0x00, 0xf0, 0x61, 0x08


	//----- nvinfo : EIATTR_KPARAM_INFO
	.align		4
.L_699:
        /*002c*/ 	.byte	0x04, 0x17
        /*002e*/ 	.short	(.L_701 - .L_700)
.L_700:
        /*0030*/ 	.word	0x00000000
        /*0034*/ 	.short	0x0000
        /*0036*/ 	.short	0x0000
        /*0038*/ 	.byte	0x00, 0xf0, 0x11, 0x00


	//----- nvinfo : EIATTR_MAXREG_COUNT
	.align		4
.L_701:
        /*003c*/ 	.byte	0x03, 0x1b
        /*003e*/ 	.short	0x0080


	//----- nvinfo : EIATTR_MERCURY_ISA_VERSION
	.align		4
        /*0040*/ 	.byte	0x03, 0x5f
        /*0042*/ 	.short	0x0000


	//----- nvinfo : EIATTR_EXIT_INSTR_OFFSETS
	.align		4
        /*0044*/ 	.byte	0x04, 0x1c
        /*0046*/ 	.short	(.L_703 - .L_702)


	//   ....[0]....
.L_702:
        /*0048*/ 	.word	0x00000fa0


	//   ....[1]....
        /*004c*/ 	.word	0x00001ea0


	//----- nvinfo : EIATTR_MAX_THREADS
	.align		4
.L_703:
        /*0050*/ 	.byte	0x04, 0x05
        /*0052*/ 	.short	(.L_705 - .L_704)
.L_704:
        /*0054*/ 	.word	0x00000080
        /*0058*/ 	.word	0x00000001
        /*005c*/ 	.word	0x00000001


	//----- nvinfo : EIATTR_CRS_STACK_SIZE
	.align		4
.L_705:
        /*0060*/ 	.byte	0x04, 0x1e
        /*0062*/ 	.short	(.L_707 - .L_706)
.L_706:
        /*0064*/ 	.word	0x00000000
.L_707:


//--------------------- .nv.info._ZN2at6native27unrolled_elementwise_kernelIZZZNS0_15tan_kernel_cudaERNS_18TensorIteratorBaseEENKUlvE0_clEvENKUlvE0_clEvEUlfE_St5arrayIPcLm2EELi4E23TrivialOffsetCalculatorILi1EjESB_NS0_6memory15LoadWithoutCastENSC_16StoreWithoutCastEEEviT_T0_T2_T3_T4_T5_ --------------------------
	.section	.nv.info._ZN2at6native27unrolled_elementwise_kernelIZZZNS0_15tan_kernel_cudaERNS_18TensorIteratorBaseEENKUlvE0_clEvENKUlvE0_clEvEUlfE_St5arrayIPcLm2EELi4E23TrivialOffsetCalculatorILi1EjESB_NS0_6memory15LoadWithoutCastENSC_16StoreWithoutCastEEEviT_T0_T2_T3_T4_T5_,"",@"SHT_CUDA_INFO"
	.sectionflags	@""
	.align	4


	//----- nvinfo : EIATTR_CUDA_API_VERSION
	.align		4
        /*0000*/ 	.byte	0x04, 0x37
        /*0002*/ 	.short	(.L_709 - .L_708)
.L_708:
        /*0004*/ 	.word	0x00000082


	//----- nvinfo : EIATTR_SW2861232_WAR
	.align		4
.L_709:
        /*0008*/ 	.byte	0x01, 0x35
	.zero		2


	//----- nvinfo : EIATTR_PARAM_CBANK
	.align		4
        /*000c*/ 	.byte	0x04, 0x0a
        /*000e*/ 	.short	(.L_711 - .L_710)
	.align		4
.L_710:
        /*0010*/ 	.word	index@(.nv.constant0._ZN2at6native27unrolled_elementwise_kernelIZZZNS0_15tan_kernel_cudaERNS_18TensorIteratorBaseEENKUlvE0_clEvENKUlvE0_clEvEUlfE_St5arrayIPcLm2EELi4E23TrivialOffsetCalculatorILi1EjESB_NS0_6memory15LoadWithoutCastENSC_16StoreWithoutCastEEEviT_T0_T2_T3_T4_T5_)
        /*0014*/ 	.short	0x0160
        /*0016*/ 	.short	0x001c


	//----- nvinfo : EIATTR_CBANK_PARAM_SIZE
	.align		4
.L_711:
        /*0018*/ 	.byte	0x03, 0x19
        /*001a*/ 	.short	0x001c


	//----- nvinfo : EIATTR_KPARAM_INFO
	.align		4
        /*001c*/ 	.byte	0x04, 0x17
        /*001e*/ 	.short	(.L_713 - .L_712)
.L_712:
        /*0020*/ 	.word	0x00000000
        /*0024*/ 	.short	0x0006
        /*0026*/ 	.short	0x001b
        /*0028*/ 	.byte	0x00, 0xf0, 0x05, 0x00


	//----- nvinfo : EIATTR_KPARAM_INFO
	.align		4
.L_713:
        /*002c*/ 	.byte	0x04, 0x17
        /*002e*/ 	.short	(.L_715 - .L_714)
.L_714:
        /*0030*/ 	.word	0x00000000
        /*0034*/ 	.short	0x0005
        /*0036*/ 	.short	0x001a
        /*0038*/ 	.byte	0x00, 0xf0, 0x05, 0x00


	//----- nvinfo : EIATTR_KPARAM_INFO
	.align		4
.L_715:
        /*003c*/ 	.byte	0x04, 0x17
        /*003e*/ 	.short	(.L_717 - .L_716)
.L_716:
        /*0040*/ 	.word	0x00000000
        /*0044*/ 	.short	0x0004
        /*0046*/ 	.short	0x0019
        /*0048*/ 	.byte	0x00, 0xf0, 0x05, 0x00


	//----- nvinfo : EIATTR_KPARAM_INFO
	.align		4
.L_717:
        /*004c*/ 	.byte	0x04, 0x17
        /*004e*/ 	.short	(.L_719 - .L_718)
.L_718:
        /*0050*/ 	.word	0x00000000
        /*0054*/ 	.short	0x0003
        /*0056*/ 	.short	0x0018
        /*0058*/ 	.byte	0x00, 0xf0, 0x05, 0x00


	//----- nvinfo : EIATTR_KPARAM_INFO
	.align		4
.L_719:
        /*005c*/ 	.byte	0x04, 0x17
        /*005e*/ 	.short	(.L_721 - .L_720)
.L_720:
        /*0060*/ 	.word	0x00000000
        /*0064*/ 	.short	0x0002
        /*0066*/ 	.short	0x0008
        /*0068*/ 	.byte	0x00, 0xf0, 0x41, 0x00


	//----- nvinfo : EIATTR_KPARAM_INFO
	.align		4
.L_721:
        /*006c*/ 	.byte	0x04, 0x17
        /*006e*/ 	.short	(.L_723 - .L_722)
.L_722:
        /*0070*/ 	.word	0x00000000
        /*0074*/ 	.short	0x0001
        /*0076*/ 	.short	0x0004
        /*0078*/ 	.byte	0x00, 0xf0, 0x05, 0x00


	//----- nvinfo : EIATTR_KPARAM_INFO
	.align		4
.L_723:
        /*007c*/ 	.byte	0x04, 0x17
        /*007e*/ 	.short	(.L_725 - .L_724)
.L_724:
        /*0080*/ 	.word	0x00000000
        /*0084*/ 	.short	0x0000
        /*0086*/ 	.short	0x0000
        /*0088*/ 	.byte	0x00, 0xf0, 0x11, 0x00


	//----- nvinfo : EIATTR_MAXREG_COUNT
	.align		4
.L_725:
        /*008c*/ 	.byte	0x03, 0x1b
        /*008e*/ 	.short	0x00ff


	//----- nvinfo : EIATTR_MERCURY_ISA_VERSION
	.align		4
        /*0090*/ 	.byte	0x03, 0x5f
        /*0092*/ 	.short	0x0000


	//----- nvinfo : EIATTR_EXIT_INSTR_OFFSETS
	.align		4
        /*0094*/ 	.byte	0x04, 0x1c
        /*0096*/ 	.short	(.L_727 - .L_726)


	//   ....[0]....
.L_726:
        /*0098*/ 	.word	0x000004f0


	//   ....[1]....
        /*009c*/ 	.word	0x00000550


	//----- nvinfo : EIATTR_MAX_THREADS
	.align		4
.L_727:
        /*00a0*/ 	.byte	0x04, 0x05
        /*00a2*/ 	.short	(.L_729 - .L_728)
.L_728:
        /*00a4*/ 	.word	0x00000080
        /*00a8*/ 	.word	0x00000001
        /*00ac*/ 	.word	0x00000001


	//----- nvinfo : EIATTR_CRS_STACK_SIZE
	.align		4
.L_729:
        /*00b0*/ 	.byte	0x04, 0x1e
        /*00b2*/ 	.short	(.L_731 - .L_730)
.L_730:
        /*00b4*/ 	.word	0x00000000
.L_731:


//--------------------- .nv.info._ZN2at6native29vectorized_elementwise_kernelILi2EZZZNS0_15tan_kernel_cudaERNS_18TensorIteratorBaseEENKUlvE0_clEvENKUlvE0_clEvEUlfE_St5arrayIPcLm2EEEEviT0_T1_ --------------------------
	.section	.nv.info._ZN2at6native29vectorized_elementwise_kernelILi2EZZZNS0_15tan_kernel_cudaERNS_18TensorIteratorBaseEENKUlvE0_clEvENKUlvE0_clEvEUlfE_St5arrayIPcLm2EEEEviT0_T1_,"",@"SHT_CUDA_INFO"
	.sectionflags	@""
	.align	4


	//----- nvinfo : EIATTR_CUDA_API_VERSION
	.align		4
        /*0000*/ 	.byte	0x04, 0x37
        /*0002*/ 	.short	(.L_733 - .L_732)
.L_732:
        /*0004*/ 	.word	0x00000082


	//----- nvinfo : EIATTR_SW2861232_WAR
	.align		4
.L_733:
        /*0008*/ 	.byte	0x01, 0x35
	.zero		2


	//----- nvinfo : EIATTR_PARAM_CBANK
	.align		4
        /*000c*/ 	.byte	0x04, 0x0a
        /*000e*/ 	.short	(.L_735 - .L_734)
	.align		4
.L_734:
        /*0010*/ 	.word	index@(.nv.constant0._ZN2at6native29vectorized_elementwise_kernelILi2EZZZNS0_15tan_kernel_cudaERNS_18TensorIteratorBaseEENKUlvE0_clEvENKUlvE0_clEvEUlfE_St5arrayIPcLm2EEEEviT0_T1_)
        /*0014*/ 	.short	0x0160
        /*0016*/ 	.short	0x0018


	//----- nvinfo : EIATTR_CBANK_PARAM_SIZE
	.align		4
.L_735:
        /*0018*/ 	.byte	0x03, 0x19
        /*001a*/ 	.short	0x0018


	//----- nvinfo : EIATTR_KPARAM_INFO
	.align		4
        /*001c*/ 	.byte	0x04, 0x17
        /*001e*/ 	.short	(.L_737 - .L_736)
.L_736:
        /*0020*/ 	.word	0x00000000
        /*0024*/ 	.short	0x0002
        /*0026*/ 	.short	0x0008
        /*0028*/ 	.byte	0x00, 0xf0, 0x41, 0x00


	//----- nvinfo : EIATTR_KPARAM_INFO
	.align		4
.L_737:
        /*002c*/ 	.byte	0x04, 0x17
        /*002e*/ 	.short	(.L_739 - .L_738)
.L_738:
        /*0030*/ 	.word	0x00000000
        /*0034*/ 	.short	0x0001
        /*0036*/ 	.short	0x0004
        /*0038*/ 	.byte	0x00, 0xf0, 0x05, 0x00


	//----- nvinfo : EIATTR_KPARAM_INFO
	.align		4
.L_739:
        /*003c*/ 	.byte	0x04, 0x17
        /*003e*/ 	.short	(.L_741 - .L_740)
.L_740:
        /*0040*/ 	.word	0x00000000
        /*0044*/ 	.short	0x0000
        /*0046*/ 	.short	0x0000
        /*0048*/ 	.byte	0x00, 0xf0, 0x11, 0x00


	//----- nvinfo : EIATTR_MAXREG_COUNT
	.align		4
.L_741:
        /*004c*/ 	.byte	0x03, 0x1b
        /*004e*/ 	.short	0x00ff


	//----- nvinfo : EIATTR_MERCURY_ISA_VERSION
	.align		4
        /*0050*/ 	.byte	0x03, 0x5f
        /*0052*/ 	.short	0x0000


	//----- nvinfo : EIATTR_EXIT_INSTR_OFFSETS
	.align		4
        /*0054*/ 	.byte	0x04, 0x1c
        /*0056*/ 	.short	(.L_743 - .L_742)


	//   ....[0]....
.L_742:
        /*0058*/ 	.word	0x000003d0


	//   ....[1]....
        /*005c*/ 	.word	0x00000e10


	//   ....[2]....
        /*0060*/ 	.word	0x00000e60


	//----- nvinfo : EIATTR_MAX_THREADS
	.align		4
.L_743:
        /*0064*/ 	.byte	0x04, 0x05
        /*0066*/ 	.short	(.L_745 - .L_744)
.L_744:
        /*0068*/ 	.word	0x00000080
        /*006c*/ 	.word	0x00000001
        /*0070*/ 	.word	0x00000001


	//----- nvinfo : EIATTR_CRS_STACK_SIZE
	.align		4
.L_745:
        /*0074*/ 	.byte	0x04, 0x1e
        /*0076*/ 	.short	(.L_747 - .L_746)
.L_746:
        /*0078*/ 	.word	0x00000000
.L_747:


//--------------------- .nv.info._ZN2at6native29vectorized_elementwise_kernelILi4EZZZNS0_15tan_kernel_cudaERNS_18TensorIteratorBaseEENKUlvE0_clEvENKUlvE0_clEvEUlfE_St5arrayIPcLm2EEEEviT0_T1_ --------------------------
	.section	.nv.info._ZN2at6native29vectorized_elementwise_kernelILi4EZZZNS0_15tan_kernel_cudaERNS_18TensorIteratorBaseEENKUlvE0_clEvENKUlvE0_clEvEUlfE_St5arrayIPcLm2EEEEviT0_T1_,"",@"SHT_CUDA_INFO"
	.sectionflags	@""
	.align	4


	//----- nvinfo : EIATTR_CUDA_API_VERSION
	.align		4
        /*0000*/ 	.byte	0x04, 0x37
        /*0002*/ 	.short	(.L_749 - .L_748)
.L_748:
        /*0004*/ 	.word	0x00000082


	//----- nvinfo : EIATTR_SW2861232_WAR
	.align		4
.L_749:
        /*0008*/ 	.byte	0x01, 0x35
	.zero		2


	//----- nvinfo : EIATTR_PARAM_CBANK
	.align		4
        /*000c*/ 	.byte	0x04, 0x0a
        /*000e*/ 	.short	(.L_751 - .L_750)
	.align		4
.L_750:
        /*0010*/ 	.word	index@(.nv.constant0._ZN2at6native29vectorized_elementwise_kernelILi4EZZZNS0_15tan_kernel_cudaERNS_18TensorIteratorBaseEENKUlvE0_clEvENKUlvE0_clEvEUlfE_St5arrayIPcLm2EEEEviT0_T1_)
        /*0014*/ 	.short	0x0160
        /*0016*/ 	.short	0x0018


	//----- nvinfo : EIATTR_CBANK_PARAM_SIZE
	.align		4
.L_751:
        /*0018*/ 	.byte	0x03, 0x19
        /*001a*/ 	.short	0x0018


	//----- nvinfo : EIATTR_KPARAM_INFO
	.align		4
        /*001c*/ 	.byte	0x04, 0x17
        /*001e*/ 	.short	(.L_753 - .L_752)
.L_752:
        /*0020*/ 	.word	0x00000000
        /*0024*/ 	.short	0x0002
        /*0026*/ 	.short	0x0008
        /*0028*/ 	.byte	0x00, 0xf0, 0x41, 0x00


	//----- nvinfo : EIATTR_KPARAM_INFO
	.align		4
.L_753:
        /*002c*/ 	.byte	0x04, 0x17
        /*002e*/ 	.short	(.L_755 - .L_754)
.L_754:
        /*0030*/ 	.word	0x00000000
        /*0034*/ 	.short	0x0001
        /*0036*/ 	.short	0x0004
        /*0038*/ 	.byte	0x00, 0xf0, 0x05, 0x00


	//----- nvinfo : EIATTR_KPARAM_INFO
	.align		4
.L_755:
        /*003c*/ 	.byte	0x04, 0x17
        /*003e*/ 	.short	(.L_757 - .L_756)
.L_756:
        /*0040*/ 	.word	0x00000000
        /*0044*/ 	.short	0x0000
        /*0046*/ 	.short	0x0000
        /*0048*/ 	.byte	0x00, 0xf0, 0x11, 0x00


	//----- nvinfo : EIATTR_MAXREG_COUNT
	.align		4
.L_757:
        /*004c*/ 	.byte	0x03, 0x1b
        /*004e*/ 	.short	0x00ff


	//----- nvinfo : EIATTR_MERCURY_ISA_VERSION
	.align		4
        /*0050*/ 	.byte	0x03, 0x5f
        /*0052*/ 	.short	0x0000


	//----- nvinfo : EIATTR_EXIT_INSTR_OFFSETS
	.align		4
        /*0054*/ 	.byte	0x04, 0x1c
        /*0056*/ 	.short	(.L_759 - .L_758)


	//   ....[0]....
.L_758:
        /*0058*/ 	.word	0x00000390


	//   ....[1]....
        /*005c*/ 	.word	0x00000dd0


	//   ....[2]....
        /*0060*/ 	.word	0x00000e20


	//----- nvinfo : EIATTR_MAX_THREADS
	.align		4
.L_759:
        /*0064*/ 	.byte	0x04, 0x05
        /*0066*/ 	.short	(.L_761 - .L_760)
.L_760:
        /*0068*/ 	.word	0x00000080
        /*006c*/ 	.word	0x00000001
        /*0070*/ 	.word	0x00000001


	//----- nvinfo : EIATTR_CRS_STACK_SIZE
	.align		4
.L_761:
        /*0074*/ 	.byte	0x04, 0x1e
        /*0076*/ 	.short	(.L_763 - .L_762)
.L_762:
        /*0078*/ 	.word	0x00000000
.L_763:


//--------------------- .nv.info._ZN2at6native29vectorized_elementwise_kernelILi8EZZZNS0_15tan_kernel_cudaERNS_18TensorIteratorBaseEENKUlvE0_clEvENKUlvE0_clEvEUlfE_St5arrayIPcLm2EEEEviT0_T1_ --------------------------
	.section	.nv.info._ZN2at6native29vectorized_elementwise_kernelILi8EZZZNS0_15tan_kernel_cudaERNS_18TensorIteratorBaseEENKUlvE0_clEvENKUlvE0_clEvEUlfE_St5arrayIPcLm2EEEEviT0_T1_,"",@"SHT_CUDA_INFO"
	.sectionflags	@""
	.align	4


	//----- nvinfo : EIATTR_CUDA_API_VERSION
	.align		4
        /*0000*/ 	.byte	0x04, 0x37
        /*0002*/ 	.short	(.L_765 - .L_764)
.L_764:
        /*0004*/ 	.word	0x00000082


	//----- nvinfo : EIATTR_SW2861232_WAR
	.align		4
.L_765:
        /*0008*/ 	.byte	0x01, 0x35
	.zero		2


	//----- nvinfo : EIATTR_PARAM_CBANK
	.align		4
        /*000c*/ 	.byte	0x04, 0x0a
        /*000e*/ 	.short	(.L_767 - .L_766)
	.align		4
.L_766:
        /*0010*/ 	.word	index@(.nv.constant0._ZN2at6native29vectorized_elementwise_kernelILi8EZZZNS0_15tan_kernel_cudaERNS_18TensorIteratorBaseEENKUlvE0_clEvENKUlvE0_clEvEUlfE_St5arrayIPcLm2EEEEviT0_T1_)
        /*0014*/ 	.short	0x0160
        /*0016*/ 	.short	0x0018


	//----- nvinfo : EIATTR_CBANK_PARAM_SIZE
	.align		4
.L_767:
        /*0018*/ 	.byte	0x03, 0x19
        /*001a*/ 	.short	0x0018


	//----- nvinfo : EIATTR_KPARAM_INFO
	.align		4
        /*001c*/ 	.byte	0x04, 0x17
        /*001e*/ 	.short	(.L_769 - .L_768)
.L_768:
        /*0020*/ 	.word	0x00000000
        /*0024*/ 	.short	0x0002
        /*0026*/ 	.short	0x0008
        /*0028*/ 	.byte	0x00, 0xf0, 0x41, 0x00


	//----- nvinfo : EIATTR_KPARAM_INFO
	.align		4
.L_769:
        /*002c*/ 	.byte	0x04, 0x17
        /*002e*/ 	.short	(.L_771 - .L_770)
.L_770:
        /*0030*/ 	.word	0x00000000
        /*0034*/ 	.short	0x0001
        /*0036*/ 	.short	0x0004
        /*0038*/ 	.byte	0x00, 0xf0, 0x05, 0x00


	//----- nvinfo : EIATTR_KPARAM_INFO
	.align		4
.L_771:
        /*003c*/ 	.byte	0x04, 0x17
        /*003e*/ 	.short	(.L_773 - .L_772)
.L_772:
        /*0040*/ 	.word	0x00000000
        /*0044*/ 	.short	0x0000
        /*0046*/ 	.short	0x0000
        /*0048*/ 	.byte	0x00, 0xf0, 0x11, 0x00


	//----- nvinfo : EIATTR_MAXREG_COUNT
	.align		4
.L_773:
        /*004c*/ 	.byte	0x03, 0x1b
        /*004e*/ 	.short	0x00ff


	//----- nvinfo : EIATTR_MERCURY_ISA_VERSION
	.align		4
        /*0050*/ 	.byte	0x03, 0x5f
        /*0052*/ 	.short	0x0000


	//----- nvinfo : EIATTR_EXIT_INSTR_OFFSETS
	.align		4
        /*0054*/ 	.byte	0x04, 0x1c
        /*0056*/ 	.short	(.L_775 - .L_774)


	//   ....[0]....
.L_774:
        /*0058*/ 	.word	0x00000010


	//----- nvinfo : EIATTR_MAX_THREADS
	.align		4
.L_775:
        /*005c*/ 	.byte	0x04, 0x05
        /*005e*/ 	.short	(.L_777 - .L_776)
.L_776:
        /*0060*/ 	.word	0x00000080
        /*0064*/ 	.word	0x00000001
        /*0068*/ 	.word	0x00000001
.L_777:


//--------------------- .nv.info._ZN2at6native18elementwise_kernelILi128ELi4EZNS0_15gpu_kernel_implIZZZNS0_15tan_kernel_cudaERNS_18TensorIteratorBaseEENKUlvE0_clEvENKUlvE_clEvEUldE_EEvS4_RKT_EUliE_EEviT1_ --------------------------
	.section	.nv.info._ZN2at6native18elementwise_kernelILi128ELi4EZNS0_15gpu_kernel_implIZZZNS0_15tan_kernel_cudaERNS_18TensorIteratorBaseEENKUlvE0_clEvENKUlvE_clEvEUldE_EEvS4_RKT_EUliE_EEviT1_,"",@"SHT_CUDA_INFO"
	.sectionflags	@""
	.align	4


	//----- nvinfo : EIATTR_CUDA_API_VERSION
	.align		4
        /*0000*/ 	.byte	0x04, 0x37
        /*0002*/ 	.short	(.L_779 - .L_778)
.L_778:
        /*0004*/ 	.word	0x00000082


	//----- nvinfo : EIATTR_SW2861232_WAR
	.align		4
.L_779:
        /*0008*/ 	.byte	0x01, 0x35
	.zero		2


	//----- nvinfo : EIATTR_PARAM_CBANK
	.align		4
        /*000c*/ 	.byte	0x04, 0x0a
        /*000e*/ 	.short	(.L_781 - .L_780)
	.align		4
.L_780:
        /*0010*/ 	.word	index@(.nv.constant0._ZN2at6native18elementwise_kernelILi128ELi4EZNS0_15gpu_kernel_implIZZZNS0_15tan_kernel_cudaERNS_18TensorIteratorBaseEENKUlvE0_clEvENKUlvE_clEvEUldE_EEvS4_RKT_EUliE_EEviT1_)
        /*0014*/ 	.short	0x0160
        /*0016*/ 	.short	0x0220


	//----- nvinfo : EIATTR_CBANK_PARAM_SIZE
	.align		4
.L_781:
        /*0018*/ 	.byte	0x03, 0x19
        /*001a*/ 	.short	0x0220


	//----- nvinfo : EIATTR_KPARAM_INFO
	.align		4
        /*001c*/ 	.byte	0x04, 0x17
        /*001e*/ 	.short	(.L_783 - .L_782)
.L_782:
        /*0020*/ 	.word	0x00000000
        /*0024*/ 	.short	0x0001
        /*0026*/ 	.short	0x0008
        /*0028*/ 	.byte	0x00, 0xf0, 0x61, 0x08


	//----- nvinfo : EIATTR_KPARAM_INFO
	.align		4
.L_783:
        /*002c*/ 	.byte	0x04, 0x17
        /*002e*/ 	.short	(.L_785 - .L_784)
.L_784:
        /*0030*/ 	.word	0x00000000
        /*0034*/ 	.short	0x0000
        /*0036*/ 	.short	0x0000
        /*0038*/ 	.byte	0x00, 0xf0, 0x11, 0x00


	//----- nvinfo : EIATTR_MAXREG_COUNT
	.align		4
.L_785:
        /*003c*/ 	.byte	0x03, 0x1b
        /*003e*/ 	.short	0x0080


	//----- nvinfo : EIATTR_EXTERNS
	.align		4
        /*0040*/ 	.byte	0x04, 0x0f
        /*0042*/ 	.short	(.L_787 - .L_786)


	//   ....[0]....
	.align		4
.L_786:
        /*0044*/ 	.word	index@(__assertfail)


	//----- nvinfo : EIATTR_MERCURY_ISA_VERSION
	.align		4
.L_787:
        /*0048*/ 	.byte	0x03, 0x5f
        /*004a*/ 	.short	0x0000


	//----- nvinfo : EIATTR_SYSCALL_OFFSETS
	.align		4
        /*004c*/ 	.byte	0x04, 0x46
        /*004e*/ 	.short	(.L_789 - .L_788)


	//   ....[0]....
.L_788:
        /*0050*/ 	.word	0x00001db0


	//   ....[1]....
        /*0054*/ 	.word	0x00003100


	//   ....[2]....
        /*0058*/ 	.word	0x00004ee0


	//   ....[3]....
        /*005c*/ 	.word	0x00006270


	//   ....[4]....
        /*0060*/ 	.word	0x00008020


	//   ....[5]....
        /*0064*/ 	.word	0x000093b0


	//   ....[6]....
        /*0068*/ 	.word	0x0000b170


	//   ....[7]....
        /*006c*/ 	.word	0x0000c500


	//----- nvinfo : EIATTR_EXIT_INSTR_OFFSETS
	.align		4
.L_789:
        /*0070*/ 	.byte	0x04, 0x1c
        /*0072*/ 	.short	(.L_791 - .L_790)


	//   ....[0]....
.L_790:
        /*0074*/ 	.word	0x00009450


	//   ....[1]....
        /*0078*/ 	.word	0x0000b650


	//   ....[2]....
        /*007c*/ 	.word	0x0000b690


	//   ....[3]....
        /*0080*/ 	.word	0x0000b720


	//   ....[4]....
        /*0084*/ 	.word	0x0000b750


	//   ....[5]....
        /*0088*/ 	.word	0x0000b780


	//   ....[6]....
        /*008c*/ 	.word	0x0000b830


	//   ....[7]....
        /*0090*/ 	.word	0x0000b890


	//   ....[8]....
        /*0094*/ 	.word	0x0000b950


	//   ....[9]....
        /*0098*/ 	.word	0x0000b9c0


	//   ....[10]....
        /*009c*/ 	.word	0x0000b9e0


	//   ....[11]....
        /*00a0*/ 	.word	0x0000baa0


	//   ....[12]....
        /*00a4*/ 	.word	0x0000bad0


	//   ....[13]....
        /*00a8*/ 	.word	0x0000bc80


	//   ....[14]....
        /*00ac*/ 	.word	0x0000be00


	//   ....[15]....
        /*00b0*/ 	.word	0x0000be60


	//   ....[16]....
        /*00b4*/ 	.word	0x0000bf10


	//   ....[17]....
        /*00b8*/ 	.word	0x0000c0b0


	//   ....[18]....
        /*00bc*/ 	.word	0x0000c250


	//   ....[19]....
        /*00c0*/ 	.word	0x0000c3d0


	//   ....[20]....
        /*00c4*/ 	.word	0x0000c510


	//   ....[21]....
        /*00c8*/ 	.word	0x0000c540


	//   ....[22]....
        /*00cc*/ 	.word	0x0000c570


	//----- nvinfo : EIATTR_MAX_THREADS
	.align		4
.L_791:
        /*00d0*/ 	.byte	0x04, 0x05
        /*00d2*/ 	.short	(.L_793 - .L_792)
.L_792:
        /*00d4*/ 	.word	0x00000080
        /*00d8*/ 	.word	0x00000001
        /*00dc*/ 	.word	0x00000001


	//----- nvinfo : EIATTR_CRS_STACK_SIZE
	.align		4
.L_793:
        /*00e0*/ 	.byte	0x04, 0x1e
        /*00e2*/ 	.short	(.L_795 - .L_794)
.L_794:
        /*00e4*/ 	.word	0x00000000
.L_795:


//--------------------- .nv.info._ZN2at6native27unrolled_elementwise_kernelIZZZNS0_15tan_kernel_cudaERNS_18TensorIteratorBaseEENKUlvE0_clEvENKUlvE_clEvEUldE_St5arrayIPcLm2EELi4E23TrivialOffsetCalculatorILi1EjESB_NS0_6memory12LoadWithCastILi1EEENSC_13StoreWithCastILi1EEEEEviT_T0_T2_T3_T4_T5_ --------------------------
	.section	.nv.info._ZN2at6native27unrolled_elementwise_kernelIZZZNS0_15tan_kernel_cudaERNS_18TensorIteratorBaseEENKUlvE0_clEvENKUlvE_clEvEUldE_St5arrayIPcLm2EELi4E23TrivialOffsetCalculatorILi1EjESB_NS0_6memory12LoadWithCastILi1EEENSC_13StoreWithCastILi1EEEEEviT_T0_T2_T3_T4_T5_,"",@"SHT_CUDA_INFO"
	.sectionflags	@""
	.align	4


	//----- nvinfo : EIATTR_CUDA_API_VERSION
	.align		4
        /*0000*/ 	.byte	0x04, 0x37
        /*0002*/ 	.short	(.L_797 - .L_796)
.L_796:
        /*0004*/ 	.word	0x00000082


	//----- nvinfo : EIATTR_SW2861232_WAR
	.align		4
.L_797:
        /*0008*/ 	.byte	0x01, 0x35
	.zero		2


	//----- nvinfo : EIATTR_PARAM_CBANK
	.align		4
        /*000c*/ 	.byte	0x04, 0x0a
        /*000e*/ 	.short	(.L_799 - .L_798)
	.align		4
.L_798:
        /*0010*/ 	.word	index@(.nv.constant0._ZN2at6native27unrolled_elementwise_kernelIZZZNS0_15tan_kernel_cudaERNS_18TensorIteratorBaseEENKUlvE0_clEvENKUlvE_clEvEUldE_St5arrayIPcLm2EELi4E23TrivialOffsetCalculatorILi1EjESB_NS0_6memory12LoadWithCastILi1EEENSC_13StoreWithCastILi1EEEEEviT_T0_T2_T3_T4_T5_)
        /*0014*/ 	.short	0x0160
        /*0016*/ 	.short	0x002c


	//----- nvinfo : EIATTR_CBANK_PARAM_SIZE
	.align		4
.L_799:
        /*0018*/ 	.byte	0x03, 0x19
        /*001a*/ 	.short	0x002c


	//----- nvinfo : EIATTR_KPARAM_INFO
	.align		4
        /*001c*/ 	.byte	0x04, 0x17
        /*001e*/ 	.short	(.L_801 - .L_800)
.L_800:
        /*0020*/ 	.word	0x00000000
        /*0024*/ 	.short	0x0006
        /*0026*/ 	.short	0x0024
        /*0028*/ 	.byte	0x00, 0xf0, 0x21, 0x00


	//----- nvinfo : EIATTR_KPARAM_INFO
	.align		4
.L_801:
        /*002c*/ 	.byte	0x04, 0x17
        /*002e*/ 	.short	(.L_803 - .L_802)
.L_802:
        /*0030*/ 	.word	0x00000000
        /*0034*/ 	.short	0x0005
        /*0036*/ 	.short	0x001c
        /*0038*/ 	.byte	0x00, 0xf0, 0x21, 0x00


	//----- nvinfo : EIATTR_KPARAM_INFO
	.align		4
.L_803:
        /*003c*/ 	.byte	0x04, 0x17
        /*003e*/ 	.short	(.L_805 - .L_804)
.L_804:
        /*0040*/ 	.word	0x00000000
        /*0044*/ 	.short	0x0004
        /*0046*/ 	.short	0x0019
        /*0048*/ 	.byte	0x00, 0xf0, 0x05, 0x00


	//----- nvinfo : EIATTR_KPARAM_INFO
	.align		4
.L_805:
        /*004c*/ 	.byte	0x04, 0x17
        /*004e*/ 	.short	(.L_807 - .L_806)
.L_806:
        /*0050*/ 	.word	0x00000000
        /*0054*/ 	.short	0x0003
        /*0056*/ 	.short	0x0018
        /*0058*/ 	.byte	0x00, 0xf0, 0x05, 0x00


	//----- nvinfo : EIATTR_KPARAM_INFO
	.align		4
.L_807:
        /*005c*/ 	.byte	0x04, 0x17
        /*005e*/ 	.short	(.L_809 - .L_808)
.L_808:
        /*0060*/ 	.word	0x00000000
        /*0064*/ 	.short	0x0002
        /*0066*/ 	.short	0x0008
        /*0068*/ 	.byte	0x00, 0xf0, 0x41, 0x00


	//----- nvinfo : EIATTR_KPARAM_INFO
	.align		4
.L_809:
        /*006c*/ 	.byte	0x04, 0x17
        /*006e*/ 	.short	(.L_811 - .L_810)
.L_810:
        /*0070*/ 	.word	0x00000000
        /*0074*/ 	.short	0x0001
        /*0076*/ 	.short	0x0004
        /*0078*/ 	.byte	0x00, 0xf0, 0x05, 0x00


	//----- nvinfo : EIATTR_KPARAM_INFO
	.align		4
.L_811:
        /*007c*/ 	.byte	0x04, 0x17
        /*007e*/ 	.short	(.L_813 - .L_812)
.L_812:
        /*0080*/ 	.word	0x00000000
        /*0084*/ 	.short	0x0000
        /*0086*/ 	.short	0x0000
        /*0088*/ 	.byte	0x00, 0xf0, 0x11, 0x00


	//----- nvinfo : EIATTR_MAXREG_COUNT
	.align		4
.L_813:
        /*008c*/ 	.byte	0x03, 0x1b
        /*008e*/ 	.short	0x00ff


	//----- nvinfo : EIATTR_EXTERNS
	.align		4
        /*0090*/ 	.byte	0x04, 0x0f
        /*0092*/ 	.short	(.L_815 - .L_814)


	//   ....[0]....
	.align		4
.L_814:
        /*0094*/ 	.word	index@(__assertfail)


	//----- nvinfo : EIATTR_MERCURY_ISA_VERSION
	.align		4
.L_815:
        /*0098*/ 	.byte	0x03, 0x5f
        /*009a*/ 	.short	0x0000


	//----- nvinfo : EIATTR_SYSCALL_OFFSETS
	.align		4
        /*009c*/ 	.byte	0x04, 0x46
        /*009e*/ 	.short	(.L_817 - .L_816)


	//   ....[0]....
.L_816:
        /*00a0*/ 	.word	0x00000fa0


	//   ....[1]....
        /*00a4*/ 	.word	0x00001f50


	//   ....[2]....
        /*00a8*/ 	.word	0x00002f10


	//   ....[3]....
        /*00ac*/ 	.word	0x00003ea0


	//   ....[4]....
        /*00b0*/ 	.word	0x00005e80


	//   ....[5]....
        /*00b4*/ 	.word	0x00006f10


	//   ....[6]....
        /*00b8*/ 	.word	0x00007f60


	//   ....[7]....
        /*00bc*/ 	.word	0x00008fd0


	//----- nvinfo : EIATTR_EXIT_INSTR_OFFSETS
	.align		4
.L_817:
        /*00c0*/ 	.byte	0x04, 0x1c
        /*00c2*/ 	.short	(.L_819 - .L_818)


	//   ....[0]....
.L_818:
        /*00c4*/ 	.word	0x00008000


	//   ....[1]....
        /*00c8*/ 	.word	0x00008120


	//   ....[2]....
        /*00cc*/ 	.word	0x00008160


	//   ....[3]....
        /*00d0*/ 	.word	0x000081f0


	//   ....[4]....
        /*00d4*/ 	.word	0x00008220


	//   ....[5]....
        /*00d8*/ 	.word	0x00008250


	//   ....[6]....
        /*00dc*/ 	.word	0x00008300


	//   ....[7]....
        /*00e0*/ 	.word	0x00008360


	//   ....[8]....
        /*00e4*/ 	.word	0x00008420


	//   ....[9]....
        /*00e8*/ 	.word	0x00008490


	//   ....[10]....
        /*00ec*/ 	.word	0x000084b0


	//   ....[11]....
        /*00f0*/ 	.word	0x00008570


	//   ....[12]....
        /*00f4*/ 	.word	0x000085a0


	//   ....[13]....
        /*00f8*/ 	.word	0x00008750


	//   ....[14]....
        /*00fc*/ 	.word	0x000088d0


	//   ....[15]....
        /*0100*/ 	.word	0x00008930


	//   ....[16]....
        /*0104*/ 	.word	0x000089e0


	//   ....[17]....
        /*0108*/ 	.word	0x00008b80


	//   ....[18]....
        /*010c*/ 	.word	0x00008d20


	//   ....[19]....
        /*0110*/ 	.word	0x00008ea0


	//   ....[20]....
        /*0114*/ 	.word	0x00008fe0


	//   ....[21]....
        /*0118*/ 	.word	0x00009010


	//   ....[22]....
        /*011c*/ 	.word	0x00009040


	//----- nvinfo : EIATTR_MAX_THREADS
	.align		4
.L_819:
        /*0120*/ 	.byte	0x04, 0x05
        /*0122*/ 	.short	(.L_821 - .L_820)
.L_820:
        /*0124*/ 	.word	0x00000080
        /*0128*/ 	.word	0x00000001
        /*012c*/ 	.word	0x00000001


	//----- nvinfo : EIATTR_CRS_STACK_SIZE
	.align		4
.L_821:
        /*0130*/ 	.byte	0x04, 0x1e
        /*0132*/ 	.short	(.L_823 - .L_822)
.L_822:
        /*0134*/ 	.word	0x00000000
.L_823:


//--------------------- .nv.info._ZN2at6native18elementwise_kernelILi128ELi2EZNS0_22gpu_kernel_impl_nocastIZZZNS0_15tan_kernel_cudaERNS_18TensorIteratorBaseEENKUlvE0_clEvENKUlvE_clEvEUldE_EEvS4_RKT_EUliE_EEviT1_ --------------------------
	.section	.nv.info._ZN2at6native18elementwise_kernelILi128ELi2EZNS0_22gpu_kernel_impl_nocastIZZZNS0_15tan_kernel_cudaERNS_18TensorIteratorBaseEENKUlvE0_clEvENKUlvE_clEvEUldE_EEvS4_RKT_EUliE_EEviT1_,"",@"SHT_CUDA_INFO"
	.sectionflags	@""
	.align	4


	//----- nvinfo : EIATTR_CUDA_API_VERSION
	.align		4
        /*0000*/ 	.byte	0x04, 0x37
        /*0002*/ 	.short	(.L_825 - .L_824)
.L_824:
        /*0004*/ 	.word	0x00000082


	//----- nvinfo : EIATTR_SW2861232_WAR
	.align		4
.L_825:
        /*0008*/ 	.byte	0x01, 0x35
	.zero		2


	//----- nvinfo : EIATTR_PARAM_CBANK
	.align		4
        /*000c*/ 	.byte	0x04, 0x0a
        /*000e*/ 	.short	(.L_827 - .L_826)
	.align		4
.L_826:
        /*0010*/ 	.word	index@(.nv.constant0._ZN2at6native18elementwise_kernelILi128ELi2EZNS0_22gpu_kernel_impl_nocastIZZZNS0_15tan_kernel_cudaERNS_18TensorIteratorBaseEENKUlvE0_clEvENKUlvE_clEvEUldE_EEvS4_RKT_EUliE_EEviT1_)
        /*0014*/ 	.short	0x0160
        /*0016*/ 	.short	0x0220


	//----- nvinfo : EIATTR_CBANK_PARAM_SIZE
	.align		4
.L_827:
        /*0018*/ 	.byte	0x03, 0x19
        /*001a*/ 	.short	0x0220


	//----- nvinfo : EIATTR_KPARAM_INFO
	.align		4
        /*001c*/ 	.byte	0x04, 0x17
        /*001e*/ 	.short	(.L_829 - .L_828)
.L_828:
        /*0020*/ 	.word	0x00000000
        /*0024*/ 	.short	0x0001
        /*0026*/ 	.short	0x0008
        /*0028*/ 	.byte	0x00, 0xf0, 0x61, 0x08


	//----- nvinfo : EIATTR_KPARAM_INFO
	.align		4
.L_829:
        /*002c*/ 	.byte	0x04, 0x17
        /*002e*/ 	.short	(.L_831 - .L_830)
.L_830:
        /*0030*/ 	.word	0x00000000
        /*0034*/ 	.short	0x0000
        /*0036*/ 	.short	0x0000
        /*0038*/ 	.byte	0x00, 0xf0, 0x11, 0x00


	//----- nvinfo : EIATTR_MAXREG_COUNT
	.align		4
.L_831:
        /*003c*/ 	.byte	0x03, 0x1b
        /*003e*/ 	.short	0x0080


	//----- nvinfo : EIATTR_MERCURY_ISA_VERSION
	.align		4
        /*0040*/ 	.byte	0x03, 0x5f
        /*0042*/ 	.short	0x0000


	//----- nvinfo : EIATTR_EXIT_INSTR_OFFSETS
	.align		4
        /*0044*/ 	.byte	0x04, 0x1c
        /*0046*/ 	.short	(.L_833 - .L_832)


	//   ....[0]....
.L_832:
        /*0048*/ 	.word	0x000012f0


	//   ....[1]....
        /*004c*/ 	.word	0x000024f0


	//----- nvinfo : EIATTR_MAX_THREADS
	.align		4
.L_833:
        /*0050*/ 	.byte	0x04, 0x05
        /*0052*/ 	.short	(.L_835 - .L_834)
.L_834:
        /*0054*/ 	.word	0x00000080
        /*0058*/ 	.word	0x00000001
        /*005c*/ 	.word	0x00000001


	//----- nvinfo : EIATTR_CRS_STACK_SIZE
	.align		4
.L_835:
        /*0060*/ 	.byte	0x04, 0x1e
        /*0062*/ 	.short	(.L_837 - .L_836)
.L_836:
        /*0064*/ 	.word	0x00000000
.L_837:


//--------------------- .nv.info._ZN2at6native27unrolled_elementwise_kernelIZZZNS0_15tan_kernel_cudaERNS_18TensorIteratorBaseEENKUlvE0_clEvENKUlvE_clEvEUldE_St5arrayIPcLm2EELi4E23TrivialOffsetCalculatorILi1EjESB_NS0_6memory15LoadWithoutCastENSC_16StoreWithoutCastEEEviT_T0_T2_T3_T4_T5_ --------------------------
	.section	.nv.info._ZN2at6native27unrolled_elementwise_kernelIZZZNS0_15tan_kernel_cudaERNS_18TensorIteratorBaseEENKUlvE0_clEvENKUlvE_clEvEUldE_St5arrayIPcLm2EELi4E23TrivialOffsetCalculatorILi1EjESB_NS0_6memory15LoadWithoutCastENSC_16StoreWithoutCastEEEviT_T0_T2_T3_T4_T5_,"",@"SHT_CUDA_INFO"
	.sectionflags	@""
	.align	4


	//----- nvinfo : EIATTR_CUDA_API_VERSION
	.align		4
        /*0000*/ 	.byte	0x04, 0x37
        /*0002*/ 	.short	(.L_839 - .L_838)
.L_838:
        /*0004*/ 	.word	0x00000082


	//----- nvinfo : EIATTR_SW2861232_WAR
	.align		4
.L_839:
        /*0008*/ 	.byte	0x01, 0x35
	.zero		2


	//----- nvinfo : EIATTR_PARAM_CBANK
	.align		4
        /*000c*/ 	.byte	0x04, 0x0a
        /*000e*/ 	.short	(.L_841 - .L_840)
	.align		4
.L_840:
        /*0010*/ 	.word	index@(.nv.constant0._ZN2at6native27unrolled_elementwise_kernelIZZZNS0_15tan_kernel_cudaERNS_18TensorIteratorBaseEENKUlvE0_clEvENKUlvE_clEvEUldE_St5arrayIPcLm2EELi4E23TrivialOffsetCalculatorILi1EjESB_NS0_6memory15LoadWithoutCastENSC_16StoreWithoutCastEEEviT_T0_T2_T3_T4_T5_)
        /*0014*/ 	.short	0x0160
        /*0016*/ 	.short	0x001c


	//----- nvinfo : EIATTR_CBANK_PARAM_SIZE
	.align		4
.L_841:
        /*0018*/ 	.byte	0x03, 0x19
        /*001a*/ 	.short	0x001c


	//----- nvinfo : EIATTR_KPARAM_INFO
	.align		4
        /*001c*/ 	.byte	0x04, 0x17
        /*001e*/ 	.short	(.L_843 - .L_842)
.L_842:
        /*0020*/ 	.word	0x00000000
        /*0024*/ 	.short	0x0006
        /*0026*/ 	.short	0x001b
        /*0028*/ 	.byte	0x00, 0xf0, 0x05, 0x00


	//----- nvinfo : EIATTR_KPARAM_INFO
	.align		4
.L_843:
        /*002c*/ 	.byte	0x04, 0x17
        /*002e*/ 	.short	(.L_845 - .L_844)
.L_844:
        /*0030*/ 	.word	0x00000000
        /*0034*/ 	.short	0x0005
        /*0036*/ 	.short	0x001a
        /*0038*/ 	.byte	0x00, 0xf0, 0x05, 0x00


	//----- nvinfo : EIATTR_KPARAM_INFO
	.align		4
.L_845:
        /*003c*/ 	.byte	0x04, 0x17
        /*003e*/ 	.short	(.L_847 - .L_846)
.L_846:
        /*0040*/ 	.word	0x00000000
        /*0044*/ 	.short	0x0004
        /*0046*/ 	.short	0x0019
        /*0048*/ 	.byte	0x00, 0xf0, 0x05, 0x00


	//----- nvinfo : EIATTR_KPARAM_INFO
	.align		4
.L_847:
        /*004c*/ 	.byte	0x04, 0x17
        /*004e*/ 	.short	(.L_849 - .L_848)
.L_848:
        /*0050*/ 	.word	0x00000000
        /*0054*/ 	.short	0x0003
        /*0056*/ 	.short	0x0018
        /*0058*/ 	.byte	0x00, 0xf0, 0x05, 0x00


	//----- nvinfo : EIATTR_KPARAM_INFO
	.align		4
.L_849:
        /*005c*/ 	.byte	0x04, 0x17
        /*005e*/ 	.short	(.L_851 - .L_850)
.L_850:
        /*0060*/ 	.word	0x00000000
        /*0064*/ 	.short	0x0002
        /*0066*/ 	.short	0x0008
        /*0068*/ 	.byte	0x00, 0xf0, 0x41, 0x00


	//----- nvinfo : EIATTR_KPARAM_INFO
	.align		4
.L_851:
        /*006c*/ 	.byte	0x04, 0x17
        /*006e*/ 	.short	(.L_853 - .L_852)
.L_852:
        /*0070*/ 	.word	0x00000000
        /*0074*/ 	.short	0x0001
        /*0076*/ 	.short	0x0004
        /*0078*/ 	.byte	0x00, 0xf0, 0x05, 0x00


	//----- nvinfo : EIATTR_KPARAM_INFO
	.align		4
.L_853:
        /*007c*/ 	.byte	0x04, 0x17
        /*007e*/ 	.short	(.L_855 - .L_854)
.L_854:
        /*0080*/ 	.word	0x00000000
        /*0084*/ 	.short	0x0000
        /*0086*/ 	.short	0x0000
        /*0088*/ 	.byte	0x00, 0xf0, 0x11, 0x00


	//----- nvinfo : EIATTR_MAXREG_COUNT
	.align		4
.L_855:
        /*008c*/ 	.byte	0x03, 0x1b
        /*008e*/ 	.short	0x00ff


	//----- nvinfo : EIATTR_MERCURY_ISA_VERSION
	.align		4
        /*0090*/ 	.byte	0x03, 0x5f
        /*0092*/ 	.short	0x0000


	//----- nvinfo : EIATTR_EXIT_INSTR_OFFSETS
	.align		4
        /*0094*/ 	.byte	0x04, 0x1c
        /*0096*/ 	.short	(.L_857 - .L_856)


	//   ....[0]....
.L_856:
        /*0098*/ 	.word	0x00001150


	//   ....[1]....
        /*009c*/ 	.word	0x000011a0


	//----- nvinfo : EIATTR_MAX_THREADS
	.align		4
.L_857:
        /*00a0*/ 	.byte	0x04, 0x05
        /*00a2*/ 	.short	(.L_859 - .L_858)
.L_858:
        /*00a4*/ 	.word	0x00000080
        /*00a8*/ 	.word	0x00000001
        /*00ac*/ 	.word	0x00000001


	//----- nvinfo : EIATTR_CRS_STACK_SIZE
	.align		4
.L_859:
        /*00b0*/ 	.byte	0x04, 0x1e
        /*00b2*/ 	.short	(.L_861 - .L_860)
.L_860:
        /*00b4*/ 	.word	0x00000000
.L_861:


//--------------------- .nv.info._ZN2at6native29vectorized_elementwise_kernelILi2EZZZNS0_15tan_kernel_cudaERNS_18TensorIteratorBaseEENKUlvE0_clEvENKUlvE_clEvEUldE_St5arrayIPcLm2EEEEviT0_T1_ --------------------------
	.section	.nv.info._ZN2at6native29vectorized_elementwise_kernelILi2EZZZNS0_15tan_kernel_cudaERNS_18TensorIteratorBaseEENKUlvE0_clEvENKUlvE_clEvEUldE_St5arrayIPcLm2EEEEviT0_T1_,"",@"SHT_CUDA_INFO"
	.sectionflags	@""
	.align	4


	//----- nvinfo : EIATTR_CUDA_API_VERSION
	.align		4
        /*0000*/ 	.byte	0x04, 0x37
        /*0002*/ 	.short	(.L_863 - .L_862)
.L_862:
        /*0004*/ 	.word	0x00000082


	//----- nvinfo : EIATTR_SW2861232_WAR
	.align		4
.L_863:
        /*0008*/ 	.byte	0x01, 0x35
	.zero		2


	//----- nvinfo : EIATTR_PARAM_CBANK
	.align		4
        /*000c*/ 	.byte	0x04, 0x0a
        /*000e*/ 	.short	(.L_865 - .L_864)
	.align		4
.L_864:
        /*0010*/ 	.word	index@(.nv.constant0._ZN2at6native29vectorized_elementwise_kernelILi2EZZZNS0_15tan_kernel_cudaERNS_18TensorIteratorBaseEENKUlvE0_clEvENKUlvE_clEvEUldE_St5arrayIPcLm2EEEEviT0_T1_)
        /*0014*/ 	.short	0x0160
        /*0016*/ 	.short	0x0018


	//----- nvinfo : EIATTR_CBANK_PARAM_SIZE
	.align		4
.L_865:
        /*0018*/ 	.byte	0x03, 0x19
        /*001a*/ 	.short	0x0018


	//----- nvinfo : EIATTR_KPARAM_INFO
	.align		4
        /*001c*/ 	.byte	0x04, 0x17
        /*001e*/ 	.short	(.L_867 - .L_866)
.L_866:
        /*0020*/ 	.word	0x00000000
        /*0024*/ 	.short	0x0002
        /*0026*/ 	.short	0x0008
        /*0028*/ 	.byte	0x00, 0xf0, 0x41, 0x00


	//----- nvinfo : EIATTR_KPARAM_INFO
	.align		4
.L_867:
        /*002c*/ 	.byte	0x04, 0x17
        /*002e*/ 	.short	(.L_869 - .L_868)
.L_868:
        /*0030*/ 	.word	0x00000000
        /*0034*/ 	.short	0x0001
        /*0036*/ 	.short	0x0004
        /*0038*/ 	.byte	0x00, 0xf0, 0x05, 0x00


	//----- nvinfo : EIATTR_KPARAM_INFO
	.align		4
.L_869:
        /*003c*/ 	.byte	0x04, 0x17
        /*003e*/ 	.short	(.L_871 - .L_870)
.L_870:
        /*0040*/ 	.word	0x00000000
        /*0044*/ 	.short	0x0000
        /*0046*/ 	.short	0x0000
        /*0048*/ 	.byte	0x00, 0xf0, 0x11, 0x00


	//----- nvinfo : EIATTR_MAXREG_COUNT
	.align		4
.L_871:
        /*004c*/ 	.byte	0x03, 0x1b
        /*004e*/ 	.short	0x00ff


	//----- nvinfo : EIATTR_MERCURY_ISA_VERSION
	.align		4
        /*0050*/ 	.byte	0x03, 0x5f
        /*0052*/ 	.short	0x0000


	//----- nvinfo : EIATTR_EXIT_INSTR_OFFSETS
	.align		4
        /*0054*/ 	.byte	0x04, 0x1c
        /*0056*/ 	.short	(.L_873 - .L_872)


	//   ....[0]....
.L_872:
        /*0058*/ 	.word	0x00001bf0


	//   ....[1]....
        /*005c*/ 	.word	0x00003ec0


	//   ....[2]....
        /*0060*/ 	.word	0x00003f10


	//----- nvinfo : EIATTR_MAX_THREADS
	.align		4
.L_873:
        /*0064*/ 	.byte	0x04, 0x05
        /*0066*/ 	.short	(.L_875 - .L_874)
.L_874:
        /*0068*/ 	.word	0x00000080
        /*006c*/ 	.word	0x00000001
        /*0070*/ 	.word	0x00000001


	//----- nvinfo : EIATTR_CRS_STACK_SIZE
	.align		4
.L_875:
        /*0074*/ 	.byte	0x04, 0x1e
        /*0076*/ 	.short	(.L_877 - .L_876)
.L_876:
        /*0078*/ 	.word	0x00000000
.L_877:


//--------------------- .nv.info._ZN2at6native29vectorized_elementwise_kernelILi4EZZZNS0_15tan_kernel_cudaERNS_18TensorIteratorBaseEENKUlvE0_clEvENKUlvE_clEvEUldE_St5arrayIPcLm2EEEEviT0_T1_ --------------------------
	.section	.nv.info._ZN2at6native29vectorized_elementwise_kernelILi4EZZZNS0_15tan_kernel_cudaERNS_18TensorIteratorBaseEENKUlvE0_clEvENKUlvE_clEvEUldE_St5arrayIPcLm2EEEEviT0_T1_,"",@"SHT_CUDA_INFO"
	.sectionflags	@""
	.align	4


	//----- nvinfo : EIATTR_CUDA_API_VERSION
	.align		4
        /*0000*/ 	.byte	0x04, 0x37
        /*0002*/ 	.short	(.L_879 - .L_878)
.L_878:
        /*0004*/ 	.word	0x00000082


	//----- nvinfo : EIATTR_SW2861232_WAR
	.align		4
.L_879:
        /*0008*/ 	.byte	0x01, 0x35
	.zero		2


	//----- nvinfo : EIATTR_PARAM_CBANK
	.align		4
        /*000c*/ 	.byte	0x04, 0x0a
        /*000e*/ 	.short	(.L_881 - .L_880)
	.align		4
.L_880:
        /*0010*/ 	.word	index@(.nv.constant0._ZN2at6native29vectorized_elementwise_kernelILi4EZZZNS0_15tan_kernel_cudaERNS_18TensorIteratorBaseEENKUlvE0_clEvENKUlvE_clEvEUldE_St5arrayIPcLm2EEEEviT0_T1_)
        /*0014*/ 	.short	0x0160
        /*0016*/ 	.short	0x0018


	//----- nvinfo : EIATTR_CBANK_PARAM_SIZE
	.align		4
.L_881:
        /*0018*/ 	.byte	0x03, 0x19
        /*001a*/ 	.short	0x0018


	//----- nvinfo : EIATTR_KPARAM_INFO
	.align		4
        /*001c*/ 	.byte	0x04, 0x17
        /*001e*/ 	.short	(.L_883 - .L_882)
.L_882:
        /*0020*/ 	.word	0x00000000
        /*0024*/ 	.short	0x0002
        /*0026*/ 	.short	0x0008
        /*0028*/ 	.byte	0x00, 0xf0, 0x41, 0x00


	//----- nvinfo : EIATTR_KPARAM_INFO
	.align		4
.L_883:
        /*002c*/ 	.byte	0x04, 0x17
        /*002e*/ 	.short	(.L_885 - .L_884)
.L_884:
        /*0030*/ 	.word	0x00000000
        /*0034*/ 	.short	0x0001
        /*0036*/ 	.short	0x0004
        /*0038*/ 	.byte	0x00, 0xf0, 0x05, 0x00


	//----- nvinfo : EIATTR_KPARAM_INFO
	.align		4
.L_885:
        /*003c*/ 	.byte	0x04, 0x17
        /*003e*/ 	.short	(.L_887 - .L_886)
.L_886:
        /*0040*/ 	.word	0x00000000
        /*0044*/ 	.short	0x0000
        /*0046*/ 	.short	0x0000
        /*0048*/ 	.byte	0x00, 0xf0, 0x11, 0x00


	//----- nvinfo : EIATTR_MAXREG_COUNT
	.align		4
.L_887:
        /*004c*/ 	.byte	0x03, 0x1b
        /*004e*/ 	.short	0x00ff


	//----- nvinfo : EIATTR_MERCURY_ISA_VERSION
	.align		4
        /*0050*/ 	.byte	0x03, 0x5f
        /*0052*/ 	.short	0x0000


	//----- nvinfo : EIATTR_EXIT_INSTR_OFFSETS
	.align		4
        /*0054*/ 	.byte	0x04, 0x1c
        /*0056*/ 	.short	(.L_889 - .L_888)


	//   ....[0]....
.L_888:
        /*0058*/ 	.word	0x00001bf0


	//   ....[1]....
        /*005c*/ 	.word	0x00003ec0


	//   ....[2]....
        /*0060*/ 	.word	0x00003f10


	//----- nvinfo : EIATTR_MAX_THREADS
	.align		4
.L_889:
        /*0064*/ 	.byte	0x04, 0x05
        /*0066*/ 	.short	(.L_891 - .L_890)
.L_890:
        /*0068*/ 	.word	0x00000080
        /*006c*/ 	.word	0x00000001
        /*0070*/ 	.word	0x00000001


	//----- nvinfo : EIATTR_CRS_STACK_SIZE
	.align		4
.L_891:
        /*0074*/ 	.byte	0x04, 0x1e
        /*0076*/ 	.short	(.L_893 - .L_892)
.L_892:
        /*0078*/ 	.word	0x00000000
.L_893:


//--------------------- .nv.info._ZN2at6native29vectorized_elementwise_kernelILi8EZZZNS0_15tan_kernel_cudaERNS_18TensorIteratorBaseEENKUlvE0_clEvENKUlvE_clEvEUldE_St5arrayIPcLm2EEEEviT0_T1_ --------------------------
	.section	.nv.info._ZN2at6native29vectorized_elementwise_kernelILi8EZZZNS0_15tan_kernel_cudaERNS_18TensorIteratorBaseEENKUlvE0_clEvENKUlvE_clEvEUldE_St5arrayIPcLm2EEEEviT0_T1_,"",@"SHT_CUDA_INFO"
	.sectionflags	@""
	.align	4


	//----- nvinfo : EIATTR_CUDA_API_VERSION
	.align		4
        /*0000*/ 	.byte	0x04, 0x37
        /*0002*/ 	.short	(.L_895 - .L_894)
.L_894:
        /*0004*/ 	.word	0x00000082


	//----- nvinfo : EIATTR_SW2861232_WAR
	.align		4
.L_895:
        /*0008*/ 	.byte	0x01, 0x35
	.zero		2


	//----- nvinfo : EIATTR_PARAM_CBANK
	.align		4
        /*000c*/ 	.byte	0x04, 0x0a
        /*000e*/ 	.short	(.L_897 - .L_896)
	.align		4
.L_896:
        /*0010*/ 	.word	index@(.nv.constant0._ZN2at6native29vectorized_elementwise_kernelILi8EZZZNS0_15tan_kernel_cudaERNS_18TensorIteratorBaseEENKUlvE0_clEvENKUlvE_clEvEUldE_St5arrayIPcLm2EEEEviT0_T1_)
        /*0014*/ 	.short	0x0160
        /*0016*/ 	.short	0x0018


	//----- nvinfo : EIATTR_CBANK_PARAM_SIZE
	.align		4
.L_897:
        /*0018*/ 	.byte	0x03, 0x19
        /*001a*/ 	.short	0x0018


	//----- nvinfo : EIATTR_KPARAM_INFO
	.align		4
        /*001c*/ 	.byte	0x04, 0x17
        /*001e*/ 	.short	(.L_899 - .L_898)
.L_898:
        /*0020*/ 	.word	0x00000000
        /*0024*/ 	.short	0x0002
        /*0026*/ 	.short	0x0008
        /*0028*/ 	.byte	0x00, 0xf0, 0x41, 0x00


	//----- nvinfo : EIATTR_KPARAM_INFO
	.align		4
.L_899:
        /*002c*/ 	.byte	0x04, 0x17
        /*002e*/ 	.short	(.L_901 - .L_900)
.L_900:
        /*0030*/ 	.word	0x00000000
        /*0034*/ 	.short	0x0001
        /*0036*/ 	.short	0x0004
        /*0038*/ 	.byte	0x00, 0xf0, 0x05, 0x00


	//----- nvinfo : EIATTR_KPARAM_INFO
	.align		4
.L_901:
        /*003c*/ 	.byte	0x04, 0x17
        /*003e*/ 	.short	(.L_903 - .L_902)
.L_902:
        /*0040*/ 	.word	0x00000000
        /*0044*/ 	.short	0x0000
        /*0046*/ 	.short	0x0000
        /*0048*/ 	.byte	0x00, 0xf0, 0x11, 0x00


	//----- nvinfo : EIATTR_MAXREG_COUNT
	.align		4
.L_903:
        /*004c*/ 	.byte	0x03, 0x1b
        /*004e*/ 	.short	0x00ff


	//----- nvinfo : EIATTR_MERCURY_ISA_VERSION
	.align		4
        /*0050*/ 	.byte	0x03, 0x5f
        /*0052*/ 	.short	0x0000


	//----- nvinfo : EIATTR_EXIT_INSTR_OFFSETS
	.align		4
        /*0054*/ 	.byte	0x04, 0x1c
        /*0056*/ 	.short	(.L_905 - .L_904)


	//   ....[0]....
.L_904:
        /*0058*/ 	.word	0x00000010


	//----- nvinfo : EIATTR_MAX_THREADS
	.align		4
.L_905:
        /*005c*/ 	.byte	0x04, 0x05
        /*005e*/ 	.short	(.L_907 - .L_906)
.L_906:
        /*0060*/ 	.word	0x00000080
        /*0064*/ 	.word	0x00000001
        /*0068*/ 	.word	0x00000001
.L_907:


//--------------------- .nv.info._ZN2at6native18elementwise_kernelILi128ELi4EZNS0_15gpu_kernel_implIZZZNS0_15tan_kernel_cudaERNS_18TensorIteratorBaseEENKUlvE_clEvENKUlvE1_clEvEUlN3c107complexINS7_4HalfEEEE_EEvS4_RKT_EUliE_EEviT1_ --------------------------
	.section	.nv.info._ZN2at6native18elementwise_kernelILi128ELi4EZNS0_15gpu_kernel_implIZZZNS0_15tan_kernel_cudaERNS_18TensorIteratorBaseEENKUlvE_clEvENKUlvE1_clEvEUlN3c107complexINS7_4HalfEEEE_EEvS4_RKT_EUliE_EEviT1_,"",@"SHT_CUDA_INFO"
	.sectionflags	@""
	.align	4


	//----- nvinfo : EIATTR_CUDA_API_VERSION
	.align		4
        /*0000*/ 	.byte	0x04, 0x37
        /*0002*/ 	.short	(.L_909 - .L_908)
.L_908:
        /*0004*/ 	.word	0x00000082


	//----- nvinfo : EIATTR_SW2861232_WAR
	.align		4
.L_909:
        /*0008*/ 	.byte	0x01, 0x35
	.zero		2


	//----- nvinfo : EIATTR_PARAM_CBANK
	.align		4
        /*000c*/ 	.byte	0x04, 0x0a
        /*000e*/ 	.short	(.L_911 - .L_910)
	.align		4
.L_910:
        /*0010*/ 	.word	index@(.nv.constant0._ZN2at6native18elementwise_kernelILi128ELi4EZNS0_15gpu_kernel_implIZZZNS0_15tan_kernel_cudaERNS_18TensorIteratorBaseEENKUlvE_clEvENKUlvE1_clEvEUlN3c107complexINS7_4HalfEEEE_EEvS4_RKT_EUliE_EEviT1_)
        /*0014*/ 	.short	0x0160
        /*0016*/ 	.short	0x0220


	//----- nvinfo : EIATTR_CBANK_PARAM_SIZE
	.align		4
.L_911:
        /*0018*/ 	.byte	0x03, 0x19
        /*001a*/ 	.short	0x0220


	//----- nvinfo : EIATTR_KPARAM_INFO
	.align		4
        /*001c*/ 	.byte	0x04, 0x17
        /*001e*/ 	.short	(.L_913 - .L_912)
.L_912:
        /*0020*/ 	.word	0x00000000
        /*0024*/ 	.short	0x0001
        /*0026*/ 	.short	0x0008
        /*0028*/ 	.byte	0x00, 0xf0, 0x61, 0x08


	//----- nvinfo : EIATTR_KPARAM_INFO
	.align		4
.L_913:
        /*002c*/ 	.byte	0x04, 0x17
        /*002e*/ 	.short	(.L_915 - .L_914)
.L_914:
        /*0030*/ 	.word	0x00000000
        /*0034*/ 	.short	0x0000
        /*0036*/ 	.short	0x0000
        /*0038*/ 	.byte	0x00, 0xf0, 0x11, 0x00


	//----- nvinfo : EIATTR_MAXREG_COUNT
	.align		4
.L_915:
        /*003c*/ 	.byte	0x03, 0x1b
        /*003e*/ 	.short	0x0080


	//----- nvinfo : EIATTR_EXTERNS
	.align		4
        /*0040*/ 	.byte	0x04, 0x0f
        /*0042*/ 	.short	(.L_917 - .L_916)


	//   ....[0]....
	.align		4
.L_916:
        /*0044*/ 	.word	index@(__assertfail)


	//----- nvinfo : EIATTR_MERCURY_ISA_VERSION
	.align		4
.L_917:
        /*0048*/ 	.byte	0x03, 0x5f
        /*004a*/ 	.short	0x0000


	//----- nvinfo : EIATTR_SYSCALL_OFFSETS
	.align		4
        /*004c*/ 	.byte	0x04, 0x46
        /*004e*/ 	.short	(.L_919 - .L_918)


	//   ....[0]....
.L_918:
        /*0050*/ 	.word	0x00001f20


	//   ....[1]....
        /*0054*/ 	.word	0x00003440


	//   ....[2]....
        /*0058*/ 	.word	0x000053d0


	//   ....[3]....
        /*005c*/ 	.word	0x000068f0


	//   ....[4]....
        /*0060*/ 	.word	0x00008850


	//   ....[5]....
        /*0064*/ 	.word	0x00009d70


	//   ....[6]....
        /*0068*/ 	.word	0x0000bce0


	//   ....[7]....
        /*006c*/ 	.word	0x0000d200


	//----- nvinfo : EIATTR_EXIT_INSTR_OFFSETS
	.align		4
.L_919:
        /*0070*/ 	.byte	0x04, 0x1c
        /*0072*/ 	.short	(.L_921 - .L_920)


	//   ....[0]....
.L_920:
        /*0074*/ 	.word	0x00009e30


	//   ....[1]....
        /*0078*/ 	.word	0x0000c3d0


	//   ....[2]....
        /*007c*/ 	.word	0x0000c410


	//   ....[3]....
        /*0080*/ 	.word	0x0000c4b0


	//   ....[4]....
        /*0084*/ 	.word	0x0000c4f0


	//   ....[5]....
        /*0088*/ 	.word	0x0000c530


	//   ....[6]....
        /*008c*/ 	.word	0x0000c5c0


	//   ....[7]....
        /*0090*/ 	.word	0x0000c5e0


	//   ....[8]....
        /*0094*/ 	.word	0x0000c680


	//   ....[9]....
        /*0098*/ 	.word	0x0000c6a0


	//   ....[10]....
        /*009c*/ 	.word	0x0000c6f0


	//   ....[11]....
        /*00a0*/ 	.word	0x0000c800


	//   ....[12]....
        /*00a4*/ 	.word	0x0000c880


	//   ....[13]....
        /*00a8*/ 	.word	0x0000ca10


	//   ....[14]....
        /*00ac*/ 	.word	0x0000cb70


	//   ....[15]....
        /*00b0*/ 	.word	0x0000cbb0


	//   ....[16]....
        /*00b4*/ 	.word	0x0000cc70


	//   ....[17]....
        /*00b8*/ 	.word	0x0000cdf0


	//   ....[18]....
        /*00bc*/ 	.word	0x0000cf70


	//   ....[19]....
        /*00c0*/ 	.word	0x0000d0d0


	//   ....[20]....
        /*00c4*/ 	.word	0x0000d210


	//   ....[21]....
        /*00c8*/ 	.word	0x0000d250


	//   ....[22]....
        /*00cc*/ 	.word	0x0000d290


	//----- nvinfo : EIATTR_MAX_THREADS
	.align		4
.L_921:
        /*00d0*/ 	.byte	0x04, 0x05
        /*00d2*/ 	.short	(.L_923 - .L_922)
.L_922:
        /*00d4*/ 	.word	0x00000080
        /*00d8*/ 	.word	0x00000001
        /*00dc*/ 	.word	0x00000001


	//----- nvinfo : EIATTR_CRS_STACK_SIZE
	.align		4
.L_923:
        /*00e0*/ 	.byte	0x04, 0x1e
        /*00e2*/ 	.short	(.L_925 - .L_924)
.L_924:
        /*00e4*/ 	.word	0x00000000
.L_925:


//--------------------- .nv.info._ZN2at6native27unrolled_elementwise_kernelIZZZNS0_15tan_kernel_cudaERNS_18TensorIteratorBaseEENKUlvE_clEvENKUlvE1_clEvEUlN3c107complexINS6_4HalfEEEE_St5arrayIPcLm2EELi4E23TrivialOffsetCalculatorILi1EjESF_NS0_6memory12LoadWithCastILi1EEENSG_13StoreWithCastILi1EEEEEviT_T0_T2_T3_T4_T5_ --------------------------
	.section	.nv.info._ZN2at6native27unrolled_elementwise_kernelIZZZNS0_15tan_kernel_cudaERNS_18TensorIteratorBaseEENKUlvE_clEvENKUlvE1_clEvEUlN3c107complexINS6_4HalfEEEE_St5arrayIPcLm2EELi4E23TrivialOffsetCalculatorILi1EjESF_NS0_6memory12LoadWithCastILi1EEENSG_13StoreWithCastILi1EEEEEviT_T0_T2_T3_T4_T5_,"",@"SHT_CUDA_INFO"
	.sectionflags	@""
	.align	4


	//----- nvinfo : EIATTR_CUDA_API_VERSION
	.align		4
        /*0000*/ 	.byte	0x04, 0x37
        /*0002*/ 	.short	(.L_927 - .L_926)
.L_926:
        /*0004*/ 	.word	0x00000082


	//----- nvinfo : EIATTR_SW2861232_WAR
	.align		4
.L_927:
        /*0008*/ 	.byte	0x01, 0x35
	.zero		2


	//----- nvinfo : EIATTR_PARAM_CBANK
	.align		4
        /*000c*/ 	.byte	0x04, 0x0a
        /*000e*/ 	.short	(.L_929 - .L_928)
	.align		4
.L_928:
        /*0010*/ 	.word	index@(.nv.constant0._ZN2at6native27unrolled_elementwise_kernelIZZZNS0_15tan_kernel_cudaERNS_18TensorIteratorBaseEENKUlvE_clEvENKUlvE1_clEvEUlN3c107complexINS6_4HalfEEEE_St5arrayIPcLm2EELi4E23TrivialOffsetCalculatorILi1EjESF_NS0_6memory12LoadWithCastILi1EEENSG_13StoreWithCastILi1EEEEEviT_T0_T2_T3_T4_T5_)
        /*0014*/ 	.short	0x0160
        /*0016*/ 	.short	0x002c


	//----- nvinfo : EIATTR_CBANK_PARAM_SIZE
	.align		4
.L_929:
        /*0018*/ 	.byte	0x03, 0x19
        /*001a*/ 	.short	0x002c


	//----- nvinfo : EIATTR_KPARAM_INFO
	.align		4
        /*001c*/ 	.byte	0x04, 0x17
        /*001e*/ 	.short	(.L_931 - .L_930)
.L_930:
        /*0020*/ 	.word	0x00000000
        /*0024*/ 	.short	0x0006
        /*0026*/ 	.short	0x0024
        /*0028*/ 	.byte	0x00, 0xf0, 0x21, 0x00


	//----- nvinfo : EIATTR_KPARAM_INFO
	.align		4
.L_931:
        /*002c*/ 	.byte	0x04, 0x17
        /*002e*/ 	.short	(.L_933 - .L_932)
.L_932:
        /*0030*/ 	.word	0x00000000
        /*0034*/ 	.short	0x0005
        /*0036*/ 	.short	0x001c
        /*0038*/ 	.byte	0x00, 0xf0, 0x21, 0x00


	//----- nvinfo : EIATTR_KPARAM_INFO
	.align		4
.L_933:
        /*003c*/ 	.byte	0x04, 0x17
        /*003e*/ 	.short	(.L_935 - .L_934)
.L_934:
        /*0040*/ 	.word	0x00000000
        /*0044*/ 	.short	0x0004
        /*0046*/ 	.short	0x0019
        /*0048*/ 	.byte	0x00, 0xf0, 0x05, 0x00


	//----- nvinfo : EIATTR_KPARAM_INFO
	.align		4
.L_935:
        /*004c*/ 	.byte	0x04, 0x17
        /*004e*/ 	.short	(.L_937 - .L_936)
.L_936:
        /*0050*/ 	.word	0x00000000
        /*0054*/ 	.short	0x0003
        /*0056*/ 	.short	0x0018
        /*0058*/ 	.byte	0x00, 0xf0, 0x05, 0x00


	//----- nvinfo : EIATTR_KPARAM_INFO
	.align		4
.L_937:
        /*005c*/ 	.byte	0x04, 0x17
        /*005e*/ 	.short	(.L_939 - .L_938)
.L_938:
        /*0060*/ 	.word	0x00000000
        /*0064*/ 	.short	0x0002
        /*0066*/ 	.short	0x0008
        /*0068*/ 	.byte	0x00, 0xf0, 0x41, 0x00


	//----- nvinfo : EIATTR_KPARAM_INFO
	.align		4
.L_939:
        /*006c*/ 	.byte	0x04, 0x17
        /*006e*/ 	.short	(.L_941 - .L_940)
.L_940:
        /*0070*/ 	.word	0x00000000
        /*0074*/ 	.short	0x0001
        /*0076*/ 	.short	0x0004
        /*0078*/ 	.byte	0x00, 0xf0, 0x05, 0x00


	//----- nvinfo : EIATTR_KPARAM_INFO
	.align		4
.L_941:
        /*007c*/ 	.byte	0x04, 0x17
        /*007e*/ 	.short	(.L_943 - .L_942)
.L_942:
        /*0080*/ 	.word	0x00000000
        /*0084*/ 	.short	0x0000
        /*0086*/ 	.short	0x0000
        /*0088*/ 	.byte	0x00, 0xf0, 0x11, 0x00


	//----- nvinfo : EIATTR_MAXREG_COUNT
	.align		4
.L_943:
        /*008c*/ 	.byte	0x03, 0x1b
        /*008e*/ 	.short	0x00ff


	//----- nvinfo : EIATTR_EXTERNS
	.align		4
        /*0090*/ 	.byte	0x04, 0x0f
        /*0092*/ 	.short	(.L_945 - .L_944)


	//   ....[0]....
	.align		4
.L_944:
        /*0094*/ 	.word	index@(__assertfail)


	//----- nvinfo : EIATTR_MERCURY_ISA_VERSION
	.align		4
.L_945:
        /*0098*/ 	.byte	0x03, 0x5f
        /*009a*/ 	.short	0x0000


	//----- nvinfo : EIATTR_SYSCALL_OFFSETS
	.align		4
        /*009c*/ 	.byte	0x04, 0x46
        /*009e*/ 	.short	(.L_947 - .L_946)


	//   ....[0]....
.L_946:
        /*00a0*/ 	.word	0x00001130


	//   ....[1]....
        /*00a4*/ 	.word	0x000022d0


	//   ....[2]....
        /*00a8*/ 	.word	0x00003480


	//   ....[3]....
        /*00ac*/ 	.word	0x00004600


	//   ....[4]....
        /*00b0*/ 	.word	0x00006d50


	//   ....[5]....
        /*00b4*/ 	.word	0x00007da0


	//   ....[6]....
        /*00b8*/ 	.word	0x00008db0


	//   ....[7]....
        /*00bc*/ 	.word	0x00009dc0


	//----- nvinfo : EIATTR_EXIT_INSTR_OFFSETS
	.align		4
.L_947:
        /*00c0*/ 	.byte	0x04, 0x1c
        /*00c2*/ 	.short	(.L_949 - .L_948)


	//   ....[0]....
.L_948:
        /*00c4*/ 	.word	0x00008e70


	//   ....[1]....
        /*00c8*/ 	.word	0x00008fa0


	//   ....[2]....
        /*00cc*/ 	.word	0x00008fe0


	//   ....[3]....
        /*00d0*/ 	.word	0x00009080


	//   ....[4]....
        /*00d4*/ 	.word	0x000090c0


	//   ....[5]....
        /*00d8*/ 	.word	0x00009100


	//   ....[6]....
        /*00dc*/ 	.word	0x00009190


	//   ....[7]....
        /*00e0*/ 	.word	0x000091b0


	//   ....[8]....
        /*00e4*/ 	.word	0x00009250


	//   ....[9]....
        /*00e8*/ 	.word	0x00009270


	//   ....[10]....
        /*00ec*/ 	.word	0x000092c0


	//   ....[11]....
        /*00f0*/ 	.word	0x000093c0


	//   ....[12]....
        /*00f4*/ 	.word	0x00009440


	//   ....[13]....
        /*00f8*/ 	.word	0x000095d0


	//   ....[14]....
        /*00fc*/ 	.word	0x00009730


	//   ....[15]....
        /*0100*/ 	.word	0x00009770


	//   ....[16]....
        /*0104*/ 	.word	0x00009830


	//   ....[17]....
        /*0108*/ 	.word	0x000099b0


	//   ....[18]....
        /*010c*/ 	.word	0x00009b30


	//   ....[19]....
        /*0110*/ 	.word	0x00009c90


	//   ....[20]....
        /*0114*/ 	.word	0x00009dd0


	//   ....[21]....
        /*0118*/ 	.word	0x00009e10


	//   ....[22]....
        /*011c*/ 	.word	0x00009e50


	//----- nvinfo : EIATTR_MAX_THREADS
	.align		4
.L_949:
        /*0120*/ 	.byte	0x04, 0x05
        /*0122*/ 	.short	(.L_951 - .L_950)
.L_950:
        /*0124*/ 	.word	0x00000080
        /*0128*/ 	.word	0x00000001
        /*012c*/ 	.word	0x00000001


	//----- nvinfo : EIATTR_CRS_STACK_SIZE
	.align		4
.L_951:
        /*0130*/ 	.byte	0x04, 0x1e
        /*0132*/ 	.short	(.L_953 - .L_952)
.L_952:
        /*0134*/ 	.word	0x00000000
.L_953:


//--------------------- .nv.info._ZN2at6native18elementwise_kernelILi128ELi2EZNS0_22gpu_kernel_impl_nocastIZZZNS0_15tan_kernel_cudaERNS_18TensorIteratorBaseEENKUlvE_clEvENKUlvE1_clEvEUlN3c107complexINS7_4HalfEEEE_EEvS4_RKT_EUliE_EEviT1_ --------------------------
	.section	.nv.info._ZN2at6native18elementwise_kernelILi128ELi2EZNS0_22gpu_kernel_impl_nocastIZZZNS0_15tan_kernel_cudaERNS_18TensorIteratorBaseEENKUlvE_clEvENKUlvE1_clEvEUlN3c107complexINS7_4HalfEEEE_EEvS4_RKT_EUliE_EEviT1_,"",@"SHT_CUDA_INFO"
	.sectionflags	@""
	.align	4


	//----- nvinfo : EIATTR_CUDA_API_VERSION
	.align		4
        /*0000*/ 	.byte	0x04, 0x37
        /*0002*/ 	.short	(.L_955 - .L_954)
.L_954:
        /*0004*/ 	.word	0x00000082


	//----- nvinfo : EIATTR_SW2861232_WAR
	.align		4
.L_955:
        /*0008*/ 	.byte	0x01, 0x35
	.zero		2


	//----- nvinfo : EIATTR_PARAM_CBANK
	.align		4
        /*000c*/ 	.byte	0x04, 0x0a
        /*000e*/ 	.short	(.L_957 - .L_956)
	.align		4
.L_956:
        /*0010*/ 	.word	index@(.nv.constant0._ZN2at6native18elementwise_kernelILi128ELi2EZNS0_22gpu_kernel_impl_nocastIZZZNS0_15tan_kernel_cudaERNS_18TensorIteratorBaseEENKUlvE_clEvENKUlvE1_clEvEUlN3c107complexINS7_4HalfEEEE_EEvS4_RKT_EUliE_EEviT1_)
        /*0014*/ 	.short	0x0160
        /*0016*/ 	.short	0x0220


	//----- nvinfo : EIATTR_CBANK_PARAM_SIZE
	.align		4
.L_957:
        /*0018*/ 	.byte	0x03, 0x19
        /*001a*/ 	.short	0x0220


	//----- nvinfo : EIATTR_KPARAM_INFO
	.align		4
        /*001c*/ 	.byte	0x04, 0x17
        /*001e*/ 	.short	(.L_959 - .L_958)
.L_958:
        /*0020*/ 	.word	0x00000000
        /*0024*/ 	.short	0x0001
        /*0026*/ 	.short	0x0008
        /*0028*/ 	.byte	0x00, 0xf0, 0x61, 0x08


	//----- nvinfo : EIATTR_KPARAM_INFO
	.align		4
.L_959:
        /*002c*/ 	.byte	0x04, 0x17
        /*002e*/ 	.short	(.L_961 - .L_960)
.L_960:
        /*0030*/ 	.word	0x00000000
        /*0034*/ 	.short	0x0000
        /*0036*/ 	.short	0x0000
        /*0038*/ 	.byte	0x00, 0xf0, 0x11, 0x00


	//----- nvinfo : EIATTR_MAXREG_COUNT
	.align		4
.L_961:
        /*003c*/ 	.byte	0x03, 0x1b
        /*003e*/ 	.short	0x0080


	//----- nvinfo : EIATTR_MERCURY_ISA_VERSION
	.align		4
        /*0040*/ 	.byte	0x03, 0x5f
        /*0042*/ 	.short	0x0000


	//----- nvinfo : EIATTR_EXIT_INSTR_OFFSETS
	.align		4
        /*0044*/ 	.byte	0x04, 0x1c
        /*0046*/ 	.short	(.L_963 - .L_962)


	//   ....[0]....
.L_962:
        /*0048*/ 	.word	0x00001470


	//   ....[1]....
        /*004c*/ 	.word	0x00002840


	//----- nvinfo : EIATTR_MAX_THREADS
	.align		4
.L_963:
        /*0050*/ 	.byte	0x04, 0x05
        /*0052*/ 	.short	(.L_965 - .L_964)
.L_964:
        /*0054*/ 	.word	0x00000080
        /*0058*/ 	.word	0x00000001
        /*005c*/ 	.word	0x00000001


	//----- nvinfo : EIATTR_CRS_STACK_SIZE
	.align		4
.L_965:
        /*0060*/ 	.byte	0x04, 0x1e
        /*0062*/ 	.short	(.L_967 - .L_966)
.L_966:
        /*0064*/ 	.word	0x00000000
.L_967:


//--------------------- .nv.info._ZN2at6native27unrolled_elementwise_kernelIZZZNS0_15tan_kernel_cudaERNS_18TensorIteratorBaseEENKUlvE_clEvENKUlvE1_clEvEUlN3c107complexINS6_4HalfEEEE_St5arrayIPcLm2EELi4E23TrivialOffsetCalculatorILi1EjESF_NS0_6memory15LoadWithoutCastENSG_16StoreWithoutCastEEEviT_T0_T2_T3_T4_T5_ --------------------------
	.section	.nv.info._ZN2at6native27unrolled_elementwise_kernelIZZZNS0_15tan_kernel_cudaERNS_18TensorIteratorBaseEENKUlvE_clEvENKUlvE1_clEvEUlN3c107complexINS6_4HalfEEEE_St5arrayIPcLm2EELi4E23TrivialOffsetCalculatorILi1EjESF_NS0_6memory15LoadWithoutCastENSG_16StoreWithoutCastEEEviT_T0_T2_T3_T4_T5_,"",@"SHT_CUDA_INFO"
	.sectionflags	@""
	.align	4


	//----- nvinfo : EIATTR_CUDA_API_VERSION
	.align		4
        /*0000*/ 	.byte	0x04, 0x37
        /*0002*/ 	.short	(.L_969 - .L_968)
.L_968:
        /*0004*/ 	.word	0x00000082


	//----- nvinfo : EIATTR_SW2861232_WAR
	.align		4
.L_969:
        /*0008*/ 	.byte	0x01, 0x35
	.zero		2


	//----- nvinfo : EIATTR_PARAM_CBANK
	.align		4
        /*000c*/ 	.byte	0x04, 0x0a
        /*000e*/ 	.short	(.L_971 - .L_970)
	.align		4
.L_970:
        /*0010*/ 	.word	index@(.nv.constant0._ZN2at6native27unrolled_elementwise_kernelIZZZNS0_15tan_kernel_cudaERNS_18TensorIteratorBaseEENKUlvE_clEvENKUlvE1_clEvEUlN3c107complexINS6_4HalfEEEE_St5arrayIPcLm2EELi4E23TrivialOffsetCalculatorILi1EjESF_NS0_6memory15LoadWithoutCastENSG_16StoreWithoutCastEEEviT_T0_T2_T3_T4_T5_)
        /*0014*/ 	.short	0x0160
        /*0016*/ 	.short	0x001c


	//----- nvinfo : EIATTR_CBANK_PARAM_SIZE
	.align		4
.L_971:
        /*0018*/ 	.byte	0x03, 0x19
        /*001a*/ 	.short	0x001c


	//----- nvinfo : EIATTR_KPARAM_INFO
	.align		4
        /*001c*/ 	.byte	0x04, 0x17
        /*001e*/ 	.short	(.L_973 - .L_972)
.L_972:
        /*0020*/ 	.word	0x00000000
        /*0024*/ 	.short	0x0006
        /*0026*/ 	.short	0x001b
        /*0028*/ 	.byte	0x00, 0xf0, 0x05, 0x00


	//----- nvinfo : EIATTR_KPARAM_INFO
	.align		4
.L_973:
        /*002c*/ 	.byte	0x04, 0x17
        /*002e*/ 	.short	(.L_975 - .L_974)
.L_974:
        /*0030*/ 	.word	0x00000000
        /*0034*/ 	.short	0x0005
        /*0036*/ 	.short	0x001a
        /*0038*/ 	.byte	0x00, 0xf0, 0x05, 0x00


	//----- nvinfo : EIATTR_KPARAM_INFO
	.align		4
.L_975:
        /*003c*/ 	.byte	0x04, 0x17
        /*003e*/ 	.short	(.L_977 - .L_976)
.L_976:
        /*0040*/ 	.word	0x00000000
        /*0044*/ 	.short	0x0004
        /*0046*/ 	.short	0x0019
        /*0048*/ 	.byte	0x00, 0xf0, 0x05, 0x00


	//----- nvinfo : EIATTR_KPARAM_INFO
	.align		4
.L_977:
        /*004c*/ 	.byte	0x04, 0x17
        /*004e*/ 	.short	(.L_979 - .L_978)
.L_978:
        /*0050*/ 	.word	0x00000000
        /*0054*/ 	.short	0x0003
        /*0056*/ 	.short	0x0018
        /*0058*/ 	.byte	0x00, 0xf0, 0x05, 0x00


	//----- nvinfo : EIATTR_KPARAM_INFO
	.align		4
.L_979:
        /*005c*/ 	.byte	0x04, 0x17
        /*005e*/ 	.short	(.L_981 - .L_980)
.L_980:
        /*0060*/ 	.word	0x00000000
        /*0064*/ 	.short	0x0002
        /*0066*/ 	.short	0x0008
        /*0068*/ 	.byte	0x00, 0xf0, 0x41, 0x00


	//----- nvinfo : EIATTR_KPARAM_INFO
	.align		4
.L_981:
        /*006c*/ 	.byte	0x04, 0x17
        /*006e*/ 	.short	(.L_983 - .L_982)
.L_982:
        /*0070*/ 	.word	0x00000000
        /*0074*/ 	.short	0x0001
        /*0076*/ 	.short	0x0004
        /*0078*/ 	.byte	0x00, 0xf0, 0x05, 0x00


	//----- nvinfo : EIATTR_KPARAM_INFO
	.align		4
.L_983:
        /*007c*/ 	.byte	0x04, 0x17
        /*007e*/ 	.short	(.L_985 - .L_984)
.L_984:
        /*0080*/ 	.word	0x00000000
        /*0084*/ 	.short	0x0000
        /*0086*/ 	.short	0x0000
        /*0088*/ 	.byte	0x00, 0xf0, 0x11, 0x00


	//----- nvinfo : EIATTR_MAXREG_COUNT
	.align		4
.L_985:
        /*008c*/ 	.byte	0x03, 0x1b
        /*008e*/ 	.short	0x00ff


	//----- nvinfo : EIATTR_MERCURY_ISA_VERSION
	.align		4
        /*0090*/ 	.byte	0x03, 0x5f
        /*0092*/ 	.short	0x0000


	//----- nvinfo : EIATTR_EXIT_INSTR_OFFSETS
	.align		4
        /*0094*/ 	.byte	0x04, 0x1c
        /*0096*/ 	.short	(.L_987 - .L_986)


	//   ....[0]....
.L_986:
        /*0098*/ 	.word	0x00001a30


	//   ....[1]....
        /*009c*/ 	.word	0x00001a90


	//----- nvinfo : EIATTR_MAX_THREADS
	.align		4
.L_987:
        /*00a0*/ 	.byte	0x04, 0x05
        /*00a2*/ 	.short	(.L_989 - .L_988)
.L_988:
        /*00a4*/ 	.word	0x00000080
        /*00a8*/ 	.word	0x00000001
        /*00ac*/ 	.word	0x00000001


	//----- nvinfo : EIATTR_CRS_STACK_SIZE
	.align		4
.L_989:
        /*00b0*/ 	.byte	0x04, 0x1e
        /*00b2*/ 	.short	(.L_991 - .L_990)
.L_990:
        /*00b4*/ 	.word	0x00000000
.L_991:


//--------------------- .nv.info._ZN2at6native29vectorized_elementwise_kernelILi2EZZZNS0_15tan_kernel_cudaERNS_18TensorIteratorBaseEENKUlvE_clEvENKUlvE1_clEvEUlN3c107complexINS6_4HalfEEEE_St5arrayIPcLm2EEEEviT0_T1_ --------------------------
	.section	.nv.info._ZN2at6native29vectorized_elementwise_kernelILi2EZZZNS0_15tan_kernel_cudaERNS_18TensorIteratorBaseEENKUlvE_clEvENKUlvE1_clEvEUlN3c107complexINS6_4HalfEEEE_St5arrayIPcLm2EEEEviT0_T1_,"",@"SHT_CUDA_INFO"
	.sectionflags	@""
	.align	4


	//----- nvinfo : EIATTR_CUDA_API_VERSION
	.align		4
        /*0000*/ 	.byte	0x04, 0x37
        /*0002*/ 	.short	(.L_993 - .L_992)
.L_992:
        /*0004*/ 	.word	0x00000082


	//----- nvinfo : EIATTR_SW2861232_WAR
	.align		4
.L_993:
        /*0008*/ 	.byte	0x01, 0x35
	.zero		2


	//----- nvinfo : EIATTR_PARAM_CBANK
	.align		4
        /*000c*/ 	.byte	0x04, 0x0a
        /*000e*/ 	.short	(.L_995 - .L_994)
	.align		4
.L_994:
        /*0010*/ 	.word	index@(.nv.constant0._ZN2at6native29vectorized_elementwise_kernelILi2EZZZNS0_15tan_kernel_cudaERNS_18TensorIteratorBaseEENKUlvE_clEvENKUlvE1_clEvEUlN3c107complexINS6_4HalfEEEE_St5arrayIPcLm2EEEEviT0_T1_)
        /*0014*/ 	.short	0x0160
        /*0016*/ 	.short	0x0018


	//----- nvinfo : EIATTR_CBANK_PARAM_SIZE
	.align		4
.L_995:
        /*0018*/ 	.byte	0x03, 0x19
        /*001a*/ 	.short	0x0018


	//----- nvinfo : EIATTR_KPARAM_INFO
	.align		4
        /*001c*/ 	.byte	0x04, 0x17
        /*001e*/ 	.short	(.L_997 - .L_996)
.L_996:
        /*0020*/ 	.word	0x00000000
        /*0024*/ 	.short	0x0002
        /*0026*/ 	.short	0x0008
        /*0028*/ 	.byte	0x00, 0xf0, 0x41, 0x00


	//----- nvinfo : EIATTR_KPARAM_INFO
	.align		4
.L_997:
        /*002c*/ 	.byte	0x04, 0x17
        /*002e*/ 	.short	(.L_999 - .L_998)
.L_998:
        /*0030*/ 	.word	0x00000000
        /*0034*/ 	.short	0x0001
        /*0036*/ 	.short	0x0004
        /*0038*/ 	.byte	0x00, 0xf0, 0x05, 0x00


	//----- nvinfo : EIATTR_KPARAM_INFO
	.align		4
.L_999:
        /*003c*/ 	.byte	0x04, 0x17
        /*003e*/ 	.short	(.L_1001 - .L_1000)
.L_1000:
        /*0040*/ 	.word	0x00000000
        /*0044*/ 	.short	0x0000
        /*0046*/ 	.short	0x0000
        /*0048*/ 	.byte	0x00, 0xf0, 0x11, 0x00


	//----- nvinfo : EIATTR_MAXREG_COUNT
	.align		4
.L_1001:
        /*004c*/ 	.byte	0x03, 0x1b
        /*004e*/ 	.short	0x00ff


	//----- nvinfo : EIATTR_MERCURY_ISA_VERSION
	.align		4
        /*0050*/ 	.byte	0x03, 0x5f
        /*0052*/ 	.short	0x0000


	//----- nvinfo : EIATTR_EXIT_INSTR_OFFSETS
	.align		4
        /*0054*/ 	.byte	0x04, 0x1c
        /*0056*/ 	.short	(.L_1003 - .L_1002)


	//   ....[0]....
.L_1002:
        /*0058*/ 	.word	0x00002a90


	//   ....[1]....
        /*005c*/ 	.word	0x00005e20


	//   ....[2]....
        /*0060*/ 	.word	0x00005e80


	//----- nvinfo : EIATTR_MAX_THREADS
	.align		4
.L_1003:
        /*0064*/ 	.byte	0x04, 0x05
        /*0066*/ 	.short	(.L_1005 - .L_1004)
.L_1004:
        /*0068*/ 	.word	0x00000080
        /*006c*/ 	.word	0x00000001
        /*0070*/ 	.word	0x00000001


	//----- nvinfo : EIATTR_CRS_STACK_SIZE
	.align		4
.L_1005:
        /*0074*/ 	.byte	0x04, 0x1e
        /*0076*/ 	.short	(.L_1007 - .L_1006)
.L_1006:
        /*0078*/ 	.word	0x00000000
.L_1007:


//--------------------- .nv.info._ZN2at6native29vectorized_elementwise_kernelILi4EZZZNS0_15tan_kernel_cudaERNS_18TensorIteratorBaseEENKUlvE_clEvENKUlvE1_clEvEUlN3c107complexINS6_4HalfEEEE_St5arrayIPcLm2EEEEviT0_T1_ --------------------------
	.section	.nv.info._ZN2at6native29vectorized_elementwise_kernelILi4EZZZNS0_15tan_kernel_cudaERNS_18TensorIteratorBaseEENKUlvE_clEvENKUlvE1_clEvEUlN3c107complexINS6_4HalfEEEE_St5arrayIPcLm2EEEEviT0_T1_,"",@"SHT_CUDA_INFO"
	.sectionflags	@""
	.align	4


	//----- nvinfo : EIATTR_CUDA_API_VERSION
	.align		4
        /*0000*/ 	.byte	0x04, 0x37
        /*0002*/ 	.short	(.L_1009 - .L_1008)
.L_1008:
        /*0004*/ 	.word	0x00000082


	//----- nvinfo : EIATTR_SW2861232_WAR
	.align		4
.L_1009:
        /*0008*/ 	.byte	0x01, 0x35
	.zero		2


	//----- nvinfo : EIATTR_PARAM_CBANK
	.align		4
        /*000c*/ 	.byte	0x04, 0x0a
        /*000e*/ 	.short	(.L_1011 - .L_1010)
	.align		4
.L_1010:
        /*0010*/ 	.word	index@(.nv.constant0._ZN2at6native29vectorized_elementwise_kernelILi4EZZZNS0_15tan_kernel_cudaERNS_18TensorIteratorBaseEENKUlvE_clEvENKUlvE1_clEvEUlN3c107complexINS6_4HalfEEEE_St5arrayIPcLm2EEEEviT0_T1_)
        /*0014*/ 	.short	0x0160
        /*0016*/ 	.short	0x0018


	//----- nvinfo : EIATTR_CBANK_PARAM_SIZE
	.align		4
.L_1011:
        /*0018*/ 	.byte	0x03, 0x19
        /*001a*/ 	.short	0x0018


	//----- nvinfo : EIATTR_KPARAM_INFO
	.align		4
        /*001c*/ 	.byte	0x04, 0x17
        /*001e*/ 	.short	(.L_1013 - .L_1012)
.L_1012:
        /*0020*/ 	.word	0x00000000
        /*0024*/ 	.short	0x0002
        /*0026*/ 	.short	0x0008
        /*0028*/ 	.byte	0x00, 0xf0, 0x41, 0x00


	//----- nvinfo : EIATTR_KPARAM_INFO
	.align		4
.L_1013:
        /*002c*/ 	.byte	0x04, 0x17
        /*002e*/ 	.short	(.L_1015 - .L_1014)
.L_1014:
        /*0030*/ 	.word	0x00000000
        /*0034*/ 	.short	0x0001
        /*0036*/ 	.short	0x0004
        /*0038*/ 	.byte	0x00, 0xf0, 0x05, 0x00


	//----- nvinfo : EIATTR_KPARAM_INFO
	.align		4
.L_1015:
        /*003c*/ 	.byte	0x04, 0x17
        /*003e*/ 	.short	(.L_1017 - .L_1016)
.L_1016:
        /*0040*/ 	.word	0x00000000
        /*0044*/ 	.short	0x0000
        /*0046*/ 	.short	0x0000
        /*0048*/ 	.byte	0x00, 0xf0, 0x11, 0x00


	//----- nvinfo : EIATTR_MAXREG_COUNT
	.align		4
.L_1017:
        /*004c*/ 	.byte	0x03, 0x1b
        /*004e*/ 	.short	0x00ff


	//----- nvinfo : EIATTR_MERCURY_ISA_VERSION
	.align		4
        /*0050*/ 	.byte	0x03, 0x5f
        /*0052*/ 	.short	0x0000


	//----- nvinfo : EIATTR_EXIT_INSTR_OFFSETS
	.align		4
        /*0054*/ 	.byte	0x04, 0x1c
        /*0056*/ 	.short	(.L_1019 - .L_1018)


	//   ....[0]....
.L_1018:
        /*0058*/ 	.word	0x00002a70


	//   ....[1]....
        /*005c*/ 	.word	0x00005e00


	//   ....[2]....
        /*0060*/ 	.word	0x00005e60


	//----- nvinfo : EIATTR_MAX_THREADS
	.align		4
.L_1019:
        /*0064*/ 	.byte	0x04, 0x05
        /*0066*/ 	.short	(.L_1021 - .L_1020)
.L_1020:
        /*0068*/ 	.word	0x00000080
        /*006c*/ 	.word	0x00000001
        /*0070*/ 	.word	0x00000001


	//----- nvinfo : EIATTR_CRS_STACK_SIZE
	.align		4
.L_1021:
        /*0074*/ 	.byte	0x04, 0x1e
        /*0076*/ 	.short	(.L_1023 - .L_1022)
.L_1022:
        /*0078*/ 	.word	0x00000000
.L_1023:


//--------------------- .nv.info._ZN2at6native29vectorized_elementwise_kernelILi8EZZZNS0_15tan_kernel_cudaERNS_18TensorIteratorBaseEENKUlvE_clEvENKUlvE1_clEvEUlN3c107complexINS6_4HalfEEEE_St5arrayIPcLm2EEEEviT0_T1_ --------------------------
	.section	.nv.info._ZN2at6native29vectorized_elementwise_kernelILi8EZZZNS0_15tan_kernel_cudaERNS_18TensorIteratorBaseEENKUlvE_clEvENKUlvE1_clEvEUlN3c107complexINS6_4HalfEEEE_St5arrayIPcLm2EEEEviT0_T1_,"",@"SHT_CUDA_INFO"
	.sectionflags	@""
	.align	4


	//----- nvinfo : EIATTR_CUDA_API_VERSION
	.align		4
        /*0000*/ 	.byte	0x04, 0x37
        /*0002*/ 	.short	(.L_1025 - .L_1024)
.L_1024:
        /*0004*/ 	.word	0x00000082


	//----- nvinfo : EIATTR_SW2861232_WAR
	.align		4
.L_1025:
        /*0008*/ 	.byte	0x01, 0x35
	.zero		2


	//----- nvinfo : EIATTR_PARAM_CBANK
	.align		4
        /*000c*/ 	.byte	0x04, 0x0a
        /*000e*/ 	.short	(.L_1027 - .L_1026)
	.align		4
.L_1026:
        /*0010*/ 	.word	index@(.nv.constant0._ZN2at6native29vectorized_elementwise_kernelILi8EZZZNS0_15tan_kernel_cudaERNS_18TensorIteratorBaseEENKUlvE_clEvENKUlvE1_clEvEUlN3c107complexINS6_4HalfEEEE_St5arrayIPcLm2EEEEviT0_T1_)
        /*0014*/ 	.short	0x0160
        /*0016*/ 	.short	0x0018


	//----- nvinfo : EIATTR_CBANK_PARAM_SIZE
	.align		4
.L_1027:
        /*0018*/ 	.byte	0x03, 0x19
        /*001a*/ 	.short	0x0018


	//----- nvinfo : EIATTR_KPARAM_INFO
	.align		4
        /*001c*/ 	.byte	0x04, 0x17
        /*001e*/ 	.short	(.L_1029 - .L_1028)
.L_1028:
        /*0020*/ 	.word	0x00000000
        /*0024*/ 	.short	0x0002
        /*0026*/ 	.short	0x0008
        /*0028*/ 	.byte	0x00, 0xf0, 0x41, 0x00


	//----- nvinfo : EIATTR_KPARAM_INFO
	.align		4
.L_1029:
        /*002c*/ 	.byte	0x04, 0x17
        /*002e*/ 	.short	(.L_1031 - .L_1030)
.L_1030:
        /*0030*/ 	.word	0x00000000
        /*0034*/ 	.short	0x0001
        /*0036*/ 	.short	0x0004
        /*0038*/ 	.byte	0x00, 0xf0, 0x05, 0x00


	//----- nvinfo : EIATTR_KPARAM_INFO
	.align		4
.L_1031:
        /*003c*/ 	.byte	0x04, 0x17
        /*003e*/ 	.short	(.L_1033 - .L_1032)
.L_1032:
        /*0040*/ 	.word	0x00000000
        /*0044*/ 	.short	0x0000
        /*0046*/ 	.short	0x0000
        /*0048*/ 	.byte	0x00, 0xf0, 0x11, 0x00


	//----- nvinfo : EIATTR_MAXREG_COUNT
	.align		4
.L_1033:
        /*004c*/ 	.byte	0x03, 0x1b
        /*004e*/ 	.short	0x00ff


	//----- nvinfo : EIATTR_MERCURY_ISA_VERSION
	.align		4
        /*0050*/ 	.byte	0x03, 0x5f
        /*0052*/ 	.short	0x0000


	//----- nvinfo : EIATTR_EXIT_INSTR_OFFSETS
	.align		4
        /*0054*/ 	.byte	0x04, 0x1c
        /*0056*/ 	.short	(.L_1035 - .L_1034)


	//   ....[0]....
.L_1034:
        /*0058*/ 	.word	0x00000010


	//----- nvinfo : EIATTR_MAX_THREADS
	.align		4
.L_1035:
        /*005c*/ 	.byte	0x04, 0x05
        /*005e*/ 	.short	(.L_1037 - .L_1036)
.L_1036:
        /*0060*/ 	.word	0x00000080
        /*0064*/ 	.word	0x00000001
        /*0068*/ 	.word	0x00000001
.L_1037:


//--------------------- .nv.info._ZN2at6native18elementwise_kernelILi128ELi4EZNS0_15gpu_kernel_implIZZZNS0_15tan_kernel_cudaERNS_18TensorIteratorBaseEENKUlvE_clEvENKUlvE0_clEvEUlN3c107complexIfEEE_EEvS4_RKT_EUliE_EEviT1_ --------------------------
	.section	.nv.info._ZN2at6native18elementwise_kernelILi128ELi4EZNS0_15gpu_kernel_implIZZZNS0_15tan_kernel_cudaERNS_18TensorIteratorBaseEENKUlvE_clEvENKUlvE0_clEvEUlN3c107complexIfEEE_EEvS4_RKT_EUliE_EEviT1_,"",@"SHT_CUDA_INFO"
	.sectionflags	@""
	.align	4


	//----- nvinfo : EIATTR_CUDA_API_VERSION
	.align		4
        /*0000*/ 	.byte	0x04, 0x37
        /*0002*/ 	.short	(.L_1039 - .L_1038)
.L_1038:
        /*0004*/ 	.word	0x00000082


	//----- nvinfo : EIATTR_SW2861232_WAR
	.align		4
.L_1039:
        /*0008*/ 	.byte	0x01, 0x35
	.zero		2


	//----- nvinfo : EIATTR_PARAM_CBANK
	.align		4
        /*000c*/ 	.byte	0x04, 0x0a
        /*000e*/ 	.short	(.L_1041 - .L_1040)
	.align		4
.L_1040:
        /*0010*/ 	.word	index@(.nv.constant0._ZN2at6native18elementwise_kernelILi128ELi4EZNS0_15gpu_kernel_implIZZZNS0_15tan_kernel_cudaERNS_18TensorIteratorBaseEENKUlvE_clEvENKUlvE0_clEvEUlN3c107complexIfEEE_EEvS4_RKT_EUliE_EEviT1_)
        /*0014*/ 	.short	0x0160
        /*0016*/ 	.short	0x0220


	//----- nvinfo : EIATTR_CBANK_PARAM_SIZE
	.align		4
.L_1041:
        /*0018*/ 	.byte	0x03, 0x19
        /*001a*/ 	.short	0x0220


	//----- nvinfo : EIATTR_KPARAM_INFO
	.align		4
        /*001c*/ 	.byte	0x04, 0x17
        /*001e*/ 	.short	(.L_1043 - .L_1042)
.L_1042:
        /*0020*/ 	.word	0x00000000
        /*0024*/ 	.short	0x0001
        /*0026*/ 	.short	0x0008
        /*0028*/ 	.byte	0x00, 0xf0, 0x61, 0x08


	//----- nvinfo : EIATTR_KPARAM_INFO
	.align		4
.L_1043:
        /*002c*/ 	.byte	0x04, 0x17
        /*002e*/ 	.short	(.L_1045 - .L_1044)
.L_1044:
        /*0030*/ 	.word	0x00000000
        /*0034*/ 	.short	0x0000
        /*0036*/ 	.short	0x0000
        /*0038*/ 	.byte	0x00, 0xf0, 0x11, 0x00


	//----- nvinfo : EIATTR_MAXREG_COUNT
	.align		4
.L_1045:
        /*003c*/ 	.byte	0x03, 0x1b
        /*003e*/ 	.short	0x0080


	//----- nvinfo : EIATTR_EXTERNS
	.align		4
        /*0040*/ 	.byte	0x04, 0x0f
        /*0042*/ 	.short	(.L_1047 - .L_1046)


	//   ....[0]....
	.align		4
.L_1046:
        /*0044*/ 	.word	index@(__assertfail)


	//----- nvinfo : EIATTR_MERCURY_ISA_VERSION
	.align		4
.L_1047:
        /*0048*/ 	.byte	0x03, 0x5f
        /*004a*/ 	.short	0x0000


	//----- nvinfo : EIATTR_SYSCALL_OFFSETS
	.align		4
        /*004c*/ 	.byte	0x04, 0x46
        /*004e*/ 	.short	(.L_1049 - .L_1048)


	//   ....[0]....
.L_1048:
        /*0050*/ 	.word	0x00001d90


	//   ....[1]....
        /*0054*/ 	.word	0x00003130


	//   ....[2]....
        /*0058*/ 	.word	0x00004f10


	//   ....[3]....
        /*005c*/ 	.word	0x000062b0


	//   ....[4]....
        /*0060*/ 	.word	0x00008060


	//   ....[5]....
        /*0064*/ 	.word	0x00009400


	//   ....[6]....
        /*0068*/ 	.word	0x0000b1c0


	//   ....[7]....
        /*006c*/ 	.word	0x0000c560


	//----- nvinfo : EIATTR_EXIT_INSTR_OFFSETS
	.align		4
.L_1049:
        /*0070*/ 	.byte	0x04, 0x1c
        /*0072*/ 	.short	(.L_1051 - .L_1050)


	//   ....[0]....
.L_1050:
        /*0074*/ 	.word	0x000094a0


	//   ....[1]....
        /*0078*/ 	.word	0x0000b840


	//   ....[2]....
        /*007c*/ 	.word	0x0000b880


	//   ....[3]....
        /*0080*/ 	.word	0x0000b910


	//   ....[4]....
        /*0084*/ 	.word	0x0000b940


	//   ....[5]....
        /*0088*/ 	.word	0x0000b970


	//   ....[6]....
        /*008c*/ 	.word	0x0000b9f0


	//   ....[7]....
        /*0090*/ 	.word	0x0000ba20


	//   ....[8]....
        /*0094*/ 	.word	0x0000baa0


	//   ....[9]....
        /*0098*/ 	.word	0x0000bad0


	//   ....[10]....
        /*009c*/ 	.word	0x0000bb10


	//   ....[11]....
        /*00a0*/ 	.word	0x0000bbf0


	//   ....[12]....
        /*00a4*/ 	.word	0x0000bc50


	//   ....[13]....
        /*00a8*/ 	.word	0x0000bdd0


	//   ....[14]....
        /*00ac*/ 	.word	0x0000bf20


	//   ....[15]....
        /*00b0*/ 	.word	0x0000bf50


	//   ....[16]....
        /*00b4*/ 	.word	0x0000c000


	//   ....[17]....
        /*00b8*/ 	.word	0x0000c170


	//   ....[18]....
        /*00bc*/ 	.word	0x0000c2e0


	//   ....[19]....
        /*00c0*/ 	.word	0x0000c430


	//   ....[20]....
        /*00c4*/ 	.word	0x0000c570


	//   ....[21]....
        /*00c8*/ 	.word	0x0000c5a0


	//   ....[22]....
        /*00cc*/ 	.word	0x0000c5d0


	//----- nvinfo : EIATTR_MAX_THREADS
	.align		4
.L_1051:
        /*00d0*/ 	.byte	0x04, 0x05
        /*00d2*/ 	.short	(.L_1053 - .L_1052)
.L_1052:
        /*00d4*/ 	.word	0x00000080
        /*00d8*/ 	.word	0x00000001
        /*00dc*/ 	.word	0x00000001


	//----- nvinfo : EIATTR_CRS_STACK_SIZE
	.align		4
.L_1053:
        /*00e0*/ 	.byte	0x04, 0x1e
        /*00e2*/ 	.short	(.L_1055 - .L_1054)
.L_1054:
        /*00e4*/ 	.word	0x00000000
.L_1055:


//--------------------- .nv.info._ZN2at6native27unrolled_elementwise_kernelIZZZNS0_15tan_kernel_cudaERNS_18TensorIteratorBaseEENKUlvE_clEvENKUlvE0_clEvEUlN3c107complexIfEEE_St5arrayIPcLm2EELi4E23TrivialOffsetCalculatorILi1EjESE_NS0_6memory12LoadWithCastILi1EEENSF_13StoreWithCastILi1EEEEEviT_T0_T2_T3_T4_T5_ --------------------------
	.section	.nv.info._ZN2at6native27unrolled_elementwise_kernelIZZZNS0_15tan_kernel_cudaERNS_18TensorIteratorBaseEENKUlvE_clEvENKUlvE0_clEvEUlN3c107complexIfEEE_St5arrayIPcLm2EELi4E23TrivialOffsetCalculatorILi1EjESE_NS0_6memory12LoadWithCastILi1EEENSF_13StoreWithCastILi1EEEEEviT_T0_T2_T3_T4_T5_,"",@"SHT_CUDA_INFO"
	.sectionflags	@""
	.align	4


	//----- nvinfo : EIATTR_CUDA_API_VERSION
	.align		4
        /*0000*/ 	.byte	0x04, 0x37
        /*0002*/ 	.short	(.L_1057 - .L_1056)
.L_1056:
        /*0004*/ 	.word	0x00000082


	//----- nvinfo : EIATTR_SW2861232_WAR
	.align		4
.L_1057:
        /*0008*/ 	.byte	0x01, 0x35
	.zero		2


	//----- nvinfo : EIATTR_PARAM_CBANK
	.align		4
        /*000c*/ 	.byte	0x04, 0x0a
        /*000e*/ 	.short	(.L_1059 - .L_1058)
	.align		4
.L_1058:
        /*0010*/ 	.word	index@(.nv.constant0._ZN2at6native27unrolled_elementwise_kernelIZZZNS0_15tan_kernel_cudaERNS_18TensorIteratorBaseEENKUlvE_clEvENKUlvE0_clEvEUlN3c107complexIfEEE_St5arrayIPcLm2EELi4E23TrivialOffsetCalculatorILi1EjESE_NS0_6memory12LoadWithCastILi1EEENSF_13StoreWithCastILi1EEEEEviT_T0_T2_T3_T4_T5_)
        /*0014*/ 	.short	0x0160
        /*0016*/ 	.short	0x002c


	//----- nvinfo : EIATTR_CBANK_PARAM_SIZE
	.align		4
.L_1059:
        /*0018*/ 	.byte	0x03, 0x19
        /*001a*/ 	.short	0x002c


	//----- nvinfo : EIATTR_KPARAM_INFO
	.align		4
        /*001c*/ 	.byte	0x04, 0x17
        /*001e*/ 	.short	(.L_1061 - .L_1060)
.L_1060:
        /*0020*/ 	.word	0x00000000
        /*0024*/ 	.short	0x0006
        /*0026*/ 	.short	0x0024
        /*0028*/ 	.byte	0x00, 0xf0, 0x21, 0x00


	//----- nvinfo : EIATTR_KPARAM_INFO
	.align		4
.L_1061:
        /*002c*/ 	.byte	0x04, 0x17
        /*002e*/ 	.short	(.L_1063 - .L_1062)
.L_1062:
        /*0030*/ 	.word	0x00000000
        /*0034*/ 	.short	0x0005
        /*0036*/ 	.short	0x001c
        /*0038*/ 	.byte	0x00, 0xf0, 0x21, 0x00


	//----- nvinfo : EIATTR_KPARAM_INFO
	.align		4
.L_1063:
        /*003c*/ 	.byte	0x04, 0x17
        /*003e*/ 	.short	(.L_1065 - .L_1064)
.L_1064:
        /*0040*/ 	.word	0x00000000
        /*0044*/ 	.short	0x0004
        /*0046*/ 	.short	0x0019
        /*0048*/ 	.byte	0x00, 0xf0, 0x05, 0x00


	//----- nvinfo : EIATTR_KPARAM_INFO
	.align		4
.L_1065:
        /*004c*/ 	.byte	0x04, 0x17
        /*004e*/ 	.short	(.L_1067 - .L_1066)
.L_1066:
        /*0050*/ 	.word	0x00000000
        /*0054*/ 	.short	0x0003
        /*0056*/ 	.short	0x0018
        /*0058*/ 	.byte	0x00, 0xf0, 0x05, 0x00


	//----- nvinfo : EIATTR_KPARAM_INFO
	.align		4
.L_1067:
        /*005c*/ 	.byte	0x04, 0x17
        /*005e*/ 	.short	(.L_1069 - .L_1068)
.L_1068:
        /*0060*/ 	.word	0x00000000
        /*0064*/ 	.short	0x0002
        /*0066*/ 	.short	0x0008
        /*0068*/ 	.byte	0x00, 0xf0, 0x41, 0x00


	//----- nvinfo : EIATTR_KPARAM_INFO
	.align		4
.L_1069:
        /*006c*/ 	.byte	0x04, 0x17
        /*006e*/ 	.short	(.L_1071 - .L_1070)
.L_1070:
        /*0070*/ 	.word	0x00000000
        /*0074*/ 	.short	0x0001
        /*0076*/ 	.short	0x0004
        /*0078*/ 	.byte	0x00, 0xf0, 0x05, 0x00


	//----- nvinfo : EIATTR_KPARAM_INFO
	.align		4
.L_1071:
        /*007c*/ 	.byte	0x04, 0x17
        /*007e*/ 	.short	(.L_1073 - .L_1072)
.L_1072:
        /*0080*/ 	.word	0x00000000
        /*0084*/ 	.short	0x0000
        /*0086*/ 	.short	0x0000
        /*0088*/ 	.byte	0x00, 0xf0, 0x11, 0x00


	//----- nvinfo : EIATTR_MAXREG_COUNT
	.align		4
.L_1073:
        /*008c*/ 	.byte	0x03, 0x1b
        /*008e*/ 	.short	0x00ff


	//----- nvinfo : EIATTR_EXTERNS
	.align		4
        /*0090*/ 	.byte	0x04, 0x0f
        /*0092*/ 	.short	(.L_1075 - .L_1074)


	//   ....[0]....
	.align		4
.L_1074:
        /*0094*/ 	.word	index@(__assertfail)


	//----- nvinfo : EIATTR_MERCURY_ISA_VERSION
	.align		4
.L_1075:
        /*0098*/ 	.byte	0x03, 0x5f
        /*009a*/ 	.short	0x0000


	//----- nvinfo : EIATTR_SYSCALL_OFFSETS
	.align		4
        /*009c*/ 	.byte	0x04, 0x46
        /*009e*/ 	.short	(.L_1077 - .L_1076)


	//   ....[0]....
.L_1076:
        /*00a0*/ 	.word	0x00000f90


	//   ....[1]....
        /*00a4*/ 	.word	0x00001f80


	//   ....[2]....
        /*00a8*/ 	.word	0x00002f70


	//   ....[3]....
        /*00ac*/ 	.word	0x00003f30


	//   ....[4]....
        /*00b0*/ 	.word	0x00006520


	//   ....[5]....
        /*00b4*/ 	.word	0x00007440


	//   ....[6]....
        /*00b8*/ 	.word	0x00008320


	//   ....[7]....
        /*00bc*/ 	.word	0x00009210


	//----- nvinfo : EIATTR_EXIT_INSTR_OFFSETS
	.align		4
.L_1077:
        /*00c0*/ 	.byte	0x04, 0x1c
        /*00c2*/ 	.short	(.L_1079 - .L_1078)


	//   ....[0]....
.L_1078:
        /*00c4*/ 	.word	0x000083c0


	//   ....[1]....
        /*00c8*/ 	.word	0x000084f0


	//   ....[2]....
        /*00cc*/ 	.word	0x00008530


	//   ....[3]....
        /*00d0*/ 	.word	0x000085c0


	//   ....[4]....
        /*00d4*/ 	.word	0x000085f0


	//   ....[5]....
        /*00d8*/ 	.word	0x00008620


	//   ....[6]....
        /*00dc*/ 	.word	0x000086a0


	//   ....[7]....
        /*00e0*/ 	.word	0x000086d0


	//   ....[8]....
        /*00e4*/ 	.word	0x00008750


	//   ....[9]....
        /*00e8*/ 	.word	0x00008780


	//   ....[10]....
        /*00ec*/ 	.word	0x000087c0


	//   ....[11]....
        /*00f0*/ 	.word	0x000088a0


	//   ....[12]....
        /*00f4*/ 	.word	0x00008900


	//   ....[13]....
        /*00f8*/ 	.word	0x00008a80


	//   ....[14]....
        /*00fc*/ 	.word	0x00008bd0


	//   ....[15]....
        /*0100*/ 	.word	0x00008c00


	//   ....[16]....
        /*0104*/ 	.word	0x00008cb0


	//   ....[17]....
        /*0108*/ 	.word	0x00008e20


	//   ....[18]....
        /*010c*/ 	.word	0x00008f90


	//   ....[19]....
        /*0110*/ 	.word	0x000090e0


	//   ....[20]....
        /*0114*/ 	.word	0x00009220


	//   ....[21]....
        /*0118*/ 	.word	0x00009250


	//   ....[22]....
        /*011c*/ 	.word	0x00009280


	//----- nvinfo : EIATTR_MAX_THREADS
	.align		4
.L_1079:
        /*0120*/ 	.byte	0x04, 0x05
        /*0122*/ 	.short	(.L_1081 - .L_1080)
.L_1080:
        /*0124*/ 	.word	0x00000080
        /*0128*/ 	.word	0x00000001
        /*012c*/ 	.word	0x00000001


	//----- nvinfo : EIATTR_CRS_STACK_SIZE
	.align		4
.L_1081:
        /*0130*/ 	.byte	0x04, 0x1e
        /*0132*/ 	.short	(.L_1083 - .L_1082)
.L_1082:
        /*0134*/ 	.word	0x00000000
.L_1083:


//--------------------- .nv.info._ZN2at6native18elementwise_kernelILi128ELi2EZNS0_22gpu_kernel_impl_nocastIZZZNS0_15tan_kernel_cudaERNS_18TensorIteratorBaseEENKUlvE_clEvENKUlvE0_clEvEUlN3c107complexIfEEE_EEvS4_RKT_EUliE_EEviT1_ --------------------------
	.section	.nv.info._ZN2at6native18elementwise_kernelILi128ELi2EZNS0_22gpu_kernel_impl_nocastIZZZNS0_15tan_kernel_cudaERNS_18TensorIteratorBaseEENKUlvE_clEvENKUlvE0_clEvEUlN3c107complexIfEEE_EEvS4_RKT_EUliE_EEviT1_,"",@"SHT_CUDA_INFO"
	.sectionflags	@""
	.align	4


	//----- nvinfo : EIATTR_CUDA_API_VERSION
	.align		4
        /*0000*/ 	.byte	0x04, 0x37
        /*0002*/ 	.short	(.L_1085 - .L_1084)
.L_1084:
        /*0004*/ 	.word	0x00000082


	//----- nvinfo : EIATTR_SW2861232_WAR
	.align		4
.L_1085:
        /*0008*/ 	.byte	0x01, 0x35
	.zero		2


	//----- nvinfo : EIATTR_PARAM_CBANK
	.align		4
        /*000c*/ 	.byte	0x04, 0x0a
        /*000e*/ 	.short	(.L_1087 - .L_1086)
	.align		4
.L_1086:
        /*0010*/ 	.word	index@(.nv.constant0._ZN2at6native18elementwise_kernelILi128ELi2EZNS0_22gpu_kernel_impl_nocastIZZZNS0_15tan_kernel_cudaERNS_18TensorIteratorBaseEENKUlvE_clEvENKUlvE0_clEvEUlN3c107complexIfEEE_EEvS4_RKT_EUliE_EEviT1_)
        /*0014*/ 	.short	0x0160
        /*0016*/ 	.short	0x0220


	//----- nvinfo : EIATTR_CBANK_PARAM_SIZE
	.align		4
.L_1087:
        /*0018*/ 	.byte	0x03, 0x19
        /*001a*/ 	.short	0x0220


	//----- nvinfo : EIATTR_KPARAM_INFO
	.align		4
        /*001c*/ 	.byte	0x04, 0x17
        /*001e*/ 	.short	(.L_1089 - .L_1088)
.L_1088:
        /*0020*/ 	.word	0x00000000
        /*0024*/ 	.short	0x0001
        /*0026*/ 	.short	0x0008
        /*0028*/ 	.byte	0x00, 0xf0, 0x61, 0x08


	//----- nvinfo : EIATTR_KPARAM_INFO
	.align		4
.L_1089:
        /*002c*/ 	.byte	0x04, 0x17
        /*002e*/ 	.short	(.L_1091 - .L_1090)
.L_1090:
        /*0030*/ 	.word	0x00000000
        /*0034*/ 	.short	0x0000
        /*0036*/ 	.short	0x0000
        /*0038*/ 	.byte	0x00, 0xf0, 0x11, 0x00


	//----- nvinfo : EIATTR_MAXREG_COUNT
	.align		4
.L_1091:
        /*003c*/ 	.byte	0x03, 0x1b
        /*003e*/ 	.short	0x0080


	//----- nvinfo : EIATTR_MERCURY_ISA_VERSION
	.align		4
        /*0040*/ 	.byte	0x03, 0x5f
        /*0042*/ 	.short	0x0000


	//----- nvinfo : EIATTR_EXIT_INSTR_OFFSETS
	.align		4
        /*0044*/ 	.byte	0x04, 0x1c
        /*0046*/ 	.short	(.L_1093 - .L_1092)


	//   ....[0]....
.L_1092:
        /*0048*/ 	.word	0x00001430


	//   ....[1]....
        /*004c*/ 	.word	0x000027c0


	//----- nvinfo : EIATTR_MAX_THREADS
	.align		4
.L_1093:
        /*0050*/ 	.byte	0x04, 0x05
        /*0052*/ 	.short	(.L_1095 - .L_1094)
.L_1094:
        /*0054*/ 	.word	0x00000080
        /*0058*/ 	.word	0x00000001
        /*005c*/ 	.word	0x00000001


	//----- nvinfo : EIATTR_CRS_STACK_SIZE
	.align		4
.L_1095:
        /*0060*/ 	.byte	0x04, 0x1e
        /*0062*/ 	.short	(.L_1097 - .L_1096)
.L_1096:
        /*0064*/ 	.word	0x00000000
.L_1097:


//--------------------- .nv.info._ZN2at6native27unrolled_elementwise_kernelIZZZNS0_15tan_kernel_cudaERNS_18TensorIteratorBaseEENKUlvE_clEvENKUlvE0_clEvEUlN3c107complexIfEEE_St5arrayIPcLm2EELi4E23TrivialOffsetCalculatorILi1EjESE_NS0_6memory15LoadWithoutCastENSF_16StoreWithoutCastEEEviT_T0_T2_T3_T4_T5_ --------------------------
	.section	.nv.info._ZN2at6native27unrolled_elementwise_kernelIZZZNS0_15tan_kernel_cudaERNS_18TensorIteratorBaseEENKUlvE_clEvENKUlvE0_clEvEUlN3c107complexIfEEE_St5arrayIPcLm2EELi4E23TrivialOffsetCalculatorILi1EjESE_NS0_6memory15LoadWithoutCastENSF_16StoreWithoutCastEEEviT_T0_T2_T3_T4_T5_,"",@"SHT_CUDA_INFO"
	.sectionflags	@""
	.align	4


	//----- nvinfo : EIATTR_CUDA_API_VERSION
	.align		4
        /*0000*/ 	.byte	0x04, 0x37
        /*0002*/ 	.short	(.L_1099 - .L_1098)
.L_1098:
        /*0004*/ 	.word	0x00000082


	//----- nvinfo : EIATTR_SW2861232_WAR
	.align		4
.L_1099:
        /*0008*/ 	.byte	0x01, 0x35
	.zero		2


	//----- nvinfo : EIATTR_PARAM_CBANK
	.align		4
        /*000c*/ 	.byte	0x04, 0x0a
        /*000e*/ 	.short	(.L_1101 - .L_1100)
	.align		4
.L_1100:
        /*0010*/ 	.word	index@(.nv.constant0._ZN2at6native27unrolled_elementwise_kernelIZZZNS0_15tan_kernel_cudaERNS_18TensorIteratorBaseEENKUlvE_clEvENKUlvE0_clEvEUlN3c107complexIfEEE_St5arrayIPcLm2EELi4E23TrivialOffsetCalculatorILi1EjESE_NS0_6memory15LoadWithoutCastENSF_16StoreWithoutCastEEEviT_T0_T2_T3_T4_T5_)
        /*0014*/ 	.short	0x0160
        /*0016*/ 	.short	0x001c


	//----- nvinfo : EIATTR_CBANK_PARAM_SIZE
	.align		4
.L_1101:
        /*0018*/ 	.byte	0x03, 0x19
        /*001a*/ 	.short	0x001c


	//----- nvinfo : EIATTR_KPARAM_INFO
	.align		4
        /*001c*/ 	.byte	0x04, 0x17
        /*001e*/ 	.short	(.L_1103 - .L_1102)
.L_1102:
        /*0020*/ 	.word	0x00000000
        /*0024*/ 	.short	0x0006
        /*0026*/ 	.short	0x001b
        /*0028*/ 	.byte	0x00, 0xf0, 0x05, 0x00


	//----- nvinfo : EIATTR_KPARAM_INFO
	.align		4
.L_1103:
        /*002c*/ 	.byte	0x04, 0x17
        /*002e*/ 	.short	(.L_1105 - .L_1104)
.L_1104:
        /*0030*/ 	.word	0x00000000
        /*0034*/ 	.short	0x0005
        /*0036*/ 	.short	0x001a
        /*0038*/ 	.byte	0x00, 0xf0, 0x05, 0x00


	//----- nvinfo : EIATTR_KPARAM_INFO
	.align		4
.L_1105:
        /*003c*/ 	.byte	0x04, 0x17
        /*003e*/ 	.short	(.L_1107 - .L_1106)
.L_1106:
        /*0040*/ 	.word	0x00000000
        /*0044*/ 	.short	0x0004
        /*0046*/ 	.short	0x0019
        /*0048*/ 	.byte	0x00, 0xf0, 0x05, 0x00


	//----- nvinfo : EIATTR_KPARAM_INFO
	.align		4
.L_1107:
        /*004c*/ 	.byte	0x04, 0x17
        /*004e*/ 	.short	(.L_1109 - .L_1108)
.L_1108:
        /*0050*/ 	.word	0x00000000
        /*0054*/ 	.short	0x0003
        /*0056*/ 	.short	0x0018
        /*0058*/ 	.byte	0x00, 0xf0, 0x05, 0x00


	//----- nvinfo : EIATTR_KPARAM_INFO
	.align		4
.L_1109:
        /*005c*/ 	.byte	0x04, 0x17
        /*005e*/ 	.short	(.L_1111 - .L_1110)
.L_1110:
        /*0060*/ 	.word	0x00000000
        /*0064*/ 	.short	0x0002
        /*0066*/ 	.short	0x0008
        /*0068*/ 	.byte	0x00, 0xf0, 0x41, 0x00


	//----- nvinfo : EIATTR_KPARAM_INFO
	.align		4
.L_1111:
        /*006c*/ 	.byte	0x04, 0x17
        /*006e*/ 	.short	(.L_1113 - .L_1112)
.L_1112:
        /*0070*/ 	.word	0x00000000
        /*0074*/ 	.short	0x0001
        /*0076*/ 	.short	0x0004
        /*0078*/ 	.byte	0x00, 0xf0, 0x05, 0x00


	//----- nvinfo : EIATTR_KPARAM_INFO
	.align		4
.L_1113:
        /*007c*/ 	.byte	0x04, 0x17
        /*007e*/ 	.short	(.L_1115 - .L_1114)
.L_1114:
        /*0080*/ 	.word	0x00000000
        /*0084*/ 	.short	0x0000
        /*0086*/ 	.short	0x0000
        /*0088*/ 	.byte	0x00, 0xf0, 0x11, 0x00


	//----- nvinfo : EIATTR_MAXREG_COUNT
	.align		4
.L_1115:
        /*008c*/ 	.byte	0x03, 0x1b
        /*008e*/ 	.short	0x00ff


	//----- nvinfo : EIATTR_MERCURY_ISA_VERSION
	.align		4
        /*0090*/ 	.byte	0x03, 0x5f
        /*0092*/ 	.short	0x0000


	//----- nvinfo : EIATTR_EXIT_INSTR_OFFSETS
	.align		4
        /*0094*/ 	.byte	0x04, 0x1c
        /*0096*/ 	.short	(.L_1117 - .L_1116)


	//   ....[0]....
.L_1116:
        /*0098*/ 	.word	0x00001910


	//   ....[1]....
        /*009c*/ 	.word	0x00001960


	//----- nvinfo : EIATTR_MAX_THREADS
	.align		4
.L_1117:
        /*00a0*/ 	.byte	0x04, 0x05
        /*00a2*/ 	.short	(.L_1119 - .L_1118)
.L_1118:
        /*00a4*/ 	.word	0x00000080
        /*00a8*/ 	.word	0x00000001
        /*00ac*/ 	.word	0x00000001


	//----- nvinfo : EIATTR_CRS_STACK_SIZE
	.align		4
.L_1119:
        /*00b0*/ 	.byte	0x04, 0x1e
        /*00b2*/ 	.short	(.L_1121 - .L_1120)
.L_1120:
        /*00b4*/ 	.word	0x00000000
.L_1121:


//--------------------- .nv.info._ZN2at6native29vectorized_elementwise_kernelILi2EZZZNS0_15tan_kernel_cudaERNS_18TensorIteratorBaseEENKUlvE_clEvENKUlvE0_clEvEUlN3c107complexIfEEE_St5arrayIPcLm2EEEEviT0_T1_ --------------------------
	.section	.nv.info._ZN2at6native29vectorized_elementwise_kernelILi2EZZZNS0_15tan_kernel_cudaERNS_18TensorIteratorBaseEENKUlvE_clEvENKUlvE0_clEvEUlN3c107complexIfEEE_St5arrayIPcLm2EEEEviT0_T1_,"",@"SHT_CUDA_INFO"
	.sectionflags	@""
	.align	4


	//----- nvinfo : EIATTR_CUDA_API_VERSION
	.align		4
        /*0000*/ 	.byte	0x04, 0x37
        /*0002*/ 	.short	(.L_1123 - .L_1122)
.L_1122:
        /*0004*/ 	.word	0x00000082


	//----- nvinfo : EIATTR_SW2861232_WAR
	.align		4
.L_1123:
        /*0008*/ 	.byte	0x01, 0x35
	.zero		2


	//----- nvinfo : EIATTR_PARAM_CBANK
	.align		4
        /*000c*/ 	.byte	0x04, 0x0a
        /*000e*/ 	.short	(.L_1125 - .L_1124)
	.align		4
.L_1124:
        /*0010*/ 	.word	index@(.nv.constant0._ZN2at6native29vectorized_elementwise_kernelILi2EZZZNS0_15tan_kernel_cudaERNS_18TensorIteratorBaseEENKUlvE_clEvENKUlvE0_clEvEUlN3c107complexIfEEE_St5arrayIPcLm2EEEEviT0_T1_)
        /*0014*/ 	.short	0x0160
        /*0016*/ 	.short	0x0018


	//----- nvinfo : EIATTR_CBANK_PARAM_SIZE
	.align		4
.L_1125:
        /*0018*/ 	.byte	0x03, 0x19
        /*001a*/ 	.short	0x0018


	//----- nvinfo : EIATTR_KPARAM_INFO
	.align		4
        /*001c*/ 	.byte	0x04, 0x17
        /*001e*/ 	.short	(.L_1127 - .L_1126)
.L_1126:
        /*0020*/ 	.word	0x00000000
        /*0024*/ 	.short	0x0002
        /*0026*/ 	.short	0x0008
        /*0028*/ 	.byte	0x00, 0xf0, 0x41, 0x00


	//----- nvinfo : EIATTR_KPARAM_INFO
	.align		4
.L_1127:
        /*002c*/ 	.byte	0x04, 0x17
        /*002e*/ 	.short	(.L_1129 - .L_1128)
.L_1128:
        /*0030*/ 	.word	0x00000000
        /*0034*/ 	.short	0x0001
        /*0036*/ 	.short	0x0004
        /*0038*/ 	.byte	0x00, 0xf0, 0x05, 0x00


	//----- nvinfo : EIATTR_KPARAM_INFO
	.align		4
.L_1129:
        /*003c*/ 	.byte	0x04, 0x17
        /*003e*/ 	.short	(.L_1131 - .L_1130)
.L_1130:
        /*0040*/ 	.word	0x00000000
        /*0044*/ 	.short	0x0000
        /*0046*/ 	.short	0x0000
        /*0048*/ 	.byte	0x00, 0xf0, 0x11, 0x00


	//----- nvinfo : EIATTR_MAXREG_COUNT
	.align		4
.L_1131:
        /*004c*/ 	.byte	0x03, 0x1b
        /*004e*/ 	.short	0x00ff


	//----- nvinfo : EIATTR_MERCURY_ISA_VERSION
	.align		4
        /*0050*/ 	.byte	0x03, 0x5f
        /*0052*/ 	.short	0x0000


	//----- nvinfo : EIATTR_EXIT_INSTR_OFFSETS
	.align		4
        /*0054*/ 	.byte	0x04, 0x1c
        /*0056*/ 	.short	(.L_1133 - .L_1132)


	//   ....[0]....
.L_1132:
        /*0058*/ 	.word	0x000028d0


	//   ....[1]....
        /*005c*/ 	.word	0x00005a60


	//   ....[2]....
        /*0060*/ 	.word	0x00005ab0


	//----- nvinfo : EIATTR_MAX_THREADS
	.align		4
.L_1133:
        /*0064*/ 	.byte	0x04, 0x05
        /*0066*/ 	.short	(.L_1135 - .L_1134)
.L_1134:
        /*0068*/ 	.word	0x00000080
        /*006c*/ 	.word	0x00000001
        /*0070*/ 	.word	0x00000001


	//----- nvinfo : EIATTR_CRS_STACK_SIZE
	.align		4
.L_1135:
        /*0074*/ 	.byte	0x04, 0x1e
        /*0076*/ 	.short	(.L_1137 - .L_1136)
.L_1136:
        /*0078*/ 	.word	0x00000000
.L_1137:


//--------------------- .nv.info._ZN2at6native29vectorized_elementwise_kernelILi4EZZZNS0_15tan_kernel_cudaERNS_18TensorIteratorBaseEENKUlvE_clEvENKUlvE0_clEvEUlN3c107complexIfEEE_St5arrayIPcLm2EEEEviT0_T1_ --------------------------
	.section	.nv.info._ZN2at6native29vectorized_elementwise_kernelILi4EZZZNS0_15tan_kernel_cudaERNS_18TensorIteratorBaseEENKUlvE_clEvENKUlvE0_clEvEUlN3c107complexIfEEE_St5arrayIPcLm2EEEEviT0_T1_,"",@"SHT_CUDA_INFO"
	.sectionflags	@""
	.align	4


	//----- nvinfo : EIATTR_CUDA_API_VERSION
	.align		4
        /*0000*/ 	.byte	0x04, 0x37
        /*0002*/ 	.short	(.L_1139 - .L_1138)
.L_1138:
        /*0004*/ 	.word	0x00000082


	//----- nvinfo : EIATTR_SW2861232_WAR
	.align		4
.L_1139:
        /*0008*/ 	.byte	0x01, 0x35
	.zero		2


	//----- nvinfo : EIATTR_PARAM_CBANK
	.align		4
        /*000c*/ 	.byte	0x04, 0x0a
        /*000e*/ 	.short	(.L_1141 - .L_1140)
	.align		4
.L_1140:
        /*0010*/ 	.word	index@(.nv.constant0._ZN2at6native29vectorized_elementwise_kernelILi4EZZZNS0_15tan_kernel_cudaERNS_18TensorIteratorBaseEENKUlvE_clEvENKUlvE0_clEvEUlN3c107complexIfEEE_St5arrayIPcLm2EEEEviT0_T1_)
        /*0014*/ 	.short	0x0160
        /*0016*/ 	.short	0x0018


	//----- nvinfo : EIATTR_CBANK_PARAM_SIZE
	.align		4
.L_1141:
        /*0018*/ 	.byte	0x03, 0x19
        /*001a*/ 	.short	0x0018


	//----- nvinfo : EIATTR_KPARAM_INFO
	.align		4
        /*001c*/ 	.byte	0x04, 0x17
        /*001e*/ 	.short	(.L_1143 - .L_1142)
.L_1142:
        /*0020*/ 	.word	0x00000000
        /*0024*/ 	.short	0x0002
        /*0026*/ 	.short	0x0008
        /*0028*/ 	.byte	0x00, 0xf0, 0x41, 0x00


	//----- nvinfo : EIATTR_KPARAM_INFO
	.align		4
.L_1143:
        /*002c*/ 	.byte	0x04, 0x17
        /*002e*/ 	.short	(.L_1145 - .L_1144)
.L_1144:
        /*0030*/ 	.word	0x00000000
        /*0034*/ 	.short	0x0001
        /*0036*/ 	.short	0x0004
        /*0038*/ 	.byte	0x00, 0xf0, 0x05, 0x00


	//----- nvinfo : EIATTR_KPARAM_INFO
	.align		4
.L_1145:
        /*003c*/ 	.byte	0x04, 0x17
        /*003e*/ 	.short	(.L_1147 - .L_1146)
.L_1146:
        /*0040*/ 	.word	0x00000000
        /*0044*/ 	.short	0x0000
        /*0046*/ 	.short	0x0000
        /*0048*/ 	.byte	0x00, 0xf0, 0x11, 0x00


	//----- nvinfo : EIATTR_MAXREG_COUNT
	.align		4
.L_1147:
        /*004c*/ 	.byte	0x03, 0x1b
        /*004e*/ 	.short	0x00ff


	//----- nvinfo : EIATTR_MERCURY_ISA_VERSION
	.align		4
        /*0050*/ 	.byte	0x03, 0x5f
        /*0052*/ 	.short	0x0000


	//----- nvinfo : EIATTR_EXIT_INSTR_OFFSETS
	.align		4
        /*0054*/ 	.byte	0x04, 0x1c
        /*0056*/ 	.short	(.L_1149 - .L_1148)


	//   ....[0]....
.L_1148:
        /*0058*/ 	.word	0x000028d0


	//   ....[1]....
        /*005c*/ 	.word	0x00005a60


	//   ....[2]....
        /*0060*/ 	.word	0x00005ab0


	//----- nvinfo : EIATTR_MAX_THREADS
	.align		4
.L_1149:
        /*0064*/ 	.byte	0x04, 0x05
        /*0066*/ 	.short	(.L_1151 - .L_1150)
.L_1150:
        /*0068*/ 	.word	0x00000080
        /*006c*/ 	.word	0x00000001
        /*0070*/ 	.word	0x00000001


	//----- nvinfo : EIATTR_CRS_STACK_SIZE
	.align		4
.L_1151:
        /*0074*/ 	.byte	0x04, 0x1e
        /*0076*/ 	.short	(.L_1153 - .L_1152)
.L_1152:
        /*0078*/ 	.word	0x00000000
.L_1153:


//--------------------- .nv.info._ZN2at6native29vectorized_elementwise_kernelILi8EZZZNS0_15tan_kernel_cudaERNS_18TensorIteratorBaseEENKUlvE_clEvENKUlvE0_clEvEUlN3c107complexIfEEE_St5arrayIPcLm2EEEEviT0_T1_ --------------------------
	.section	.nv.info._ZN2at6native29vectorized_elementwise_kernelILi8EZZZNS0_15tan_kernel_cudaERNS_18TensorIteratorBaseEENKUlvE_clEvENKUlvE0_clEvEUlN3c107complexIfEEE_St5arrayIPcLm2EEEEviT0_T1_,"",@"SHT_CUDA_INFO"
	.sectionflags	@""
	.align	4


	//----- nvinfo : EIATTR_CUDA_API_VERSION
	.align		4
        /*0000*/ 	.byte	0x04, 0x37
        /*0002*/ 	.short	(.L_1155 - .L_1154)
.L_1154:
        /*0004*/ 	.word	0x00000082


	//----- nvinfo : EIATTR_SW2861232_WAR
	.align		4
.L_1155:
        /*0008*/ 	.byte	0x01, 0x35
	.zero		2


	//----- nvinfo : EIATTR_PARAM_CBANK
	.align		4
        /*000c*/ 	.byte	0x04, 0x0a
        /*000e*/ 	.short	(.L_1157 - .L_1156)
	.align		4
.L_1156:
        /*0010*/ 	.word	index@(.nv.constant0._ZN2at6native29vectorized_elementwise_kernelILi8EZZZNS0_15tan_kernel_cudaERNS_18TensorIteratorBaseEENKUlvE_clEvENKUlvE0_clEvEUlN3c107complexIfEEE_St5arrayIPcLm2EEEEviT0_T1_)
        /*0014*/ 	.short	0x0160
        /*0016*/ 	.short	0x0018


	//----- nvinfo : EIATTR_CBANK_PARAM_SIZE
	.align		4
.L_1157:
        /*0018*/ 	.byte	0x03, 0x19
        /*001a*/ 	.short	0x0018


	//----- nvinfo : EIATTR_KPARAM_INFO
	.align		4
        /*001c*/ 	.byte	0x04, 0x17
        /*001e*/ 	.short	(.L_1159 - .L_1158)
.L_1158:
        /*0020*/ 	.word	0x00000000
        /*0024*/ 	.short	0x0002
        /*0026*/ 	.short	0x0008
        /*0028*/ 	.byte	0x00, 0xf0, 0x41, 0x00


	//----- nvinfo : EIATTR_KPARAM_INFO
	.align		4
.L_1159:
        /*002c*/ 	.byte	0x04, 0x17
        /*002e*/ 	.short	(.L_1161 - .L_1160)
.L_1160:
        /*0030*/ 	.word	0x00000000
        /*0034*/ 	.short	0x0001
        /*0036*/ 	.short	0x0004
        /*0038*/ 	.byte	0x00, 0xf0, 0x05, 0x00


	//----- nvinfo : EIATTR_KPARAM_INFO
	.align		4
.L_1161:
        /*003c*/ 	.byte	0x04, 0x17
        /*003e*/ 	.short	(.L_1163 - .L_1162)
.L_1162:
        /*0040*/ 	.word	0x00000000
        /*0044*/ 	.short	0x0000
        /*0046*/ 	.short	0x0000
        /*0048*/ 	.byte	0x00, 0xf0, 0x11, 0x00


	//----- nvinfo : EIATTR_MAXREG_COUNT
	.align		4
.L_1163:
        /*004c*/ 	.byte	0x03, 0x1b
        /*004e*/ 	.short	0x00ff


	//----- nvinfo : EIATTR_MERCURY_ISA_VERSION
	.align		4
        /*0050*/ 	.byte	0x03, 0x5f
        /*0052*/ 	.short	0x0000


	//----- nvinfo : EIATTR_EXIT_INSTR_OFFSETS
	.align		4
        /*0054*/ 	.byte	0x04, 0x1c
        /*0056*/ 	.short	(.L_1165 - .L_1164)


	//   ....[0]....
.L_1164:
        /*0058*/ 	.word	0x00000010


	//----- nvinfo : EIATTR_MAX_THREADS
	.align		4
.L_1165:
        /*005c*/ 	.byte	0x04, 0x05
        /*005e*/ 	.short	(.L_1167 - .L_1166)
.L_1166:
        /*0060*/ 	.word	0x00000080
        /*0064*/ 	.word	0x00000001
        /*0068*/ 	.word	0x00000001
.L_1167:


//--------------------- .nv.info._ZN2at6native18elementwise_kernelILi128ELi4EZNS0_15gpu_kernel_implIZZZNS0_15tan_kernel_cudaERNS_18TensorIteratorBaseEENKUlvE_clEvENKUlvE_clEvEUlN3c107complexIdEEE_EEvS4_RKT_EUliE_EEviT1_ --------------------------
	.section	.nv.info._ZN2at6native18elementwise_kernelILi128ELi4EZNS0_15gpu_kernel_implIZZZNS0_15tan_kernel_cudaERNS_18TensorIteratorBaseEENKUlvE_clEvENKUlvE_clEvEUlN3c107complexIdEEE_EEvS4_RKT_EUliE_EEviT1_,"",@"SHT_CUDA_INFO"
	.sectionflags	@""
	.align	4


	//----- nvinfo : EIATTR_CUDA_API_VERSION
	.align		4
        /*0000*/ 	.byte	0x04, 0x37
        /*0002*/ 	.short	(.L_1169 - .L_1168)
.L_1168:
        /*0004*/ 	.word	0x00000082


	//----- nvinfo : EIATTR_SW2861232_WAR
	.align		4
.L_1169:
        /*0008*/ 	.byte	0x01, 0x35
	.zero		2


	//----- nvinfo : EIATTR_PARAM_CBANK
	.align		4
        /*000c*/ 	.byte	0x04, 0x0a
        /*000e*/ 	.short	(.L_1171 - .L_1170)
	.align		4
.L_1170:
        /*0010*/ 	.word	index@(.nv.constant0._ZN2at6native18elementwise_kernelILi128ELi4EZNS0_15gpu_kernel_implIZZZNS0_15tan_kernel_cudaERNS_18TensorIteratorBaseEENKUlvE_clEvENKUlvE_clEvEUlN3c107complexIdEEE_EEvS4_RKT_EUliE_EEviT1_)
        /*0014*/ 	.short	0x0160
        /*0016*/ 	.short	0x0220


	//----- nvinfo : EIATTR_CBANK_PARAM_SIZE
	.align		4
.L_1171:
        /*0018*/ 	.byte	0x03, 0x19
        /*001a*/ 	.short	0x0220


	//----- nvinfo : EIATTR_KPARAM_INFO
	.align		4
        /*001c*/ 	.byte	0x04, 0x17
        /*001e*/ 	.short	(.L_1173 - .L_1172)
.L_1172:
        /*0020*/ 	.word	0x00000000
        /*0024*/ 	.short	0x0001
        /*0026*/ 	.short	0x0008
        /*0028*/ 	.byte	0x00, 0xf0, 0x61, 0x08


	//----- nvinfo : EIATTR_KPARAM_INFO
	.align		4
.L_1173:
        /*002c*/ 	.byte	0x04, 0x17
        /*002e*/ 	.short	(.L_1175 - .L_1174)
.L_1174:
        /*0030*/ 	.word	0x00000000
        /*0034*/ 	.short	0x0000
        /*0036*/ 	.short	0x0000
        /*0038*/ 	.byte	0x00, 0xf0, 0x11, 0x00


	//----- nvinfo : EIATTR_MAXREG_COUNT
	.align		4
.L_1175:
        /*003c*/ 	.byte	0x03, 0x1b
        /*003e*/ 	.short	0x0080


	//----- nvinfo : EIATTR_EXTERNS
	.align		4
        /*0040*/ 	.byte	0x04, 0x0f
        /*0042*/ 	.short	(.L_1177 - .L_1176)


	//   ....[0]....
	.align		4
.L_1176:
        /*0044*/ 	.word	index@(__assertfail)


	//----- nvinfo : EIATTR_MERCURY_ISA_VERSION
	.align		4
.L_1177:
        /*0048*/ 	.byte	0x03, 0x5f
        /*004a*/ 	.short	0x0000


	//----- nvinfo : EIATTR_SYSCALL_OFFSETS
	.align		4
        /*004c*/ 	.byte	0x04, 0x46
        /*004e*/ 	.short	(.L_1179 - .L_1178)


	//   ....[0]....
.L_1178:
        /*0050*/ 	.word	0x00001ee0


	//   ....[1]....
        /*0054*/ 	.word	0x00004c40


	//   ....[2]....
        /*0058*/ 	.word	0x00006b90


	//   ....[3]....
        /*005c*/ 	.word	0x00009900


	//   ....[4]....
        /*0060*/ 	.word	0x0000b800


	//   ....[5]....
        /*0064*/ 	.word	0x0000e530


	//   ....[6]....
        /*0068*/ 	.word	0x00010440


	//   ....[7]....
        /*006c*/ 	.word	0x00013160


	//----- nvinfo : EIATTR_EXIT_INSTR_OFFSETS
	.align		4
.L_1179:
        /*0070*/ 	.byte	0x04, 0x1c
        /*0072*/ 	.short	(.L_1181 - .L_1180)


	//   ....[0]....
.L_1180:
        /*0074*/ 	.word	0x0000e5d0


	//   ....[1]....
        /*0078*/ 	.word	0x00012260


	//   ....[2]....
        /*007c*/ 	.word	0x000122a0


	//   ....[3]....
        /*0080*/ 	.word	0x00012330


	//   ....[4]....
        /*0084*/ 	.word	0x00012360


	//   ....[5]....
        /*0088*/ 	.word	0x00012390


	//   ....[6]....
        /*008c*/ 	.word	0x00012440


	//   ....[7]....
        /*0090*/ 	.word	0x000124a0


	//   ....[8]....
        /*0094*/ 	.word	0x00012580


	//   ....[9]....
        /*0098*/ 	.word	0x00012610


	//   ....[10]....
        /*009c*/ 	.word	0x00012630


	//   ....[11]....
        /*00a0*/ 	.word	0x00012700


	//   ....[12]....
        /*00a4*/ 	.word	0x00012730


	//   ....[13]....
        /*00a8*/ 	.word	0x000128e0


	//   ....[14]....
        /*00ac*/ 	.word	0x00012a60


	//   ....[15]....
        /*00b0*/ 	.word	0x00012ac0


	//   ....[16]....
        /*00b4*/ 	.word	0x00012b70


	//   ....[17]....
        /*00b8*/ 	.word	0x00012d10


	//   ....[18]....
        /*00bc*/ 	.word	0x00012eb0


	//   ....[19]....
        /*00c0*/ 	.word	0x00013030


	//   ....[20]....
        /*00c4*/ 	.word	0x00013170


	//   ....[21]....
        /*00c8*/ 	.word	0x000131a0


	//   ....[22]....
        /*00cc*/ 	.word	0x000131d0


	//----- nvinfo : EIATTR_MAX_THREADS
	.align		4
.L_1181:
        /*00d0*/ 	.byte	0x04, 0x05
        /*00d2*/ 	.short	(.L_1183 - .L_1182)
.L_1182:
        /*00d4*/ 	.word	0x00000080
        /*00d8*/ 	.word	0x00000001
        /*00dc*/ 	.word	0x00000001


	//----- nvinfo : EIATTR_CRS_STACK_SIZE
	.align		4
.L_1183:
        /*00e0*/ 	.byte	0x04, 0x1e
        /*00e2*/ 	.short	(.L_1185 - .L_1184)
.L_1184:
        /*00e4*/ 	.word	0x00000000
.L_1185:


//--------------------- .nv.info._ZN2at6native27unrolled_elementwise_kernelIZZZNS0_15tan_kernel_cudaERNS_18TensorIteratorBaseEENKUlvE_clEvENKUlvE_clEvEUlN3c107complexIdEEE_St5arrayIPcLm2EELi4E23TrivialOffsetCalculatorILi1EjESE_NS0_6memory12LoadWithCastILi1EEENSF_13StoreWithCastILi1EEEEEviT_T0_T2_T3_T4_T5_ --------------------------
	.section	.nv.info._ZN2at6native27unrolled_elementwise_kernelIZZZNS0_15tan_kernel_cudaERNS_18TensorIteratorBaseEENKUlvE_clEvENKUlvE_clEvEUlN3c107complexIdEEE_St5arrayIPcLm2EELi4E23TrivialOffsetCalculatorILi1EjESE_NS0_6memory12LoadWithCastILi1EEENSF_13StoreWithCastILi1EEEEEviT_T0_T2_T3_T4_T5_,"",@"SHT_CUDA_INFO"
	.sectionflags	@""
	.align	4


	//----- nvinfo : EIATTR_CUDA_API_VERSION
	.align		4
        /*0000*/ 	.byte	0x04, 0x37
        /*0002*/ 	.short	(.L_1187 - .L_1186)
.L_1186:
        /*0004*/ 	.word	0x00000082


	//----- nvinfo : EIATTR_SW2861232_WAR
	.align		4
.L_1187:
        /*0008*/ 	.byte	0x01, 0x35
	.zero		2


	//----- nvinfo : EIATTR_PARAM_CBANK
	.align		4
        /*000c*/ 	.byte	0x04, 0x0a
        /*000e*/ 	.short	(.L_1189 - .L_1188)
	.align		4
.L_1188:
        /*0010*/ 	.word	index@(.nv.constant0._ZN2at6native27unrolled_elementwise_kernelIZZZNS0_15tan_kernel_cudaERNS_18TensorIteratorBaseEENKUlvE_clEvENKUlvE_clEvEUlN3c107complexIdEEE_St5arrayIPcLm2EELi4E23TrivialOffsetCalculatorILi1EjESE_NS0_6memory12LoadWithCastILi1EEENSF_13StoreWithCastILi1EEEEEviT_T0_T2_T3_T4_T5_)
        /*0014*/ 	.short	0x0160
        /*0016*/ 	.short	0x002c


	//----- nvinfo : EIATTR_CBANK_PARAM_SIZE
	.align		4
.L_1189:
        /*0018*/ 	.byte	0x03, 0x19
        /*001a*/ 	.short	0x002c


	//----- nvinfo : EIATTR_KPARAM_INFO
	.align		4
        /*001c*/ 	.byte	0x04, 0x17
        /*001e*/ 	.short	(.L_1191 - .L_1190)
.L_1190:
        /*0020*/ 	.word	0x00000000
        /*0024*/ 	.short	0x0006
        /*0026*/ 	.short	0x0024
        /*0028*/ 	.byte	0x00, 0xf0, 0x21, 0x00


	//----- nvinfo : EIATTR_KPARAM_INFO
	.align		4
.L_1191:
        /*002c*/ 	.byte	0x04, 0x17
        /*002e*/ 	.short	(.L_1193 - .L_1192)
.L_1192:
        /*0030*/ 	.word	0x00000000
        /*0034*/ 	.short	0x0005
        /*0036*/ 	.short	0x001c
        /*0038*/ 	.byte	0x00, 0xf0, 0x21, 0x00


	//----- nvinfo : EIATTR_KPARAM_INFO
	.align		4
.L_1193:
        /*003c*/ 	.byte	0x04, 0x17
        /*003e*/ 	.short	(.L_1195 - .L_1194)
.L_1194:
        /*0040*/ 	.word	0x00000000
        /*0044*/ 	.short	0x0004
        /*0046*/ 	.short	0x0019
        /*0048*/ 	.byte	0x00, 0xf0, 0x05, 0x00


	//----- nvinfo : EIATTR_KPARAM_INFO
	.align		4
.L_1195:
        /*004c*/ 	.byte	0x04, 0x17
        /*004e*/ 	.short	(.L_1197 - .L_1196)
.L_1196:
        /*0050*/ 	.word	0x00000000
        /*0054*/ 	.short	0x0003
        /*0056*/ 	.short	0x0018
        /*0058*/ 	.byte	0x00, 0xf0, 0x05, 0x00


	//----- nvinfo : EIATTR_KPARAM_INFO
	.align		4
.L_1197:
        /*005c*/ 	.byte	0x04, 0x17
        /*005e*/ 	.short	(.L_1199 - .L_1198)
.L_1198:
        /*0060*/ 	.word	0x00000000
        /*0064*/ 	.short	0x0002
        /*0066*/ 	.short	0x0008
        /*0068*/ 	.byte	0x00, 0xf0, 0x41, 0x00


	//----- nvinfo : EIATTR_KPARAM_INFO
	.align		4
.L_1199:
        /*006c*/ 	.byte	0x04, 0x17
        /*006e*/ 	.short	(.L_1201 - .L_1200)
.L_1200:
        /*0070*/ 	.word	0x00000000
        /*0074*/ 	.short	0x0001
        /*0076*/ 	.short	0x0004
        /*0078*/ 	.byte	0x00, 0xf0, 0x05, 0x00


	//----- nvinfo : EIATTR_KPARAM_INFO
	.align		4
.L_1201:
        /*007c*/ 	.byte	0x04, 0x17
        /*007e*/ 	.short	(.L_1203 - .L_1202)
.L_1202:
        /*0080*/ 	.word	0x00000000
        /*0084*/ 	.short	0x0000
        /*0086*/ 	.short	0x0000
        /*0088*/ 	.byte	0x00, 0xf0, 0x11, 0x00


	//----- nvinfo : EIATTR_MAXREG_COUNT
	.align		4
.L_1203:
        /*008c*/ 	.byte	0x03, 0x1b
        /*008e*/ 	.short	0x00ff


	//----- nvinfo : EIATTR_EXTERNS
	.align		4
        /*0090*/ 	.byte	0x04, 0x0f
        /*0092*/ 	.short	(.L_1205 - .L_1204)


	//   ....[0]....
	.align		4
.L_1204:
        /*0094*/ 	.word	index@(__assertfail)


	//----- nvinfo : EIATTR_MERCURY_ISA_VERSION
	.align		4
.L_1205:
        /*0098*/ 	.byte	0x03, 0x5f
        /*009a*/ 	.short	0x0000


	//----- nvinfo : EIATTR_SYSCALL_OFFSETS
	.align		4
        /*009c*/ 	.byte	0x04, 0x46
        /*009e*/ 	.short	(.L_1207 - .L_1206)


	//   ....[0]....
.L_1206:
        /*00a0*/ 	.word	0x00001100


	//   ....[1]....
        /*00a4*/ 	.word	0x00002230


	//   ....[2]....
        /*00a8*/ 	.word	0x00003380


	//   ....[3]....
        /*00ac*/ 	.word	0x000044a0


	//   ....[4]....
        /*00b0*/ 	.word	0x0000cc60


	//   ....[5]....
        /*00b4*/ 	.word	0x0000dd60


	//   ....[6]....
        /*00b8*/ 	.word	0x0000ee20


	//   ....[7]....
        /*00bc*/ 	.word	0x0000fee0


	//----- nvinfo : EIATTR_EXIT_INSTR_OFFSETS
	.align		4
.L_1207:
        /*00c0*/ 	.byte	0x04, 0x1c
        /*00c2*/ 	.short	(.L_1209 - .L_1208)


	//   ....[0]....
.L_1208:
        /*00c4*/ 	.word	0x0000eec0


	//   ....[1]....
        /*00c8*/ 	.word	0x0000eff0


	//   ....[2]....
        /*00cc*/ 	.word	0x0000f030


	//   ....[3]....
        /*00d0*/ 	.word	0x0000f0c0


	//   ....[4]....
        /*00d4*/ 	.word	0x0000f0f0


	//   ....[5]....
        /*00d8*/ 	.word	0x0000f120


	//   ....[6]....
        /*00dc*/ 	.word	0x0000f1d0


	//   ....[7]....
        /*00e0*/ 	.word	0x0000f230


	//   ....[8]....
        /*00e4*/ 	.word	0x0000f310


	//   ....[9]....
        /*00e8*/ 	.word	0x0000f3a0


	//   ....[10]....
        /*00ec*/ 	.word	0x0000f3c0


	//   ....[11]....
        /*00f0*/ 	.word	0x0000f490


	//   ....[12]....
        /*00f4*/ 	.word	0x0000f4b0


	//   ....[13]....
        /*00f8*/ 	.word	0x0000f660


	//   ....[14]....
        /*00fc*/ 	.word	0x0000f7e0


	//   ....[15]....
        /*0100*/ 	.word	0x0000f840


	//   ....[16]....
        /*0104*/ 	.word	0x0000f8f0


	//   ....[17]....
        /*0108*/ 	.word	0x0000fa90


	//   ....[18]....
        /*010c*/ 	.word	0x0000fc30


	//   ....[19]....
        /*0110*/ 	.word	0x0000fdb0


	//   ....[20]....
        /*0114*/ 	.word	0x0000fef0


	//   ....[21]....
        /*0118*/ 	.word	0x0000ff20


	//   ....[22]....
        /*011c*/ 	.word	0x0000ff50


	//----- nvinfo : EIATTR_MAX_THREADS
	.align		4
.L_1209:
        /*0120*/ 	.byte	0x04, 0x05
        /*0122*/ 	.short	(.L_1211 - .L_1210)
.L_1210:
        /*0124*/ 	.word	0x00000080
        /*0128*/ 	.word	0x00000001
        /*012c*/ 	.word	0x00000001


	//----- nvinfo : EIATTR_CRS_STACK_SIZE
	.align		4
.L_1211:
        /*0130*/ 	.byte	0x04, 0x1e
        /*0132*/ 	.short	(.L_1213 - .L_1212)
.L_1212:
        /*0134*/ 	.word	0x00000000
.L_1213:


//--------------------- .nv.info._ZN2at6native18elementwise_kernelILi128ELi2EZNS0_22gpu_kernel_impl_nocastIZZZNS0_15tan_kernel_cudaERNS_18TensorIteratorBaseEENKUlvE_clEvENKUlvE_clEvEUlN3c107complexIdEEE_EEvS4_RKT_EUliE_EEviT1_ --------------------------
	.section	.nv.info._ZN2at6native18elementwise_kernelILi128ELi2EZNS0_22gpu_kernel_impl_nocastIZZZNS0_15tan_kernel_cudaERNS_18TensorIteratorBaseEENKUlvE_clEvENKUlvE_clEvEUlN3c107complexIdEEE_EEvS4_RKT_EUliE_EEviT1_,"",@"SHT_CUDA_INFO"
	.sectionflags	@""
	.align	4


	//----- nvinfo : EIATTR_CUDA_API_VERSION
	.align		4
        /*0000*/ 	.byte	0x04, 0x37
        /*0002*/ 	.short	(.L_1215 - .L_1214)
.L_1214:
        /*0004*/ 	.word	0x00000082


	//----- nvinfo : EIATTR_SW2861232_WAR
	.align		4
.L_1215:
        /*0008*/ 	.byte	0x01, 0x35
	.zero		2


	//----- nvinfo : EIATTR_PARAM_CBANK
	.align		4
        /*000c*/ 	.byte	0x04, 0x0a
        /*000e*/ 	.short	(.L_1217 - .L_1216)
	.align		4
.L_1216:
        /*0010*/ 	.word	index@(.nv.constant0._ZN2at6native18elementwise_kernelILi128ELi2EZNS0_22gpu_kernel_impl_nocastIZZZNS0_15tan_kernel_cudaERNS_18TensorIteratorBaseEENKUlvE_clEvENKUlvE_clEvEUlN3c107complexIdEEE_EEvS4_RKT_EUliE_EEviT1_)
        /*0014*/ 	.short	0x0160
        /*0016*/ 	.short	0x0220


	//----- nvinfo : EIATTR_CBANK_PARAM_SIZE
	.align		4
.L_1217:
        /*0018*/ 	.byte	0x03, 0x19
        /*001a*/ 	.short	0x0220


	//----- nvinfo : EIATTR_KPARAM_INFO
	.align		4
        /*001c*/ 	.byte	0x04, 0x17
        /*001e*/ 	.short	(.L_1219 - .L_1218)
.L_1218:
        /*0020*/ 	.word	0x00000000
        /*0024*/ 	.short	0x0001
        /*0026*/ 	.short	0x0008
        /*0028*/ 	.byte	0x00, 0xf0, 0x61, 0x08


	//----- nvinfo : EIATTR_KPARAM_INFO
	.align		4
.L_1219:
        /*002c*/ 	.byte	0x04, 0x17
        /*002e*/ 	.short	(.L_1221 - .L_1220)
.L_1220:
        /*0030*/ 	.word	0x00000000
        /*0034*/ 	.short	0x0000
        /*0036*/ 	.short	0x0000
        /*0038*/ 	.byte	0x00, 0xf0, 0x11, 0x00


	//----- nvinfo : EIATTR_MAXREG_COUNT
	.align		4
.L_1221:
        /*003c*/ 	.byte	0x03, 0x1b
        /*003e*/ 	.short	0x0080


	//----- nvinfo : EIATTR_MERCURY_ISA_VERSION
	.align		4
        /*0040*/ 	.byte	0x03, 0x5f
        /*0042*/ 	.short	0x0000


	//----- nvinfo : EIATTR_EXIT_INSTR_OFFSETS
	.align		4
        /*0044*/ 	.byte	0x04, 0x1c
        /*0046*/ 	.short	(.L_1223 - .L_1222)


	//   ....[0]....
.L_1222:
        /*0048*/ 	.word	0x00002c10


	//   ....[1]....
        /*004c*/ 	.word	0x00005740


	//----- nvinfo : EIATTR_MAX_THREADS
	.align		4
.L_1223:
        /*0050*/ 	.byte	0x04, 0x05
        /*0052*/ 	.short	(.L_1225 - .L_1224)
.L_1224:
        /*0054*/ 	.word	0x00000080
        /*0058*/ 	.word	0x00000001
        /*005c*/ 	.word	0x00000001


	//----- nvinfo : EIATTR_CRS_STACK_SIZE
	.align		4
.L_1225:
        /*0060*/ 	.byte	0x04, 0x1e
        /*0062*/ 	.short	(.L_1227 - .L_1226)
.L_1226:
        /*0064*/ 	.word	0x00000000
.L_1227:


//--------------------- .nv.info._ZN2at6native27unrolled_elementwise_kernelIZZZNS0_15tan_kernel_cudaERNS_18TensorIteratorBaseEENKUlvE_clEvENKUlvE_clEvEUlN3c107complexIdEEE_St5arrayIPcLm2EELi4E23TrivialOffsetCalculatorILi1EjESE_NS0_6memory15LoadWithoutCastENSF_16StoreWithoutCastEEEviT_T0_T2_T3_T4_T5_ --------------------------
	.section	.nv.info._ZN2at6native27unrolled_elementwise_kernelIZZZNS0_15tan_kernel_cudaERNS_18TensorIteratorBaseEENKUlvE_clEvENKUlvE_clEvEUlN3c107complexIdEEE_St5arrayIPcLm2EELi4E23TrivialOffsetCalculatorILi1EjESE_NS0_6memory15LoadWithoutCastENSF_16StoreWithoutCastEEEviT_T0_T2_T3_T4_T5_,"",@"SHT_CUDA_INFO"
	.sectionflags	@""
	.align	4


	//----- nvinfo : EIATTR_CUDA_API_VERSION
	.align		4
        /*0000*/ 	.byte	0x04, 0x37
        /*0002*/ 	.short	(.L_1229 - .L_1228)
.L_1228:
        /*0004*/ 	.word	0x00000082


	//----- nvinfo : EIATTR_SW2861232_WAR
	.align		4
.L_1229:
        /*0008*/ 	.byte	0x01, 0x35
	.zero		2


	//----- nvinfo : EIATTR_PARAM_CBANK
	.align		4
        /*000c*/ 	.byte	0x04, 0x0a
        /*000e*/ 	.short	(.L_1231 - .L_1230)
	.align		4
.L_1230:
        /*0010*/ 	.word	index@(.nv.constant0._ZN2at6native27unrolled_elementwise_kernelIZZZNS0_15tan_kernel_cudaERNS_18TensorIteratorBaseEENKUlvE_clEvENKUlvE_clEvEUlN3c107complexIdEEE_St5arrayIPcLm2EELi4E23TrivialOffsetCalculatorILi1EjESE_NS0_6memory15LoadWithoutCastENSF_16StoreWithoutCastEEEviT_T0_T2_T3_T4_T5_)
        /*0014*/ 	.short	0x0160
        /*0016*/ 	.short	0x001c


	//----- nvinfo : EIATTR_CBANK_PARAM_SIZE
	.align		4
.L_1231:
        /*0018*/ 	.byte	0x03, 0x19
        /*001a*/ 	.short	0x001c


	//----- nvinfo : EIATTR_KPARAM_INFO
	.align		4
        /*001c*/ 	.byte	0x04, 0x17
        /*001e*/ 	.short	(.L_1233 - .L_1232)
.L_1232:
        /*0020*/ 	.word	0x00000000
        /*0024*/ 	.short	0x0006
        /*0026*/ 	.short	0x001b
        /*0028*/ 	.byte	0x00, 0xf0, 0x05, 0x00


	//----- nvinfo : EIATTR_KPARAM_INFO
	.align		4
.L_1233:
        /*002c*/ 	.byte	0x04, 0x17
        /*002e*/ 	.short	(.L_1235 - .L_1234)
.L_1234:
        /*0030*/ 	.word	0x00000000
        /*0034*/ 	.short	0x0005
        /*0036*/ 	.short	0x001a
        /*0038*/ 	.byte	0x00, 0xf0, 0x05, 0x00


	//----- nvinfo : EIATTR_KPARAM_INFO
	.align		4
.L_1235:
        /*003c*/ 	.byte	0x04, 0x17
        /*003e*/ 	.short	(.L_1237 - .L_1236)
.L_1236:
        /*0040*/ 	.word	0x00000000
        /*0044*/ 	.short	0x0004
        /*0046*/ 	.short	0x0019
        /*0048*/ 	.byte	0x00, 0xf0, 0x05, 0x00


	//----- nvinfo : EIATTR_KPARAM_INFO
	.align		4
.L_1237:
        /*004c*/ 	.byte	0x04, 0x17
        /*004e*/ 	.short	(.L_1239 - .L_1238)
.L_1238:
        /*0050*/ 	.word	0x00000000
        /*0054*/ 	.short	0x0003
        /*0056*/ 	.short	0x0018
        /*0058*/ 	.byte	0x00, 0xf0, 0x05, 0x00


	//----- nvinfo : EIATTR_KPARAM_INFO
	.align		4
.L_1239:
        /*005c*/ 	.byte	0x04, 0x17
        /*005e*/ 	.short	(.L_1241 - .L_1240)
.L_1240:
        /*0060*/ 	.word	0x00000000
        /*0064*/ 	.short	0x0002
        /*0066*/ 	.short	0x0008
        /*0068*/ 	.byte	0x00, 0xf0, 0x41, 0x00


	//----- nvinfo : EIATTR_KPARAM_INFO
	.align		4
.L_1241:
        /*006c*/ 	.byte	0x04, 0x17
        /*006e*/ 	.short	(.L_1243 - .L_1242)
.L_1242:
        /*0070*/ 	.word	0x00000000
        /*0074*/ 	.short	0x0001
        /*0076*/ 	.short	0x0004
        /*0078*/ 	.byte	0x00, 0xf0, 0x05, 0x00


	//----- nvinfo : EIATTR_KPARAM_INFO
	.align		4
.L_1243:
        /*007c*/ 	.byte	0x04, 0x17
        /*007e*/ 	.short	(.L_1245 - .L_1244)
.L_1244:
        /*0080*/ 	.word	0x00000000
        /*0084*/ 	.short	0x0000
        /*0086*/ 	.short	0x0000
        /*0088*/ 	.byte	0x00, 0xf0, 0x11, 0x00


	//----- nvinfo : EIATTR_MAXREG_COUNT
	.align		4
.L_1245:
        /*008c*/ 	.byte	0x03, 0x1b
        /*008e*/ 	.short	0x00ff


	//----- nvinfo : EIATTR_MERCURY_ISA_VERSION
	.align		4
        /*0090*/ 	.byte	0x03, 0x5f
        /*0092*/ 	.short	0x0000


	//----- nvinfo : EIATTR_EXIT_INSTR_OFFSETS
	.align		4
        /*0094*/ 	.byte	0x04, 0x1c
        /*0096*/ 	.short	(.L_1247 - .L_1246)


	//   ....[0]....
.L_1246:
        /*0098*/ 	.word	0x00007a40


	//   ....[1]....
        /*009c*/ 	.word	0x00007aa0


	//----- nvinfo : EIATTR_MAX_THREADS
	.align		4
.L_1247:
        /*00a0*/ 	.byte	0x04, 0x05
        /*00a2*/ 	.short	(.L_1249 - .L_1248)
.L_1248:
        /*00a4*/ 	.word	0x00000080
        /*00a8*/ 	.word	0x00000001
        /*00ac*/ 	.word	0x00000001


	//----- nvinfo : EIATTR_CRS_STACK_SIZE
	.align		4
.L_1249:
        /*00b0*/ 	.byte	0x04, 0x1e
        /*00b2*/ 	.short	(.L_1251 - .L_1250)
.L_1250:
        /*00b4*/ 	.word	0x00000000
.L_1251:


//--------------------- .nv.info._ZN2at6native29vectorized_elementwise_kernelILi2EZZZNS0_15tan_kernel_cudaERNS_18TensorIteratorBaseEENKUlvE_clEvENKUlvE_clEvEUlN3c107complexIdEEE_St5arrayIPcLm2EEEEviT0_T1_ --------------------------
	.section	.nv.info._ZN2at6native29vectorized_elementwise_kernelILi2EZZZNS0_15tan_kernel_cudaERNS_18TensorIteratorBaseEENKUlvE_clEvENKUlvE_clEvEUlN3c107complexIdEEE_St5arrayIPcLm2EEEEviT0_T1_,"",@"SHT_CUDA_INFO"
	.sectionflags	@""
	.align	4


	//----- nvinfo : EIATTR_CUDA_API_VERSION
	.align		4
        /*0000*/ 	.byte	0x04, 0x37
        /*0002*/ 	.short	(.L_1253 - .L_1252)
.L_1252:
        /*0004*/ 	.word	0x00000082


	//----- nvinfo : EIATTR_SW2861232_WAR
	.align		4
.L_1253:
        /*0008*/ 	.byte	0x01, 0x35
	.zero		2


	//----- nvinfo : EIATTR_PARAM_CBANK
	.align		4
        /*000c*/ 	.byte	0x04, 0x0a
        /*000e*/ 	.short	(.L_1255 - .L_1254)
	.align		4
.L_1254:
        /*0010*/ 	.word	index@(.nv.constant0._ZN2at6native29vectorized_elementwise_kernelILi2EZZZNS0_15tan_kernel_cudaERNS_18TensorIteratorBaseEENKUlvE_clEvENKUlvE_clEvEUlN3c107complexIdEEE_St5arrayIPcLm2EEEEviT0_T1_)
        /*0014*/ 	.short	0x0160
        /*0016*/ 	.short	0x0018


	//----- nvinfo : EIATTR_CBANK_PARAM_SIZE
	.align		4
.L_1255:
        /*0018*/ 	.byte	0x03, 0x19
        /*001a*/ 	.short	0x0018


	//----- nvinfo : EIATTR_KPARAM_INFO
	.align		4
        /*001c*/ 	.byte	0x04, 0x17
        /*001e*/ 	.short	(.L_1257 - .L_1256)
.L_1256:
        /*0020*/ 	.word	0x00000000
        /*0024*/ 	.short	0x0002
        /*0026*/ 	.short	0x0008
        /*0028*/ 	.byte	0x00, 0xf0, 0x41, 0x00


	//----- nvinfo : EIATTR_KPARAM_INFO
	.align		4
.L_1257:
        /*002c*/ 	.byte	0x04, 0x17
        /*002e*/ 	.short	(.L_1259 - .L_1258)
.L_1258:
        /*0030*/ 	.word	0x00000000
        /*0034*/ 	.short	0x0001
        /*0036*/ 	.short	0x0004
        /*0038*/ 	.byte	0x00, 0xf0, 0x05, 0x00


	//----- nvinfo : EIATTR_KPARAM_INFO
	.align		4
.L_1259:
        /*003c*/ 	.byte	0x04, 0x17
        /*003e*/ 	.short	(.L_1261 - .L_1260)
.L_1260:
        /*0040*/ 	.word	0x00000000
        /*0044*/ 	.short	0x0000
        /*0046*/ 	.short	0x0000
        /*0048*/ 	.byte	0x00, 0xf0, 0x11, 0x00


	//----- nvinfo : EIATTR_MAXREG_COUNT
	.align		4
.L_1261:
        /*004c*/ 	.byte	0x03, 0x1b
        /*004e*/ 	.short	0x00ff


	//----- nvinfo : EIATTR_MERCURY_ISA_VERSION
	.align		4
        /*0050*/ 	.byte	0x03, 0x5f
        /*0052*/ 	.short	0x0000


	//----- nvinfo : EIATTR_EXIT_INSTR_OFFSETS
	.align		4
        /*0054*/ 	.byte	0x04, 0x1c
        /*0056*/ 	.short	(.L_1263 - .L_1262)


	//   ....[0]....
.L_1262:
        /*0058*/ 	.word	0x0000e8c0


	//   ....[1]....
        /*005c*/ 	.word	0x0001dc40


	//   ....[2]....
        /*0060*/ 	.word	0x0001dc90


	//----- nvinfo : EIATTR_MAX_THREADS
	.align		4
.L_1263:
        /*0064*/ 	.byte	0x04, 0x05
        /*0066*/ 	.short	(.L_1265 - .L_1264)
.L_1264:
        /*0068*/ 	.word	0x00000080
        /*006c*/ 	.word	0x00000001
        /*0070*/ 	.word	0x00000001


	//----- nvinfo : EIATTR_CRS_STACK_SIZE
	.align		4
.L_1265:
        /*0074*/ 	.byte	0x04, 0x1e
        /*0076*/ 	.short	(.L_1267 - .L_1266)
.L_1266:
        /*0078*/ 	.word	0x00000000
.L_1267:


//--------------------- .nv.info._ZN2at6native29vectorized_elementwise_kernelILi4EZZZNS0_15tan_kernel_cudaERNS_18TensorIteratorBaseEENKUlvE_clEvENKUlvE_clEvEUlN3c107complexIdEEE_St5arrayIPcLm2EEEEviT0_T1_ --------------------------
	.section	.nv.info._ZN2at6native29vectorized_elementwise_kernelILi4EZZZNS0_15tan_kernel_cudaERNS_18TensorIteratorBaseEENKUlvE_clEvENKUlvE_clEvEUlN3c107complexIdEEE_St5arrayIPcLm2EEEEviT0_T1_,"",@"SHT_CUDA_INFO"
	.sectionflags	@""
	.align	4


	//----- nvinfo : EIATTR_CUDA_API_VERSION
	.align		4
        /*0000*/ 	.byte	0x04, 0x37
        /*0002*/ 	.short	(.L_1269 - .L_1268)
.L_1268:
        /*0004*/ 	.word	0x00000082


	//----- nvinfo : EIATTR_SW2861232_WAR
	.align		4
.L_1269:
        /*0008*/ 	.byte	0x01, 0x35
	.zero		2


	//----- nvinfo : EIATTR_PARAM_CBANK
	.align		4
        /*000c*/ 	.byte	0x04, 0x0a
        /*000e*/ 	.short	(.L_1271 - .L_1270)
	.align		4
.L_1270:
        /*0010*/ 	.word	index@(.nv.constant0._ZN2at6native29vectorized_elementwise_kernelILi4EZZZNS0_15tan_kernel_cudaERNS_18TensorIteratorBaseEENKUlvE_clEvENKUlvE_clEvEUlN3c107complexIdEEE_St5arrayIPcLm2EEEEviT0_T1_)
        /*0014*/ 	.short	0x0160
        /*0016*/ 	.short	0x0018


	//----- nvinfo : EIATTR_CBANK_PARAM_SIZE
	.align		4
.L_1271:
        /*0018*/ 	.byte	0x03, 0x19
        /*001a*/ 	.short	0x0018


	//----- nvinfo : EIATTR_KPARAM_INFO
	.align		4
        /*001c*/ 	.byte	0x04, 0x17
        /*001e*/ 	.short	(.L_1273 - .L_1272)
.L_1272:
        /*0020*/ 	.word	0x00000000
        /*0024*/ 	.short	0x0002
        /*0026*/ 	.short	0x0008
        /*0028*/ 	.byte	0x00, 0xf0, 0x41, 0x00


	//----- nvinfo : EIATTR_KPARAM_INFO
	.align		4
.L_1273:
        /*002c*/ 	.byte	0x04, 0x17
        /*002e*/ 	.short	(.L_1275 - .L_1274)
.L_1274:
        /*0030*/ 	.word	0x00000000
        /*0034*/ 	.short	0x0001
        /*0036*/ 	.short	0x0004
        /*0038*/ 	.byte	0x00, 0xf0, 0x05, 0x00


	//----- nvinfo : EIATTR_KPARAM_INFO
	.align		4
.L_1275:
        /*003c*/ 	.byte	0x04, 0x17
        /*003e*/ 	.short	(.L_1277 - .L_1276)
.L_1276:
        /*0040*/ 	.word	0x00000000
        /*0044*/ 	.short	0x0000
        /*0046*/ 	.short	0x0000
        /*0048*/ 	.byte	0x00, 0xf0, 0x11, 0x00


	//----- nvinfo : EIATTR_MAXREG_COUNT
	.align		4
.L_1277:
        /*004c*/ 	.byte	0x03, 0x1b
        /*004e*/ 	.short	0x00ff


	//----- nvinfo : EIATTR_MERCURY_ISA_VERSION
	.align		4
        /*0050*/ 	.byte	0x03, 0x5f
        /*0052*/ 	.short	0x0000


	//----- nvinfo : EIATTR_EXIT_INSTR_OFFSETS
	.align		4
        /*0054*/ 	.byte	0x04, 0x1c
        /*0056*/ 	.short	(.L_1279 - .L_1278)


	//   ....[0]....
.L_1278:
        /*0058*/ 	.word	0x0000e8c0


	//   ....[1]....
        /*005c*/ 	.word	0x0001dc40


	//   ....[2]....
        /*0060*/ 	.word	0x0001dc90


	//----- nvinfo : EIATTR_MAX_THREADS
	.align		4
.L_1279:
        /*0064*/ 	.byte	0x04, 0x05
        /*0066*/ 	.short	(.L_1281 - .L_1280)
.L_1280:
        /*0068*/ 	.word	0x00000080
        /*006c*/ 	.word	0x00000001
        /*0070*/ 	.word	0x00000001


	//----- nvinfo : EIATTR_CRS_STACK_SIZE
	.align		4
.L_1281:
        /*0074*/ 	.byte	0x04, 0x1e
        /*0076*/ 	.short	(.L_1283 - .L_1282)
.L_1282:
        /*0078*/ 	.word	0x00000000
.L_1283:


//--------------------- .nv.info._ZN2at6native29vectorized_elementwise_kernelILi8EZZZNS0_15tan_kernel_cudaERNS_18TensorIteratorBaseEENKUlvE_clEvENKUlvE_clEvEUlN3c107complexIdEEE_St5arrayIPcLm2EEEEviT0_T1_ --------------------------
	.section	.nv.info._ZN2at6native29vectorized_elementwise_kernelILi8EZZZNS0_15tan_kernel_cudaERNS_18TensorIteratorBaseEENKUlvE_clEvENKUlvE_clEvEUlN3c107complexIdEEE_St5arrayIPcLm2EEEEviT0_T1_,"",@"SHT_CUDA_INFO"
	.sectionflags	@""
	.align	4


	//----- nvinfo : EIATTR_CUDA_API_VERSION
	.align		4
        /*0000*/ 	.byte	0x04, 0x37
        /*0002*/ 	.short	(.L_1285 - .L_1284)
.L_1284:
        /*0004*/ 	.word	0x00000082


	//----- nvinfo : EIATTR_SW2861232_WAR
	.align		4
.L_1285:
        /*0008*/ 	.byte	0x01, 0x35
	.zero		2


	//----- nvinfo : EIATTR_PARAM_CBANK
	.align		4
        /*000c*/ 	.byte	0x04, 0x0a
        /*000e*/ 	.short	(.L_1287 - .L_1286)
	.align		4
.L_1286:
        /*0010*/ 	.word	index@(.nv.constant0._ZN2at6native29vectorized_elementwise_kernelILi8EZZZNS0_15tan_kernel_cudaERNS_18TensorIteratorBaseEENKUlvE_clEvENKUlvE_clEvEUlN3c107complexIdEEE_St5arrayIPcLm2EEEEviT0_T1_)
        /*0014*/ 	.short	0x0160
        /*0016*/ 	.short	0x0018


	//----- nvinfo : EIATTR_CBANK_PARAM_SIZE
	.align		4
.L_1287:
        /*0018*/ 	.byte	0x03, 0x19
        /*001a*/ 	.short	0x0018


	//----- nvinfo : EIATTR_KPARAM_INFO
	.align		4
        /*001c*/ 	.byte	0x04, 0x17
        /*001e*/ 	.short	(.L_1289 - .L_1288)
.L_1288:
        /*0020*/ 	.word	0x00000000
        /*0024*/ 	.short	0x0002
        /*0026*/ 	.short	0x0008
        /*0028*/ 	.byte	0x00, 0xf0, 0x41, 0x00


	//----- nvinfo : EIATTR_KPARAM_INFO
	.align		4
.L_1289:
        /*002c*/ 	.byte	0x04, 0x17
        /*002e*/ 	.short	(.L_1291 - .L_1290)
.L_1290:
        /*0030*/ 	.word	0x00000000
        /*0034*/ 	.short	0x0001
        /*0036*/ 	.short	0x0004
        /*0038*/ 	.byte	0x00, 0xf0, 0x05, 0x00


	//----- nvinfo : EIATTR_KPARAM_INFO
	.align		4
.L_1291:
        /*003c*/ 	.byte	0x04, 0x17
        /*003e*/ 	.short	(.L_1293 - .L_1292)
.L_1292:
        /*0040*/ 	.word	0x00000000
        /*0044*/ 	.short	0x0000
        /*0046*/ 	.short	0x0000
        /*0048*/ 	.byte	0x00, 0xf0, 0x11, 0x00


	//----- nvinfo : EIATTR_MAXREG_COUNT
	.align		4
.L_1293:
        /*004c*/ 	.byte	0x03, 0x1b
        /*004e*/ 	.short	0x00ff


	//----- nvinfo : EIATTR_MERCURY_ISA_VERSION
	.align		4
        /*0050*/ 	.byte	0x03, 0x5f
        /*0052*/ 	.short	0x0000


	//----- nvinfo : EIATTR_EXIT_INSTR_OFFSETS
	.align		4
        /*0054*/ 	.byte	0x04, 0x1c
        /*0056*/ 	.short	(.L_1295 - .L_1294)


	//   ....[0]....
.L_1294:
        /*0058*/ 	.word	0x00000010


	//----- nvinfo : EIATTR_MAX_THREADS
	.align		4
.L_1295:
        /*005c*/ 	.byte	0x04, 0x05
        /*005e*/ 	.short	(.L_1297 - .L_1296)
.L_1296:
        /*0060*/ 	.word	0x00000080
        /*0064*/ 	.word	0x00000001
        /*0068*/ 	.word	0x00000001
.L_1297:


//--------------------- .nv.callgraph             --------------------------
	.section	.nv.callgraph,"",@"SHT_CUDA_CALLGRAPH"
	.align	4
	.sectionentsize	8
	.align		4
        /*0000*/ 	.word	0x00000000
	.align		4
        /*0004*/ 	.word	0xffffffff
	.align		4
        /*0008*/ 	.word	index@(_ZN2at6native18elementwise_kernelILi128ELi4EZNS0_15gpu_kernel_implIZZZNS0_15tan_kernel_cudaERNS_18TensorIteratorBaseEENKUlvE0_clEvENKUlvE2_clEvEUlN3c108BFloat16EE_EEvS4_RKT_EUliE_EEviT1_)
	.align		4
        /*000c*/ 	.word	index@(__assertfail)
	.align		4
        /*0010*/ 	.word	index@(_ZN2at6native27unrolled_elementwise_kernelIZZZNS0_15tan_kernel_cudaERNS_18TensorIteratorBaseEENKUlvE0_clEvENKUlvE2_clEvEUlN3c108BFloat16EE_St5arrayIPcLm2EELi4E23TrivialOffsetCalculatorILi1EjESD_NS0_6memory12LoadWithCastILi1EEENSE_13StoreWithCastILi1EEEEEviT_T0_T2_T3_T4_T5_)
	.align		4
        /*0014*/ 	.word	index@(__assertfail)
	.align		4
        /*0018*/ 	.word	index@(_ZN2at6native18elementwise_kernelILi128ELi4EZNS0_15gpu_kernel_implIZZZNS0_15tan_kernel_cudaERNS_18TensorIteratorBaseEENKUlvE0_clEvENKUlvE1_clEvEUlN3c104HalfEE_EEvS4_RKT_EUliE_EEviT1_)
	.align		4
        /*001c*/ 	.word	index@(__assertfail)
	.align		4
        /*0020*/ 	.word	index@(_ZN2at6native27unrolled_elementwise_kernelIZZZNS0_15tan_kernel_cudaERNS_18TensorIteratorBaseEENKUlvE0_clEvENKUlvE1_clEvEUlN3c104HalfEE_St5arrayIPcLm2EELi4E23TrivialOffsetCalculatorILi1EjESD_NS0_6memory12LoadWithCastILi1EEENSE_13StoreWithCastILi1EEEEEviT_T0_T2_T3_T4_T5_)
	.align		4
        /*0024*/ 	.word	index@(__assertfail)
	.align		4
        /*0028*/ 	.word	index@(_ZN2at6native18elementwise_kernelILi128ELi4EZNS0_15gpu_kernel_implIZZZNS0_15tan_kernel_cudaERNS_18TensorIteratorBaseEENKUlvE0_clEvENKUlvE0_clEvEUlfE_EEvS4_RKT_EUliE_EEviT1_)
	.align		4
        /*002c*/ 	.word	index@(__assertfail)
	.align		4
        /*0030*/ 	.word	index@(_ZN2at6native27unrolled_elementwise_kernelIZZZNS0_15tan_kernel_cudaERNS_18TensorIteratorBaseEENKUlvE0_clEvENKUlvE0_clEvEUlfE_St5arrayIPcLm2EELi4E23TrivialOffsetCalculatorILi1EjESB_NS0_6memory12LoadWithCastILi1EEENSC_13StoreWithCastILi1EEEEEviT_T0_T2_T3_T4_T5_)
	.align		4
        /*0034*/ 	.word	index@(__assertfail)
	.align		4
        /*0038*/ 	.word	index@(_ZN2at6native18elementwise_kernelILi128ELi4EZNS0_15gpu_kernel_implIZZZNS0_15tan_kernel_cudaERNS_18TensorIteratorBaseEENKUlvE0_clEvENKUlvE_clEvEUldE_EEvS4_RKT_EUliE_EEviT1_)
	.align		4
        /*003c*/ 	.word	index@(__assertfail)
	.align		4
        /*0040*/ 	.word	index@(_ZN2at6native27unrolled_elementwise_kernelIZZZNS0_15tan_kernel_cudaERNS_18TensorIteratorBaseEENKUlvE0_clEvENKUlvE_clEvEUldE_St5arrayIPcLm2EELi4E23TrivialOffsetCalculatorILi1EjESB_NS0_6memory12LoadWithCastILi1EEENSC_13StoreWithCastILi1EEEEEviT_T0_T2_T3_T4_T5_)
	.align		4
        /*0044*/ 	.word	index@(__assertfail)
	.align		4
        /*0048*/ 	.word	index@(_ZN2at6native18elementwise_kernelILi128ELi4EZNS0_15gpu_kernel_implIZZZNS0_15tan_kernel_cudaERNS_18TensorIteratorBaseEENKUlvE_clEvENKUlvE1_clEvEUlN3c107complexINS7_4HalfEEEE_EEvS4_RKT_EUliE_EEviT1_)
	.align		4
        /*004c*/ 	.word	index@(__assertfail)
	.align		4
        /*0050*/ 	.word	index@(_ZN2at6native27unrolled_elementwise_kernelIZZZNS0_15tan_kernel_cudaERNS_18TensorIteratorBaseEENKUlvE_clEvENKUlvE1_clEvEUlN3c107complexINS6_4HalfEEEE_St5arrayIPcLm2EELi4E23TrivialOffsetCalculatorILi1EjESF_NS0_6memory12LoadWithCastILi1EEENSG_13StoreWithCastILi1EEEEEviT_T0_T2_T3_T4_T5_)
	.align		4
        /*0054*/ 	.word	index@(__assertfail)
	.align		4
        /*0058*/ 	.word	index@(_ZN2at6native18elementwise_kernelILi128ELi4EZNS0_15gpu_kernel_implIZZZNS0_15tan_kernel_cudaERNS_18TensorIteratorBaseEENKUlvE_clEvENKUlvE0_clEvEUlN3c107complexIfEEE_EEvS4_RKT_EUliE_EEviT1_)
	.align		4
        /*005c*/ 	.word	index@(__assertfail)
	.align		4
        /*0060*/ 	.word	index@(_ZN2at6native27unrolled_elementwise_kernelIZZZNS0_15tan_kernel_cudaERNS_18TensorIteratorBaseEENKUlvE_clEvENKUlvE0_clEvEUlN3c107complexIfEEE_St5arrayIPcLm2EELi4E23TrivialOffsetCalculatorILi1EjESE_NS0_6memory12LoadWithCastILi1EEENSF_13StoreWithCastILi1EEEEEviT_T0_T2_T3_T4_T5_)
	.align		4
        /*0064*/ 	.word	index@(__assertfail)
	.align		4
        /*0068*/ 	.word	index@(_ZN2at6native18elementwise_kernelILi128ELi4EZNS0_15gpu_kernel_implIZZZNS0_15tan_kernel_cudaERNS_18TensorIteratorBaseEENKUlvE_clEvENKUlvE_clEvEUlN3c107complexIdEEE_EEvS4_RKT_EUliE_EEviT1_)
	.align		4
        /*006c*/ 	.word	index@(__assertfail)
	.align		4
        /*0070*/ 	.word	index@(_ZN2at6native27unrolled_elementwise_kernelIZZZNS0_15tan_kernel_cudaERNS_18TensorIteratorBaseEENKUlvE_clEvENKUlvE_clEvEUlN3c107complexIdEEE_St5arrayIPcLm2EELi4E23TrivialOffsetCalculatorILi1EjESE_NS0_6memory12LoadWithCastILi1EEENSF_13StoreWithCastILi1EEEEEviT_T0_T2_T3_T4_T5_)
	.align		4
        /*0074*/ 	.word	index@(__assertfail)
	.align		4
        /*0078*/ 	.word	0x00000000
	.align		4
        /*007c*/ 	.word	0xfffffffe
	.align		4
        /*0080*/ 	.word	0x00000000
	.align		4
        /*0084*/ 	.word	0xfffffffd
	.align		4
        /*0088*/ 	.word	0x00000000
	.align		4
        /*008c*/ 	.word	0xfffffffc


//--------------------- .nv.rel.action            --------------------------
	.section	.nv.rel.action,"",@"SHT_CUDA_RELOCINFO"
	.align	8
	.sectionentsize	8
        /*0000*/ 	.byte	0x73, 0x00, 0x00, 0x00, 0x00, 0x00, 0x00, 0x00, 0x00, 0x00, 0x00, 0x11, 0x25, 0x00, 0x05, 0x36


//--------------------- .nv.constant4             --------------------------
	.section	.nv.constant4,"a",@progbits
	.align	8
	.align		8
.nv.constant4:
        /*0000*/ 	.dword	__assertfail
	.align		8
        /*0008*/ 	.dword	__unnamed_1
	.align		8
        /*0010*/ 	.dword	__unnamed_2
	.align		8
        /*0018*/ 	.dword	__unnamed_3
	.align		8
        /*0020*/ 	.dword	__unnamed_4
	.align		8
        /*0028*/ 	.dword	__unnamed_5
	.align		8
        /*0030*/ 	.dword	__unnamed_6
	.align		8
        /*0038*/ 	.dword	__unnamed_7
	.align		8
        /*0040*/ 	.dword	__unnamed_8
	.align		8
        /*0048*/ 	.dword	__unnamed_9
	.align		8
        /*0050*/ 	.dword	__unnamed_10
	.align		8
        /*0058*/ 	.dword	__unnamed_11
	.align		8
        /*0060*/ 	.dword	__unnamed_12
	.align		8
        /*0068*/ 	.dword	__unnamed_13
	.align		8
        /*0070*/ 	.dword	__unnamed_14
	.align		8
        /*0078*/ 	.dword	_ZN57_INTERNAL_33593e65_26_UnaryGeometricTanKernel_cu_2b5614204cuda3std3__45__cpo5beginE
	.align		8
        /*0080*/ 	.dword	_ZN57_INTERNAL_33593e65_26_UnaryGeometricTanKernel_cu_2b5614204cuda3std3__45__cpo3endE
	.align		8
        /*0088*/ 	.dword	_ZN57_INTERNAL_33593e65_26_UnaryGeometricTanKernel_cu_2b5614204cuda3std3__45__cpo6cbeginE
	.align		8
        /*0090*/ 	.dword	_ZN57_INTERNAL_33593e65_26_UnaryGeometricTanKernel_cu_2b5614204cuda3std3__45__cpo4cendE
	.align		8
        /*0098*/ 	.dword	_ZN57_INTERNAL_33593e65_26_UnaryGeometricTanKernel_cu_2b5614204cuda3std3__45__cpo6rbeginE
	.align		8
        /*00a0*/ 	.dword	_ZN57_INTERNAL_33593e65_26_UnaryGeometricTanKernel_cu_2b5614204cuda3std3__45__cpo4rendE
	.align		8
        /*00a8*/ 	.dword	_ZN57_INTERNAL_33593e65_26_UnaryGeometricTanKernel_cu_2b5614204cuda3std3__45__cpo7crbeginE
	.align		8
        /*00b0*/ 	.dword	_ZN57_INTERNAL_33593e65_26_UnaryGeometricTanKernel_cu_2b5614204cuda3std3__45__cpo5crendE
	.align		8
        /*00b8*/ 	.dword	_ZN57_INTERNAL_33593e65_26_UnaryGeometricTanKernel_cu_2b5614204cuda3std3__459_GLOBAL__N__33593e65_26_UnaryGeometricTanKernel_cu_2b5614206ignoreE
	.align		8
        /*00c0*/ 	.dword	_ZN57_INTERNAL_33593e65_26_UnaryGeometricTanKernel_cu_2b5614204cuda3std3__419piecewise_constructE
	.align		8
        /*00c8*/ 	.dword	_ZN57_INTERNAL_33593e65_26_UnaryGeometricTanKernel_cu_2b5614204cuda3std3__48in_placeE
	.align		8
        /*00d0*/ 	.dword	_ZN57_INTERNAL_33593e65_26_UnaryGeometricTanKernel_cu_2b5614204cuda3std3__420unreachable_sentinelE
	.align		8
        /*00d8*/ 	.dword	_ZN57_INTERNAL_33593e65_26_UnaryGeometricTanKernel_cu_2b5614204cuda3std6ranges3__45__cpo4swapE
	.align		8
        /*00e0*/ 	.dword	_ZN57_INTERNAL_33593e65_26_UnaryGeometricTanKernel_cu_2b5614204cuda3std6ranges3__45__cpo9iter_moveE
	.align		8
        /*00e8*/ 	.dword	_ZN57_INTERNAL_33593e65_26_UnaryGeometricTanKernel_cu_2b5614204cuda3std6ranges3__45__cpo5beginE
	.align		8
        /*00f0*/ 	.dword	_ZN57_INTERNAL_33593e65_26_UnaryGeometricTanKernel_cu_2b5614204cuda3std6ranges3__45__cpo3endE
	.align		8
        /*00f8*/ 	.dword	_ZN57_INTERNAL_33593e65_26_UnaryGeometricTanKernel_cu_2b5614204cuda3std6ranges3__45__cpo6cbeginE
	.align		8
        /*0100*/ 	.dword	_ZN57_INTERNAL_33593e65_26_UnaryGeometricTanKernel_cu_2b5614204cuda3std6ranges3__45__cpo4cendE
	.align		8
        /*0108*/ 	.dword	_ZN57_INTERNAL_33593e65_26_UnaryGeometricTanKernel_cu_2b5614204cuda3std6ranges3__45__cpo7advanceE
	.align		8
        /*0110*/ 	.dword	_ZN57_INTERNAL_33593e65_26_UnaryGeometricTanKernel_cu_2b5614204cuda3std6ranges3__45__cpo9iter_swapE
	.align		8
        /*0118*/ 	.dword	_ZN57_INTERNAL_33593e65_26_UnaryGeometricTanKernel_cu_2b5614204cuda3std6ranges3__45__cpo4nextE
	.align		8
        /*0120*/ 	.dword	_ZN57_INTERNAL_33593e65_26_UnaryGeometricTanKernel_cu_2b5614204cuda3std6ranges3__45__cpo4prevE
	.align		8
        /*0128*/ 	.dword	_ZN57_INTERNAL_33593e65_26_UnaryGeometricTanKernel_cu_2b5614204cuda3std6ranges3__45__cpo4dataE
	.align		8
        /*0130*/ 	.dword	_ZN57_INTERNAL_33593e65_26_UnaryGeometricTanKernel_cu_2b5614204cuda3std6ranges3__45__cpo5cdataE
	.align		8
        /*0138*/ 	.dword	_ZN57_INTERNAL_33593e65_26_UnaryGeometricTanKernel_cu_2b5614204cuda3std6ranges3__45__cpo4sizeE
	.align		8
        /*0140*/ 	.dword	_ZN57_INTERNAL_33593e65_26_UnaryGeometricTanKernel_cu_2b5614204cuda3std6ranges3__45__cpo5ssizeE
	.align		8
        /*0148*/ 	.dword	_ZN57_INTERNAL_33593e65_26_UnaryGeometricTanKernel_cu_2b5614204cuda3std6ranges3__45__cpo8distanceE
	.align		8
        /*0150*/ 	.dword	_ZN57_INTERNAL_33593e65_26_UnaryGeometricTanKernel_cu_2b5614206thrust23THRUST_300001_SM_800_NS6system6detail10sequential3seqE
	.align		8
        /*0158*/ 	.dword	$str$6
	.align		8
        /*0160*/ 	.dword	$str$7
	.align		8
        /*0168*/ 	.dword	__cudart_sin_cos_coeffs
	.align		8
        /*0170*/ 	.dword	__cudart_i2opi_d


//--------------------- .nv.constant2._ZN2at6native18elementwise_kernelILi128ELi4EZNS0_15gpu_kernel_implIZZZNS0_15tan_kernel_cudaERNS_18TensorIteratorBaseEENKUlvE0_clEvENKUlvE2_clEvEUlN3c108BFloat16EE_EEvS4_RKT_EUliE_EEviT1_ --------------------------
	.section	.nv.constant2._ZN2at6native18elementwise_kernelILi128ELi4EZNS0_15gpu_kernel_implIZZZNS0_15tan_kernel_cudaERNS_18TensorIteratorBaseEENKUlvE0_clEvENKUlvE2_clEvEUlN3c108BFloat16EE_EEvS4_RKT_EUliE_EEviT1_,"a",@progbits
	.sectionflags	@""
	.align	4
.nv.constant2._ZN2at6native18elementwise_kernelILi128ELi4EZNS0_15gpu_kernel_implIZZZNS0_15tan_kernel_cudaERNS_18TensorIteratorBaseEENKUlvE0_clEvENKUlvE2_clEvEUlN3c108BFloat16EE_EEvS4_RKT_EUliE_EEviT1_:
        /*0000*/ 	.byte	0x00, 0x00, 0x00, 0xf0, 0xff, 0xff, 0x0f, 0x38


//--------------------- .nv.constant0._ZN2at6native18elementwise_kernelILi128ELi4EZNS0_15gpu_kernel_implIZZZNS0_15tan_kernel_cudaERNS_18TensorIteratorBaseEENKUlvE0_clEvENKUlvE2_clEvEUlN3c108BFloat16EE_EEvS4_RKT_EUliE_EEviT1_ --------------------------
	.section	.nv.constant0._ZN2at6native18elementwise_kernelILi128ELi4EZNS0_15gpu_kernel_implIZZZNS0_15tan_kernel_cudaERNS_18TensorIteratorBaseEENKUlvE0_clEvENKUlvE2_clEvEUlN3c108BFloat16EE_EEvS4_RKT_EUliE_EEviT1_,"a",@progbits
	.sectionflags	@""
	.align	4
.nv.constant0._ZN2at6native18elementwise_kernelILi128ELi4EZNS0_15gpu_kernel_implIZZZNS0_15tan_kernel_cudaERNS_18TensorIteratorBaseEENKUlvE0_clEvENKUlvE2_clEvEUlN3c108BFloat16EE_EEvS4_RKT_EUliE_EEviT1_:
	.zero		896


//--------------------- .nv.constant2._ZN2at6native27unrolled_elementwise_kernelIZZZNS0_15tan_kernel_cudaERNS_18TensorIteratorBaseEENKUlvE0_clEvENKUlvE2_clEvEUlN3c108BFloat16EE_St5arrayIPcLm2EELi4E23TrivialOffsetCalculatorILi1EjESD_NS0_6memory12LoadWithCastILi1EEENSE_13StoreWithCastILi1EEEEEviT_T0_T2_T3_T4_T5_ --------------------------
	.section	.nv.constant2._ZN2at6native27unrolled_elementwise_kernelIZZZNS0_15tan_kernel_cudaERNS_18TensorIteratorBaseEENKUlvE0_clEvENKUlvE2_clEvEUlN3c108BFloat16EE_St5arrayIPcLm2EELi4E23TrivialOffsetCalculatorILi1EjESD_NS0_6memory12LoadWithCastILi1EEENSE_13StoreWithCastILi1EEEEEviT_T0_T2_T3_T4_T5_,"a",@progbits
	.sectionflags	@""
	.align	4
.nv.constant2._ZN2at6native27unrolled_elementwise_kernelIZZZNS0_15tan_kernel_cudaERNS_18TensorIteratorBaseEENKUlvE0_clEvENKUlvE2_clEvEUlN3c108BFloat16EE_St5arrayIPcLm2EELi4E23TrivialOffsetCalculatorILi1EjESD_NS0_6memory12LoadWithCastILi1EEENSE_13StoreWithCastILi1EEEEEviT_T0_T2_T3_T4_T5_:
        /*0000*/ 	.byte	0x00, 0x00, 0x00, 0xf0, 0xff, 0xff, 0x0f, 0x38


//--------------------- .nv.constant0._ZN2at6native27unrolled_elementwise_kernelIZZZNS0_15tan_kernel_cudaERNS_18TensorIteratorBaseEENKUlvE0_clEvENKUlvE2_clEvEUlN3c108BFloat16EE_St5arrayIPcLm2EELi4E23TrivialOffsetCalculatorILi1EjESD_NS0_6memory12LoadWithCastILi1EEENSE_13StoreWithCastILi1EEEEEviT_T0_T2_T3_T4_T5_ --------------------------
	.section	.nv.constant0._ZN2at6native27unrolled_elementwise_kernelIZZZNS0_15tan_kernel_cudaERNS_18TensorIteratorBaseEENKUlvE0_clEvENKUlvE2_clEvEUlN3c108BFloat16EE_St5arrayIPcLm2EELi4E23TrivialOffsetCalculatorILi1EjESD_NS0_6memory12LoadWithCastILi1EEENSE_13StoreWithCastILi1EEEEEviT_T0_T2_T3_T4_T5_,"a",@progbits
	.sectionflags	@""
	.align	4
.nv.constant0._ZN2at6native27unrolled_elementwise_kernelIZZZNS0_15tan_kernel_cudaERNS_18TensorIteratorBaseEENKUlvE0_clEvENKUlvE2_clEvEUlN3c108BFloat16EE_St5arrayIPcLm2EELi4E23TrivialOffsetCalculatorILi1EjESD_NS0_6memory12LoadWithCastILi1EEENSE_13StoreWithCastILi1EEEEEviT_T0_T2_T3_T4_T5_:
	.zero		396


//--------------------- .nv.constant0._ZN2at6native18elementwise_kernelILi128ELi4EZNS0_22gpu_kernel_impl_nocastIZZZNS0_15tan_kernel_cudaERNS_18TensorIteratorBaseEENKUlvE0_clEvENKUlvE2_clEvEUlN3c108BFloat16EE_EEvS4_RKT_EUliE_EEviT1_ --------------------------
	.section	.nv.constant0._ZN2at6native18elementwise_kernelILi128ELi4EZNS0_22gpu_kernel_impl_nocastIZZZNS0_15tan_kernel_cudaERNS_18TensorIteratorBaseEENKUlvE0_clEvENKUlvE2_clEvEUlN3c108BFloat16EE_EEvS4_RKT_EUliE_EEviT1_,"a",@progbits
	.sectionflags	@""
	.align	4
.nv.constant0._ZN2at6native18elementwise_kernelILi128ELi4EZNS0_22gpu_kernel_impl_nocastIZZZNS0_15tan_kernel_cudaERNS_18TensorIteratorBaseEENKUlvE0_clEvENKUlvE2_clEvEUlN3c108BFloat16EE_EEvS4_RKT_EUliE_EEviT1_:
	.zero		896


//--------------------- .nv.constant0._ZN2at6native27unrolled_elementwise_kernelIZZZNS0_15tan_kernel_cudaERNS_18TensorIteratorBaseEENKUlvE0_clEvENKUlvE2_clEvEUlN3c108BFloat16EE_St5arrayIPcLm2EELi4E23TrivialOffsetCalculatorILi1EjESD_NS0_6memory15LoadWithoutCastENSE_16StoreWithoutCastEEEviT_T0_T2_T3_T4_T5_ --------------------------
	.section	.nv.constant0._ZN2at6native27unrolled_elementwise_kernelIZZZNS0_15tan_kernel_cudaERNS_18TensorIteratorBaseEENKUlvE0_clEvENKUlvE2_clEvEUlN3c108BFloat16EE_St5arrayIPcLm2EELi4E23TrivialOffsetCalculatorILi1EjESD_NS0_6memory15LoadWithoutCastENSE_16StoreWithoutCastEEEviT_T0_T2_T3_T4_T5_,"a",@progbits
	.sectionflags	@""
	.align	4
.nv.constant0._ZN2at6native27unrolled_elementwise_kernelIZZZNS0_15tan_kernel_cudaERNS_18TensorIteratorBaseEENKUlvE0_clEvENKUlvE2_clEvEUlN3c108BFloat16EE_St5arrayIPcLm2EELi4E23TrivialOffsetCalculatorILi1EjESD_NS0_6memory15LoadWithoutCastENSE_16StoreWithoutCastEEEviT_T0_T2_T3_T4_T5_:
	.zero		380


//--------------------- .nv.constant0._ZN2at6native29vectorized_elementwise_kernelILi2EZZZNS0_15tan_kernel_cudaERNS_18TensorIteratorBaseEENKUlvE0_clEvENKUlvE2_clEvEUlN3c108BFloat16EE_St5arrayIPcLm2EEEEviT0_T1_ --------------------------
	.section	.nv.constant0._ZN2at6native29vectorized_elementwise_kernelILi2EZZZNS0_15tan_kernel_cudaERNS_18TensorIteratorBaseEENKUlvE0_clEvENKUlvE2_clEvEUlN3c108BFloat16EE_St5arrayIPcLm2EEEEviT0_T1_,"a",@progbits
	.sectionflags	@""
	.align	4
.nv.constant0._ZN2at6native29vectorized_elementwise_kernelILi2EZZZNS0_15tan_kernel_cudaERNS_18TensorIteratorBaseEENKUlvE0_clEvENKUlvE2_clEvEUlN3c108BFloat16EE_St5arrayIPcLm2EEEEviT0_T1_:
	.zero		376


//--------------------- .nv.constant0._ZN2at6native29vectorized_elementwise_kernelILi4EZZZNS0_15tan_kernel_cudaERNS_18TensorIteratorBaseEENKUlvE0_clEvENKUlvE2_clEvEUlN3c108BFloat16EE_St5arrayIPcLm2EEEEviT0_T1_ --------------------------
	.section	.nv.constant0._ZN2at6native29vectorized_elementwise_kernelILi4EZZZNS0_15tan_kernel_cudaERNS_18TensorIteratorBaseEENKUlvE0_clEvENKUlvE2_clEvEUlN3c108BFloat16EE_St5arrayIPcLm2EEEEviT0_T1_,"a",@progbits
	.sectionflags	@""
	.align	4
.nv.constant0._ZN2at6native29vectorized_elementwise_kernelILi4EZZZNS0_15tan_kernel_cudaERNS_18TensorIteratorBaseEENKUlvE0_clEvENKUlvE2_clEvEUlN3c108BFloat16EE_St5arrayIPcLm2EEEEviT0_T1_:
	.zero		376


//--------------------- .nv.constant0._ZN2at6native29vectorized_elementwise_kernelILi8EZZZNS0_15tan_kernel_cudaERNS_18TensorIteratorBaseEENKUlvE0_clEvENKUlvE2_clEvEUlN3c108BFloat16EE_St5arrayIPcLm2EEEEviT0_T1_ --------------------------
	.section	.nv.constant0._ZN2at6native29vectorized_elementwise_kernelILi8EZZZNS0_15tan_kernel_cudaERNS_18TensorIteratorBaseEENKUlvE0_clEvENKUlvE2_clEvEUlN3c108BFloat16EE_St5arrayIPcLm2EEEEviT0_T1_,"a",@progbits
	.sectionflags	@""
	.align	4
.nv.constant0._ZN2at6native29vectorized_elementwise_kernelILi8EZZZNS0_15tan_kernel_cudaERNS_18TensorIteratorBaseEENKUlvE0_clEvENKUlvE2_clEvEUlN3c108BFloat16EE_St5arrayIPcLm2EEEEviT0_T1_:
	.zero		376


//--------------------- .nv.constant2._ZN2at6native18elementwise_kernelILi128ELi4EZNS0_15gpu_kernel_implIZZZNS0_15tan_kernel_cudaERNS_18TensorIteratorBaseEENKUlvE0_clEvENKUlvE1_clEvEUlN3c104HalfEE_EEvS4_RKT_EUliE_EEviT1_ --------------------------
	.section	.nv.constant2._ZN2at6native18elementwise_kernelILi128ELi4EZNS0_15gpu_kernel_implIZZZNS0_15tan_kernel_cudaERNS_18TensorIteratorBaseEENKUlvE0_clEvENKUlvE1_clEvEUlN3c104HalfEE_EEvS4_RKT_EUliE_EEviT1_,"a",@progbits
	.sectionflags	@""
	.align	4
.nv.constant2._ZN2at6native18elementwise_kernelILi128ELi4EZNS0_15gpu_kernel_implIZZZNS0_15tan_kernel_cudaERNS_18TensorIteratorBaseEENKUlvE0_clEvENKUlvE1_clEvEUlN3c104HalfEE_EEvS4_RKT_EUliE_EEviT1_:
        /*0000*/ 	.byte	0x00, 0x00, 0x00, 0xf0, 0xff, 0xff, 0x0f, 0x38


//--------------------- .nv.constant0._ZN2at6native18elementwise_kernelILi128ELi4EZNS0_15gpu_kernel_implIZZZNS0_15tan_kernel_cudaERNS_18TensorIteratorBaseEENKUlvE0_clEvENKUlvE1_clEvEUlN3c104HalfEE_EEvS4_RKT_EUliE_EEviT1_ --------------------------
	.section	.nv.constant0._ZN2at6native18elementwise_kernelILi128ELi4EZNS0_15gpu_kernel_implIZZZNS0_15tan_kernel_cudaERNS_18TensorIteratorBaseEENKUlvE0_clEvENKUlvE1_clEvEUlN3c104HalfEE_EEvS4_RKT_EUliE_EEviT1_,"a",@progbits
	.sectionflags	@""
	.align	4
.nv.constant0._ZN2at6native18elementwise_kernelILi128ELi4EZNS0_15gpu_kernel_implIZZZNS0_15tan_kernel_cudaERNS_18TensorIteratorBaseEENKUlvE0_clEvENKUlvE1_clEvEUlN3c104HalfEE_EEvS4_RKT_EUliE_EEviT1_:
	.zero		896


//--------------------- .nv.constant2._ZN2at6native27unrolled_elementwise_kernelIZZZNS0_15tan_kernel_cudaERNS_18TensorIteratorBaseEENKUlvE0_clEvENKUlvE1_clEvEUlN3c104HalfEE_St5arrayIPcLm2EELi4E23TrivialOffsetCalculatorILi1EjESD_NS0_6memory12LoadWithCastILi1EEENSE_13StoreWithCastILi1EEEEEviT_T0_T2_T3_T4_T5_ --------------------------
	.section	.nv.constant2._ZN2at6native27unrolled_elementwise_kernelIZZZNS0_15tan_kernel_cudaERNS_18TensorIteratorBaseEENKUlvE0_clEvENKUlvE1_clEvEUlN3c104HalfEE_St5arrayIPcLm2EELi4E23TrivialOffsetCalculatorILi1EjESD_NS0_6memory12LoadWithCastILi1EEENSE_13StoreWithCastILi1EEEEEviT_T0_T2_T3_T4_T5_,"a",@progbits
	.sectionflags	@""
	.align	4
.nv.constant2._ZN2at6native27unrolled_elementwise_kernelIZZZNS0_15tan_kernel_cudaERNS_18TensorIteratorBaseEENKUlvE0_clEvENKUlvE1_clEvEUlN3c104HalfEE_St5arrayIPcLm2EELi4E23TrivialOffsetCalculatorILi1EjESD_NS0_6memory12LoadWithCastILi1EEENSE_13StoreWithCastILi1EEEEEviT_T0_T2_T3_T4_T5_:
        /*0000*/ 	.byte	0x00, 0x00, 0x00, 0xf0, 0xff, 0xff, 0x0f, 0x38


//--------------------- .nv.constant0._ZN2at6native27unrolled_elementwise_kernelIZZZNS0_15tan_kernel_cudaERNS_18TensorIteratorBaseEENKUlvE0_clEvENKUlvE1_clEvEUlN3c104HalfEE_St5arrayIPcLm2EELi4E23TrivialOffsetCalculatorILi1EjESD_NS0_6memory12LoadWithCastILi1EEENSE_13StoreWithCastILi1EEEEEviT_T0_T2_T3_T4_T5_ --------------------------
	.section	.nv.constant0._ZN2at6native27unrolled_elementwise_kernelIZZZNS0_15tan_kernel_cudaERNS_18TensorIteratorBaseEENKUlvE0_clEvENKUlvE1_clEvEUlN3c104HalfEE_St5arrayIPcLm2EELi4E23TrivialOffsetCalculatorILi1EjESD_NS0_6memory12LoadWithCastILi1EEENSE_13StoreWithCastILi1EEEEEviT_T0_T2_T3_T4_T5_,"a",@progbits
	.sectionflags	@""
	.align	4
.nv.constant0._ZN2at6native27unrolled_elementwise_kernelIZZZNS0_15tan_kernel_cudaERNS_18TensorIteratorBaseEENKUlvE0_clEvENKUlvE1_clEvEUlN3c104HalfEE_St5arrayIPcLm2EELi4E23TrivialOffsetCalculatorILi1EjESD_NS0_6memory12LoadWithCastILi1EEENSE_13StoreWithCastILi1EEEEEviT_T0_T2_T3_T4_T5_:
	.zero		396


//--------------------- .nv.constant0._ZN2at6native18elementwise_kernelILi128ELi4EZNS0_22gpu_kernel_impl_nocastIZZZNS0_15tan_kernel_cudaERNS_18TensorIteratorBaseEENKUlvE0_clEvENKUlvE1_clEvEUlN3c104HalfEE_EEvS4_RKT_EUliE_EEviT1_ --------------------------
	.section	.nv.constant0._ZN2at6native18elementwise_kernelILi128ELi4EZNS0_22gpu_kernel_impl_nocastIZZZNS0_15tan_kernel_cudaERNS_18TensorIteratorBaseEENKUlvE0_clEvENKUlvE1_clEvEUlN3c104HalfEE_EEvS4_RKT_EUliE_EEviT1_,"a",@progbits
	.sectionflags	@""
	.align	4
.nv.constant0._ZN2at6native18elementwise_kernelILi128ELi4EZNS0_22gpu_kernel_impl_nocastIZZZNS0_15tan_kernel_cudaERNS_18TensorIteratorBaseEENKUlvE0_clEvENKUlvE1_clEvEUlN3c104HalfEE_EEvS4_RKT_EUliE_EEviT1_:
	.zero		896


//--------------------- .nv.constant0._ZN2at6native27unrolled_elementwise_kernelIZZZNS0_15tan_kernel_cudaERNS_18TensorIteratorBaseEENKUlvE0_clEvENKUlvE1_clEvEUlN3c104HalfEE_St5arrayIPcLm2EELi4E23TrivialOffsetCalculatorILi1EjESD_NS0_6memory15LoadWithoutCastENSE_16StoreWithoutCastEEEviT_T0_T2_T3_T4_T5_ --------------------------
	.section	.nv.constant0._ZN2at6native27unrolled_elementwise_kernelIZZZNS0_15tan_kernel_cudaERNS_18TensorIteratorBaseEENKUlvE0_clEvENKUlvE1_clEvEUlN3c104HalfEE_St5arrayIPcLm2EELi4E23TrivialOffsetCalculatorILi1EjESD_NS0_6memory15LoadWithoutCastENSE_16StoreWithoutCastEEEviT_T0_T2_T3_T4_T5_,"a",@progbits
	.sectionflags	@""
	.align	4
.nv.constant0._ZN2at6native27unrolled_elementwise_kernelIZZZNS0_15tan_kernel_cudaERNS_18TensorIteratorBaseEENKUlvE0_clEvENKUlvE1_clEvEUlN3c104HalfEE_St5arrayIPcLm2EELi4E23TrivialOffsetCalculatorILi1EjESD_NS0_6memory15LoadWithoutCastENSE_16StoreWithoutCastEEEviT_T0_T2_T3_T4_T5_:
	.zero		380


//--------------------- .nv.constant0._ZN2at6native29vectorized_elementwise_kernelILi2EZZZNS0_15tan_kernel_cudaERNS_18TensorIteratorBaseEENKUlvE0_clEvENKUlvE1_clEvEUlN3c104HalfEE_St5arrayIPcLm2EEEEviT0_T1_ --------------------------
	.section	.nv.constant0._ZN2at6native29vectorized_elementwise_kernelILi2EZZZNS0_15tan_kernel_cudaERNS_18TensorIteratorBaseEENKUlvE0_clEvENKUlvE1_clEvEUlN3c104HalfEE_St5arrayIPcLm2EEEEviT0_T1_,"a",@progbits
	.sectionflags	@""
	.align	4
.nv.constant0._ZN2at6native29vectorized_elementwise_kernelILi2EZZZNS0_15tan_kernel_cudaERNS_18TensorIteratorBaseEENKUlvE0_clEvENKUlvE1_clEvEUlN3c104HalfEE_St5arrayIPcLm2EEEEviT0_T1_:
	.zero		376


//--------------------- .nv.constant0._ZN2at6native29vectorized_elementwise_kernelILi4EZZZNS0_15tan_kernel_cudaERNS_18TensorIteratorBaseEENKUlvE0_clEvENKUlvE1_clEvEUlN3c104HalfEE_St5arrayIPcLm2EEEEviT0_T1_ --------------------------
	.section	.nv.constant0._ZN2at6native29vectorized_elementwise_kernelILi4EZZZNS0_15tan_kernel_cudaERNS_18TensorIteratorBaseEENKUlvE0_clEvENKUlvE1_clEvEUlN3c104HalfEE_St5arrayIPcLm2EEEEviT0_T1_,"a",@progbits
	.sectionflags	@""
	.align	4
.nv.constant0._ZN2at6native29vectorized_elementwise_kernelILi4EZZZNS0_15tan_kernel_cudaERNS_18TensorIteratorBaseEENKUlvE0_clEvENKUlvE1_clEvEUlN3c104HalfEE_St5arrayIPcLm2EEEEviT0_T1_:
	.zero		376


//--------------------- .nv.constant0._ZN2at6native29vectorized_elementwise_kernelILi8EZZZNS0_15tan_kernel_cudaERNS_18TensorIteratorBaseEENKUlvE0_clEvENKUlvE1_clEvEUlN3c104HalfEE_St5arrayIPcLm2EEEEviT0_T1_ --------------------------
	.section	.nv.constant0._ZN2at6native29vectorized_elementwise_kernelILi8EZZZNS0_15tan_kernel_cudaERNS_18TensorIteratorBaseEENKUlvE0_clEvENKUlvE1_clEvEUlN3c104HalfEE_St5arrayIPcLm2EEEEviT0_T1_,"a",@progbits
	.sectionflags	@""
	.align	4
.nv.constant0._ZN2at6native29vectorized_elementwise_kernelILi8EZZZNS0_15tan_kernel_cudaERNS_18TensorIteratorBaseEENKUlvE0_clEvENKUlvE1_clEvEUlN3c104HalfEE_St5arrayIPcLm2EEEEviT0_T1_:
	.zero		376


//--------------------- .nv.constant2._ZN2at6native18elementwise_kernelILi128ELi4EZNS0_15gpu_kernel_implIZZZNS0_15tan_kernel_cudaERNS_18TensorIteratorBaseEENKUlvE0_clEvENKUlvE0_clEvEUlfE_EEvS4_RKT_EUliE_EEviT1_ --------------------------
	.section	.nv.constant2._ZN2at6native18elementwise_kernelILi128ELi4EZNS0_15gpu_kernel_implIZZZNS0_15tan_kernel_cudaERNS_18TensorIteratorBaseEENKUlvE0_clEvENKUlvE0_clEvEUlfE_EEvS4_RKT_EUliE_EEviT1_,"a",@progbits
	.sectionflags	@""
	.align	4
.nv.constant2._ZN2at6native18elementwise_kernelILi128ELi4EZNS0_15gpu_kernel_implIZZZNS0_15tan_kernel_cudaERNS_18TensorIteratorBaseEENKUlvE0_clEvENKUlvE0_clEvEUlfE_EEvS4_RKT_EUliE_EEviT1_:
        /*0000*/ 	.byte	0x00, 0x00, 0x00, 0xf0, 0xff, 0xff, 0x0f, 0x38


//--------------------- .nv.constant0._ZN2at6native18elementwise_kernelILi128ELi4EZNS0_15gpu_kernel_implIZZZNS0_15tan_kernel_cudaERNS_18TensorIteratorBaseEENKUlvE0_clEvENKUlvE0_clEvEUlfE_EEvS4_RKT_EUliE_EEviT1_ --------------------------
	.section	.nv.constant0._ZN2at6native18elementwise_kernelILi128ELi4EZNS0_15gpu_kernel_implIZZZNS0_15tan_kernel_cudaERNS_18TensorIteratorBaseEENKUlvE0_clEvENKUlvE0_clEvEUlfE_EEvS4_RKT_EUliE_EEviT1_,"a",@progbits
	.sectionflags	@""
	.align	4
.nv.constant0._ZN2at6native18elementwise_kernelILi128ELi4EZNS0_15gpu_kernel_implIZZZNS0_15tan_kernel_cudaERNS_18TensorIteratorBaseEENKUlvE0_clEvENKUlvE0_clEvEUlfE_EEvS4_RKT_EUliE_EEviT1_:
	.zero		896


//--------------------- .nv.constant2._ZN2at6native27unrolled_elementwise_kernelIZZZNS0_15tan_kernel_cudaERNS_18TensorIteratorBaseEENKUlvE0_clEvENKUlvE0_clEvEUlfE_St5arrayIPcLm2EELi4E23TrivialOffsetCalculatorILi1EjESB_NS0_6memory12LoadWithCastILi1EEENSC_13StoreWithCastILi1EEEEEviT_T0_T2_T3_T4_T5_ --------------------------
	.section	.nv.constant2._ZN2at6native27unrolled_elementwise_kernelIZZZNS0_15tan_kernel_cudaERNS_18TensorIteratorBaseEENKUlvE0_clEvENKUlvE0_clEvEUlfE_St5arrayIPcLm2EELi4E23TrivialOffsetCalculatorILi1EjESB_NS0_6memory12LoadWithCastILi1EEENSC_13StoreWithCastILi1EEEEEviT_T0_T2_T3_T4_T5_,"a",@progbits
	.sectionflags	@""
	.align	4
.nv.constant2._ZN2at6native27unrolled_elementwise_kernelIZZZNS0_15tan_kernel_cudaERNS_18TensorIteratorBaseEENKUlvE0_clEvENKUlvE0_clEvEUlfE_St5arrayIPcLm2EELi4E23TrivialOffsetCalculatorILi1EjESB_NS0_6memory12LoadWithCastILi1EEENSC_13StoreWithCastILi1EEEEEviT_T0_T2_T3_T4_T5_:
        /*0000*/ 	.byte	0x00, 0x00, 0x00, 0xf0, 0xff, 0xff, 0x0f, 0x38


//--------------------- .nv.constant0._ZN2at6native27unrolled_elementwise_kernelIZZZNS0_15tan_kernel_cudaERNS_18TensorIteratorBaseEENKUlvE0_clEvENKUlvE0_clEvEUlfE_St5arrayIPcLm2EELi4E23TrivialOffsetCalculatorILi1EjESB_NS0_6memory12LoadWithCastILi1EEENSC_13StoreWithCastILi1EEEEEviT_T0_T2_T3_T4_T5_ --------------------------
	.section	.nv.constant0._ZN2at6native27unrolled_elementwise_kernelIZZZNS0_15tan_kernel_cudaERNS_18TensorIteratorBaseEENKUlvE0_clEvENKUlvE0_clEvEUlfE_St5arrayIPcLm2EELi4E23TrivialOffsetCalculatorILi1EjESB_NS0_6memory12LoadWithCastILi1EEENSC_13StoreWithCastILi1EEEEEviT_T0_T2_T3_T4_T5_,"a",@progbits
	.sectionflags	@""
	.align	4
.nv.constant0._ZN2at6native27unrolled_elementwise_kernelIZZZNS0_15tan_kernel_cudaERNS_18TensorIteratorBaseEENKUlvE0_clEvENKUlvE0_clEvEUlfE_St5arrayIPcLm2EELi4E23TrivialOffsetCalculatorILi1EjESB_NS0_6memory12LoadWithCastILi1EEENSC_13StoreWithCastILi1EEEEEviT_T0_T2_T3_T4_T5_:
	.zero		396


//--------------------- .nv.constant0._ZN2at6native18elementwise_kernelILi128ELi2EZNS0_22gpu_kernel_impl_nocastIZZZNS0_15tan_kernel_cudaERNS_18TensorIteratorBaseEENKUlvE0_clEvENKUlvE0_clEvEUlfE_EEvS4_RKT_EUliE_EEviT1_ --------------------------
	.section	.nv.constant0._ZN2at6native18elementwise_kernelILi128ELi2EZNS0_22gpu_kernel_impl_nocastIZZZNS0_15tan_kernel_cudaERNS_18TensorIteratorBaseEENKUlvE0_clEvENKUlvE0_clEvEUlfE_EEvS4_RKT_EUliE_EEviT1_,"a",@progbits
	.sectionflags	@""
	.align	4
.nv.constant0._ZN2at6native18elementwise_kernelILi128ELi2EZNS0_22gpu_kernel_impl_nocastIZZZNS0_15tan_kernel_cudaERNS_18TensorIteratorBaseEENKUlvE0_clEvENKUlvE0_clEvEUlfE_EEvS4_RKT_EUliE_EEviT1_:
	.zero		896


//--------------------- .nv.constant0._ZN2at6native27unrolled_elementwise_kernelIZZZNS0_15tan_kernel_cudaERNS_18TensorIteratorBaseEENKUlvE0_clEvENKUlvE0_clEvEUlfE_St5arrayIPcLm2EELi4E23TrivialOffsetCalculatorILi1EjESB_NS0_6memory15LoadWithoutCastENSC_16StoreWithoutCastEEEviT_T0_T2_T3_T4_T5_ --------------------------
	.section	.nv.constant0._ZN2at6native27unrolled_elementwise_kernelIZZZNS0_15tan_kernel_cudaERNS_18TensorIteratorBaseEENKUlvE0_clEvENKUlvE0_clEvEUlfE_St5arrayIPcLm2EELi4E23TrivialOffsetCalculatorILi1EjESB_NS0_6memory15LoadWithoutCastENSC_16StoreWithoutCastEEEviT_T0_T2_T3_T4_T5_,"a",@progbits
	.sectionflags	@""
	.align	4
.nv.constant0._ZN2at6native27unrolled_elementwise_kernelIZZZNS0_15tan_kernel_cudaERNS_18TensorIteratorBaseEENKUlvE0_clEvENKUlvE0_clEvEUlfE_St5arrayIPcLm2EELi4E23TrivialOffsetCalculatorILi1EjESB_NS0_6memory15LoadWithoutCastENSC_16StoreWithoutCastEEEviT_T0_T2_T3_T4_T5_:
	.zero		380


//--------------------- .nv.constant0._ZN2at6native29vectorized_elementwise_kernelILi2EZZZNS0_15tan_kernel_cudaERNS_18TensorIteratorBaseEENKUlvE0_clEvENKUlvE0_clEvEUlfE_St5arrayIPcLm2EEEEviT0_T1_ --------------------------
	.section	.nv.constant0._ZN2at6native29vectorized_elementwise_kernelILi2EZZZNS0_15tan_kernel_cudaERNS_18TensorIteratorBaseEENKUlvE0_clEvENKUlvE0_clEvEUlfE_St5arrayIPcLm2EEEEviT0_T1_,"a",@progbits
	.sectionflags	@""
	.align	4
.nv.constant0._ZN2at6native29vectorized_elementwise_kernelILi2EZZZNS0_15tan_kernel_cudaERNS_18TensorIteratorBaseEENKUlvE0_clEvENKUlvE0_clEvEUlfE_St5arrayIPcLm2EEEEviT0_T1_:
	.zero		376


//--------------------- .nv.constant0._ZN2at6native29vectorized_elementwise_kernelILi4EZZZNS0_15tan_kernel_cudaERNS_18TensorIteratorBaseEENKUlvE0_clEvENKUlvE0_clEvEUlfE_St5arrayIPcLm2EEEEviT0_T1_ --------------------------
	.section	.nv.constant0._ZN2at6native29vectorized_elementwise_kernelILi4EZZZNS0_15tan_kernel_cudaERNS_18TensorIteratorBaseEENKUlvE0_clEvENKUlvE0_clEvEUlfE_St5arrayIPcLm2EEEEviT0_T1_,"a",@progbits
	.sectionflags	@""
	.align	4
.nv.constant0._ZN2at6native29vectorized_elementwise_kernelILi4EZZZNS0_15tan_kernel_cudaERNS_18TensorIteratorBaseEENKUlvE0_clEvENKUlvE0_clEvEUlfE_St5arrayIPcLm2EEEEviT0_T1_:
	.zero		376


//--------------------- .nv.constant0._ZN2at6native29vectorized_elementwise_kernelILi8EZZZNS0_15tan_kernel_cudaERNS_18TensorIteratorBaseEENKUlvE0_clEvENKUlvE0_clEvEUlfE_St5arrayIPcLm2EEEEviT0_T1_ --------------------------
	.section	.nv.constant0._ZN2at6native29vectorized_elementwise_kernelILi8EZZZNS0_15tan_kernel_cudaERNS_18TensorIteratorBaseEENKUlvE0_clEvENKUlvE0_clEvEUlfE_St5arrayIPcLm2EEEEviT0_T1_,"a",@progbits
	.sectionflags	@""
	.align	4
.nv.constant0._ZN2at6native29vectorized_elementwise_kernelILi8EZZZNS0_15tan_kernel_cudaERNS_18TensorIteratorBaseEENKUlvE0_clEvENKUlvE0_clEvEUlfE_St5arrayIPcLm2EEEEviT0_T1_:
	.zero		376


//--------------------- .nv.constant2._ZN2at6native18elementwise_kernelILi128ELi4EZNS0_15gpu_kernel_implIZZZNS0_15tan_kernel_cudaERNS_18TensorIteratorBaseEENKUlvE0_clEvENKUlvE_clEvEUldE_EEvS4_RKT_EUliE_EEviT1_ --------------------------
	.section	.nv.constant2._ZN2at6native18elementwise_kernelILi128ELi4EZNS0_15gpu_kernel_implIZZZNS0_15tan_kernel_cudaERNS_18TensorIteratorBaseEENKUlvE0_clEvENKUlvE_clEvEUldE_EEvS4_RKT_EUliE_EEviT1_,"a",@progbits
	.sectionflags	@""
	.align	4
.nv.constant2._ZN2at6native18elementwise_kernelILi128ELi4EZNS0_15gpu_kernel_implIZZZNS0_15tan_kernel_cudaERNS_18TensorIteratorBaseEENKUlvE0_clEvENKUlvE_clEvEUldE_EEvS4_RKT_EUliE_EEviT1_:
        /* <DEDUP_REMOVED lines=10> */


//--------------------- .nv.constant0._ZN2at6native18elementwise_kernelILi128ELi4EZNS0_15gpu_kernel_implIZZZNS0_15tan_kernel_cudaERNS_18TensorIteratorBaseEENKUlvE0_clEvENKUlvE_clEvEUldE_EEvS4_RKT_EUliE_EEviT1_ --------------------------
	.section	.nv.constant0._ZN2at6native18elementwise_kernelILi128ELi4EZNS0_15gpu_kernel_implIZZZNS0_15tan_kernel_cudaERNS_18TensorIteratorBaseEENKUlvE0_clEvENKUlvE_clEvEUldE_EEvS4_RKT_EUliE_EEviT1_,"a",@progbits
	.sectionflags	@""
	.align	4
.nv.constant0._ZN2at6native18elementwise_kernelILi128ELi4EZNS0_15gpu_kernel_implIZZZNS0_15tan_kernel_cudaERNS_18TensorIteratorBaseEENKUlvE0_clEvENKUlvE_clEvEUldE_EEvS4_RKT_EUliE_EEviT1_:
	.zero		896


//--------------------- .nv.constant2._ZN2at6native27unrolled_elementwise_kernelIZZZNS0_15tan_kernel_cudaERNS_18TensorIteratorBaseEENKUlvE0_clEvENKUlvE_clEvEUldE_St5arrayIPcLm2EELi4E23TrivialOffsetCalculatorILi1EjESB_NS0_6memory12LoadWithCastILi1EEENSC_13StoreWithCastILi1EEEEEviT_T0_T2_T3_T4_T5_ --------------------------
	.section	.nv.constant2._ZN2at6native27unrolled_elementwise_kernelIZZZNS0_15tan_kernel_cudaERNS_18TensorIteratorBaseEENKUlvE0_clEvENKUlvE_clEvEUldE_St5arrayIPcLm2EELi4E23TrivialOffsetCalculatorILi1EjESB_NS0_6memory12LoadWithCastILi1EEENSC_13StoreWithCastILi1EEEEEviT_T0_T2_T3_T4_T5_,"a",@progbits
	.sectionflags	@""
	.align	4
.nv.constant2._ZN2at6native27unrolled_elementwise_kernelIZZZNS0_15tan_kernel_cudaERNS_18TensorIteratorBaseEENKUlvE0_clEvENKUlvE_clEvEUldE_St5arrayIPcLm2EELi4E23TrivialOffsetCalculatorILi1EjESB_NS0_6memory12LoadWithCastILi1EEENSC_13StoreWithCastILi1EEEEEviT_T0_T2_T3_T4_T5_:
        /* <DEDUP_REMOVED lines=10> */


//--------------------- .nv.constant0._ZN2at6native27unrolled_elementwise_kernelIZZZNS0_15tan_kernel_cudaERNS_18TensorIteratorBaseEENKUlvE0_clEvENKUlvE_clEvEUldE_St5arrayIPcLm2EELi4E23TrivialOffsetCalculatorILi1EjESB_NS0_6memory12LoadWithCastILi1EEENSC_13StoreWithCastILi1EEEEEviT_T0_T2_T3_T4_T5_ --------------------------
	.section	.nv.constant0._ZN2at6native27unrolled_elementwise_kernelIZZZNS0_15tan_kernel_cudaERNS_18TensorIteratorBaseEENKUlvE0_clEvENKUlvE_clEvEUldE_St5arrayIPcLm2EELi4E23TrivialOffsetCalculatorILi1EjESB_NS0_6memory12LoadWithCastILi1EEENSC_13StoreWithCastILi1EEEEEviT_T0_T2_T3_T4_T5_,"a",@progbits
	.sectionflags	@""
	.align	4
.nv.constant0._ZN2at6native27unrolled_elementwise_kernelIZZZNS0_15tan_kernel_cudaERNS_18TensorIteratorBaseEENKUlvE0_clEvENKUlvE_clEvEUldE_St5arrayIPcLm2EELi4E23TrivialOffsetCalculatorILi1EjESB_NS0_6memory12LoadWithCastILi1EEENSC_13StoreWithCastILi1EEEEEviT_T0_T2_T3_T4_T5_:
	.zero		396


//--------------------- .nv.constant2._ZN2at6native18elementwise_kernelILi128ELi2EZNS0_22gpu_kernel_impl_nocastIZZZNS0_15tan_kernel_cudaERNS_18TensorIteratorBaseEENKUlvE0_clEvENKUlvE_clEvEUldE_EEvS4_RKT_EUliE_EEviT1_ --------------------------
	.section	.nv.constant2._ZN2at6native18elementwise_kernelILi128ELi2EZNS0_22gpu_kernel_impl_nocastIZZZNS0_15tan_kernel_cudaERNS_18TensorIteratorBaseEENKUlvE0_clEvENKUlvE_clEvEUldE_EEvS4_RKT_EUliE_EEviT1_,"a",@progbits
	.sectionflags	@""
	.align	4
.nv.constant2._ZN2at6native18elementwise_kernelILi128ELi2EZNS0_22gpu_kernel_impl_nocastIZZZNS0_15tan_kernel_cudaERNS_18TensorIteratorBaseEENKUlvE0_clEvENKUlvE_clEvEUldE_EEvS4_RKT_EUliE_EEviT1_:
        /* <DEDUP_REMOVED lines=9> */


//--------------------- .nv.constant0._ZN2at6native18elementwise_kernelILi128ELi2EZNS0_22gpu_kernel_impl_nocastIZZZNS0_15tan_kernel_cudaERNS_18TensorIteratorBaseEENKUlvE0_clEvENKUlvE_clEvEUldE_EEvS4_RKT_EUliE_EEviT1_ --------------------------
	.section	.nv.constant0._ZN2at6native18elementwise_kernelILi128ELi2EZNS0_22gpu_kernel_impl_nocastIZZZNS0_15tan_kernel_cudaERNS_18TensorIteratorBaseEENKUlvE0_clEvENKUlvE_clEvEUldE_EEvS4_RKT_EUliE_EEviT1_,"a",@progbits
	.sectionflags	@""
	.align	4
.nv.constant0._ZN2at6native18elementwise_kernelILi128ELi2EZNS0_22gpu_kernel_impl_nocastIZZZNS0_15tan_kernel_cudaERNS_18TensorIteratorBaseEENKUlvE0_clEvENKUlvE_clEvEUldE_EEvS4_RKT_EUliE_EEviT1_:
	.zero		896


//--------------------- .nv.constant2._ZN2at6native27unrolled_elementwise_kernelIZZZNS0_15tan_kernel_cudaERNS_18TensorIteratorBaseEENKUlvE0_clEvENKUlvE_clEvEUldE_St5arrayIPcLm2EELi4E23TrivialOffsetCalculatorILi1EjESB_NS0_6memory15LoadWithoutCastENSC_16StoreWithoutCastEEEviT_T0_T2_T3_T4_T5_ --------------------------
	.section	.nv.constant2._ZN2at6native27unrolled_elementwise_kernelIZZZNS0_15tan_kernel_cudaERNS_18TensorIteratorBaseEENKUlvE0_clEvENKUlvE_clEvEUldE_St5arrayIPcLm2EELi4E23TrivialOffsetCalculatorILi1EjESB_NS0_6memory15LoadWithoutCastENSC_16StoreWithoutCastEEEviT_T0_T2_T3_T4_T5_,"a",@progbits
	.sectionflags	@""
	.align	4
.nv.constant2._ZN2at6native27unrolled_elementwise_kernelIZZZNS0_15tan_kernel_cudaERNS_18TensorIteratorBaseEENKUlvE0_clEvENKUlvE_clEvEUldE_St5arrayIPcLm2EELi4E23TrivialOffsetCalculatorILi1EjESB_NS0_6memory15LoadWithoutCastENSC_16StoreWithoutCastEEEviT_T0_T2_T3_T4_T5_:
        /* <DEDUP_REMOVED lines=9> */


//--------------------- .nv.constant0._ZN2at6native27unrolled_elementwise_kernelIZZZNS0_15tan_kernel_cudaERNS_18TensorIteratorBaseEENKUlvE0_clEvENKUlvE_clEvEUldE_St5arrayIPcLm2EELi4E23TrivialOffsetCalculatorILi1EjESB_NS0_6memory15LoadWithoutCastENSC_16StoreWithoutCastEEEviT_T0_T2_T3_T4_T5_ --------------------------
	.section	.nv.constant0._ZN2at6native27unrolled_elementwise_kernelIZZZNS0_15tan_kernel_cudaERNS_18TensorIteratorBaseEENKUlvE0_clEvENKUlvE_clEvEUldE_St5arrayIPcLm2EELi4E23TrivialOffsetCalculatorILi1EjESB_NS0_6memory15LoadWithoutCastENSC_16StoreWithoutCastEEEviT_T0_T2_T3_T4_T5_,"a",@progbits
	.sectionflags	@""
	.align	4
.nv.constant0._ZN2at6native27unrolled_elementwise_kernelIZZZNS0_15tan_kernel_cudaERNS_18TensorIteratorBaseEENKUlvE0_clEvENKUlvE_clEvEUldE_St5arrayIPcLm2EELi4E23TrivialOffsetCalculatorILi1EjESB_NS0_6memory15LoadWithoutCastENSC_16StoreWithoutCastEEEviT_T0_T2_T3_T4_T5_:
	.zero		380


//--------------------- .nv.constant2._ZN2at6native29vectorized_elementwise_kernelILi2EZZZNS0_15tan_kernel_cudaERNS_18TensorIteratorBaseEENKUlvE0_clEvENKUlvE_clEvEUldE_St5arrayIPcLm2EEEEviT0_T1_ --------------------------
	.section	.nv.constant2._ZN2at6native29vectorized_elementwise_kernelILi2EZZZNS0_15tan_kernel_cudaERNS_18TensorIteratorBaseEENKUlvE0_clEvENKUlvE_clEvEUldE_St5arrayIPcLm2EEEEviT0_T1_,"a",@progbits
	.sectionflags	@""
	.align	4
.nv.constant2._ZN2at6native29vectorized_elementwise_kernelILi2EZZZNS0_15tan_kernel_cudaERNS_18TensorIteratorBaseEENKUlvE0_clEvENKUlvE_clEvEUldE_St5arrayIPcLm2EEEEviT0_T1_:
        /* <DEDUP_REMOVED lines=9> */


//--------------------- .nv.constant0._ZN2at6native29vectorized_elementwise_kernelILi2EZZZNS0_15tan_kernel_cudaERNS_18TensorIteratorBaseEENKUlvE0_clEvENKUlvE_clEvEUldE_St5arrayIPcLm2EEEEviT0_T1_ --------------------------
	.section	.nv.constant0._ZN2at6native29vectorized_elementwise_kernelILi2EZZZNS0_15tan_kernel_cudaERNS_18TensorIteratorBaseEENKUlvE0_clEvENKUlvE_clEvEUldE_St5arrayIPcLm2EEEEviT0_T1_,"a",@progbits
	.sectionflags	@""
	.align	4
.nv.constant0._ZN2at6native29vectorized_elementwise_kernelILi2EZZZNS0_15tan_kernel_cudaERNS_18TensorIteratorBaseEENKUlvE0_clEvENKUlvE_clEvEUldE_St5arrayIPcLm2EEEEviT0_T1_:
	.zero		376


//--------------------- .nv.constant2._ZN2at6native29vectorized_elementwise_kernelILi4EZZZNS0_15tan_kernel_cudaERNS_18TensorIteratorBaseEENKUlvE0_clEvENKUlvE_clEvEUldE_St5arrayIPcLm2EEEEviT0_T1_ --------------------------
	.section	.nv.constant2._ZN2at6native29vectorized_elementwise_kernelILi4EZZZNS0_15tan_kernel_cudaERNS_18TensorIteratorBaseEENKUlvE0_clEvENKUlvE_clEvEUldE_St5arrayIPcLm2EEEEviT0_T1_,"a",@progbits
	.sectionflags	@""
	.align	4
.nv.constant2._ZN2at6native29vectorized_elementwise_kernelILi4EZZZNS0_15tan_kernel_cudaERNS_18TensorIteratorBaseEENKUlvE0_clEvENKUlvE_clEvEUldE_St5arrayIPcLm2EEEEviT0_T1_:
        /* <DEDUP_REMOVED lines=9> */


//--------------------- .nv.constant0._ZN2at6native29vectorized_elementwise_kernelILi4EZZZNS0_15tan_kernel_cudaERNS_18TensorIteratorBaseEENKUlvE0_clEvENKUlvE_clEvEUldE_St5arrayIPcLm2EEEEviT0_T1_ --------------------------
	.section	.nv.constant0._ZN2at6native29vectorized_elementwise_kernelILi4EZZZNS0_15tan_kernel_cudaERNS_18TensorIteratorBaseEENKUlvE0_clEvENKUlvE_clEvEUldE_St5arrayIPcLm2EEEEviT0_T1_,"a",@progbits
	.sectionflags	@""
	.align	4
.nv.constant0._ZN2at6native29vectorized_elementwise_kernelILi4EZZZNS0_15tan_kernel_cudaERNS_18TensorIteratorBaseEENKUlvE0_clEvENKUlvE_clEvEUldE_St5arrayIPcLm2EEEEviT0_T1_:
	.zero		376


//--------------------- .nv.constant0._ZN2at6native29vectorized_elementwise_kernelILi8EZZZNS0_15tan_kernel_cudaERNS_18TensorIteratorBaseEENKUlvE0_clEvENKUlvE_clEvEUldE_St5arrayIPcLm2EEEEviT0_T1_ --------------------------
	.section	.nv.constant0._ZN2at6native29vectorized_elementwise_kernelILi8EZZZNS0_15tan_kernel_cudaERNS_18TensorIteratorBaseEENKUlvE0_clEvENKUlvE_clEvEUldE_St5arrayIPcLm2EEEEviT0_T1_,"a",@progbits
	.sectionflags	@""
	.align	4
.nv.constant0._ZN2at6native29vectorized_elementwise_kernelILi8EZZZNS0_15tan_kernel_cudaERNS_18TensorIteratorBaseEENKUlvE0_clEvENKUlvE_clEvEUldE_St5arrayIPcLm2EEEEviT0_T1_:
	.zero		376


//--------------------- .nv.constant2._ZN2at6native18elementwise_kernelILi128ELi4EZNS0_15gpu_kernel_implIZZZNS0_15tan_kernel_cudaERNS_18TensorIteratorBaseEENKUlvE_clEvENKUlvE1_clEvEUlN3c107complexINS7_4HalfEEEE_EEvS4_RKT_EUliE_EEviT1_ --------------------------
	.section	.nv.constant2._ZN2at6native18elementwise_kernelILi128ELi4EZNS0_15gpu_kernel_implIZZZNS0_15tan_kernel_cudaERNS_18TensorIteratorBaseEENKUlvE_clEvENKUlvE1_clEvEUlN3c107complexINS7_4HalfEEEE_EEvS4_RKT_EUliE_EEviT1_,"a",@progbits
	.sectionflags	@""
	.align	4
.nv.constant2._ZN2at6native18elementwise_kernelILi128ELi4EZNS0_15gpu_kernel_implIZZZNS0_15tan_kernel_cudaERNS_18TensorIteratorBaseEENKUlvE_clEvENKUlvE1_clEvEUlN3c107complexINS7_4HalfEEEE_EEvS4_RKT_EUliE_EEviT1_:
        /*0000*/ 	.byte	0x00, 0x00, 0x00, 0xf0, 0xff, 0xff, 0x0f, 0x38


//--------------------- .nv.constant0._ZN2at6native18elementwise_kernelILi128ELi4EZNS0_15gpu_kernel_implIZZZNS0_15tan_kernel_cudaERNS_18TensorIteratorBaseEENKUlvE_clEvENKUlvE1_clEvEUlN3c107complexINS7_4HalfEEEE_EEvS4_RKT_EUliE_EEviT1_ --------------------------
	.section	.nv.constant0._ZN2at6native18elementwise_kernelILi128ELi4EZNS0_15gpu_kernel_implIZZZNS0_15tan_kernel_cudaERNS_18TensorIteratorBaseEENKUlvE_clEvENKUlvE1_clEvEUlN3c107complexINS7_4HalfEEEE_EEvS4_RKT_EUliE_EEviT1_,"a",@progbits
	.sectionflags	@""
	.align	4
.nv.constant0._ZN2at6native18elementwise_kernelILi128ELi4EZNS0_15gpu_kernel_implIZZZNS0_15tan_kernel_cudaERNS_18TensorIteratorBaseEENKUlvE_clEvENKUlvE1_clEvEUlN3c107complexINS7_4HalfEEEE_EEvS4_RKT_EUliE_EEviT1_:
	.zero		896


//--------------------- .nv.constant2._ZN2at6native27unrolled_elementwise_kernelIZZZNS0_15tan_kernel_cudaERNS_18TensorIteratorBaseEENKUlvE_clEvENKUlvE1_clEvEUlN3c107complexINS6_4HalfEEEE_St5arrayIPcLm2EELi4E23TrivialOffsetCalculatorILi1EjESF_NS0_6memory12LoadWithCastILi1EEENSG_13StoreWithCastILi1EEEEEviT_T0_T2_T3_T4_T5_ --------------------------
	.section	.nv.constant2._ZN2at6native27unrolled_elementwise_kernelIZZZNS0_15tan_kernel_cudaERNS_18TensorIteratorBaseEENKUlvE_clEvENKUlvE1_clEvEUlN3c107complexINS6_4HalfEEEE_St5arrayIPcLm2EELi4E23TrivialOffsetCalculatorILi1EjESF_NS0_6memory12LoadWithCastILi1EEENSG_13StoreWithCastILi1EEEEEviT_T0_T2_T3_T4_T5_,"a",@progbits
	.sectionflags	@""
	.align	4
.nv.constant2._ZN2at6native27unrolled_elementwise_kernelIZZZNS0_15tan_kernel_cudaERNS_18TensorIteratorBaseEENKUlvE_clEvENKUlvE1_clEvEUlN3c107complexINS6_4HalfEEEE_St5arrayIPcLm2EELi4E23TrivialOffsetCalculatorILi1EjESF_NS0_6memory12LoadWithCastILi1EEENSG_13StoreWithCastILi1EEEEEviT_T0_T2_T3_T4_T5_:
        /*0000*/ 	.byte	0x00, 0x00, 0x00, 0xf0, 0xff, 0xff, 0x0f, 0x38


//--------------------- .nv.constant0._ZN2at6native27unrolled_elementwise_kernelIZZZNS0_15tan_kernel_cudaERNS_18TensorIteratorBaseEENKUlvE_clEvENKUlvE1_clEvEUlN3c107complexINS6_4HalfEEEE_St5arrayIPcLm2EELi4E23TrivialOffsetCalculatorILi1EjESF_NS0_6memory12LoadWithCastILi1EEENSG_13StoreWithCastILi1EEEEEviT_T0_T2_T3_T4_T5_ --------------------------
	.section	.nv.constant0._ZN2at6native27unrolled_elementwise_kernelIZZZNS0_15tan_kernel_cudaERNS_18TensorIteratorBaseEENKUlvE_clEvENKUlvE1_clEvEUlN3c107complexINS6_4HalfEEEE_St5arrayIPcLm2EELi4E23TrivialOffsetCalculatorILi1EjESF_NS0_6memory12LoadWithCastILi1EEENSG_13StoreWithCastILi1EEEEEviT_T0_T2_T3_T4_T5_,"a",@progbits
	.sectionflags	@""
	.align	4
.nv.constant0._ZN2at6native27unrolled_elementwise_kernelIZZZNS0_15tan_kernel_cudaERNS_18TensorIteratorBaseEENKUlvE_clEvENKUlvE1_clEvEUlN3c107complexINS6_4HalfEEEE_St5arrayIPcLm2EELi4E23TrivialOffsetCalculatorILi1EjESF_NS0_6memory12LoadWithCastILi1EEENSG_13StoreWithCastILi1EEEEEviT_T0_T2_T3_T4_T5_:
	.zero		396


//--------------------- .nv.constant0._ZN2at6native18elementwise_kernelILi128ELi2EZNS0_22gpu_kernel_impl_nocastIZZZNS0_15tan_kernel_cudaERNS_18TensorIteratorBaseEENKUlvE_clEvENKUlvE1_clEvEUlN3c107complexINS7_4HalfEEEE_EEvS4_RKT_EUliE_EEviT1_ --------------------------
	.section	.nv.constant0._ZN2at6native18elementwise_kernelILi128ELi2EZNS0_22gpu_kernel_impl_nocastIZZZNS0_15tan_kernel_cudaERNS_18TensorIteratorBaseEENKUlvE_clEvENKUlvE1_clEvEUlN3c107complexINS7_4HalfEEEE_EEvS4_RKT_EUliE_EEviT1_,"a",@progbits
	.sectionflags	@""
	.align	4
.nv.constant0._ZN2at6native18elementwise_kernelILi128ELi2EZNS0_22gpu_kernel_impl_nocastIZZZNS0_15tan_kernel_cudaERNS_18TensorIteratorBaseEENKUlvE_clEvENKUlvE1_clEvEUlN3c107complexINS7_4HalfEEEE_EEvS4_RKT_EUliE_EEviT1_:
	.zero		896


//--------------------- .nv.constant0._ZN2at6native27unrolled_elementwise_kernelIZZZNS0_15tan_kernel_cudaERNS_18TensorIteratorBaseEENKUlvE_clEvENKUlvE1_clEvEUlN3c107complexINS6_4HalfEEEE_St5arrayIPcLm2EELi4E23TrivialOffsetCalculatorILi1EjESF_NS0_6memory15LoadWithoutCastENSG_16StoreWithoutCastEEEviT_T0_T2_T3_T4_T5_ --------------------------
	.section	.nv.constant0._ZN2at6native27unrolled_elementwise_kernelIZZZNS0_15tan_kernel_cudaERNS_18TensorIteratorBaseEENKUlvE_clEvENKUlvE1_clEvEUlN3c107complexINS6_4HalfEEEE_St5arrayIPcLm2EELi4E23TrivialOffsetCalculatorILi1EjESF_NS0_6memory15LoadWithoutCastENSG_16StoreWithoutCastEEEviT_T0_T2_T3_T4_T5_,"a",@progbits
	.sectionflags	@""
	.align	4
.nv.constant0._ZN2at6native27unrolled_elementwise_kernelIZZZNS0_15tan_kernel_cudaERNS_18TensorIteratorBaseEENKUlvE_clEvENKUlvE1_clEvEUlN3c107complexINS6_4HalfEEEE_St5arrayIPcLm2EELi4E23TrivialOffsetCalculatorILi1EjESF_NS0_6memory15LoadWithoutCastENSG_16StoreWithoutCastEEEviT_T0_T2_T3_T4_T5_:
	.zero		380


//--------------------- .nv.constant0._ZN2at6native29vectorized_elementwise_kernelILi2EZZZNS0_15tan_kernel_cudaERNS_18TensorIteratorBaseEENKUlvE_clEvENKUlvE1_clEvEUlN3c107complexINS6_4HalfEEEE_St5arrayIPcLm2EEEEviT0_T1_ --------------------------
	.section	.nv.constant0._ZN2at6native29vectorized_elementwise_kernelILi2EZZZNS0_15tan_kernel_cudaERNS_18TensorIteratorBaseEENKUlvE_clEvENKUlvE1_clEvEUlN3c107complexINS6_4HalfEEEE_St5arrayIPcLm2EEEEviT0_T1_,"a",@progbits
	.sectionflags	@""
	.align	4
.nv.constant0._ZN2at6native29vectorized_elementwise_kernelILi2EZZZNS0_15tan_kernel_cudaERNS_18TensorIteratorBaseEENKUlvE_clEvENKUlvE1_clEvEUlN3c107complexINS6_4HalfEEEE_St5arrayIPcLm2EEEEviT0_T1_:
	.zero		376


//--------------------- .nv.constant0._ZN2at6native29vectorized_elementwise_kernelILi4EZZZNS0_15tan_kernel_cudaERNS_18TensorIteratorBaseEENKUlvE_clEvENKUlvE1_clEvEUlN3c107complexINS6_4HalfEEEE_St5arrayIPcLm2EEEEviT0_T1_ --------------------------
	.section	.nv.constant0._ZN2at6native29vectorized_elementwise_kernelILi4EZZZNS0_15tan_kernel_cudaERNS_18TensorIteratorBaseEENKUlvE_clEvENKUlvE1_clEvEUlN3c107complexINS6_4HalfEEEE_St5arrayIPcLm2EEEEviT0_T1_,"a",@progbits
	.sectionflags	@""
	.align	4
.nv.constant0._ZN2at6native29vectorized_elementwise_kernelILi4EZZZNS0_15tan_kernel_cudaERNS_18TensorIteratorBaseEENKUlvE_clEvENKUlvE1_clEvEUlN3c107complexINS6_4HalfEEEE_St5arrayIPcLm2EEEEviT0_T1_:
	.zero		376


//--------------------- .nv.constant0._ZN2at6native29vectorized_elementwise_kernelILi8EZZZNS0_15tan_kernel_cudaERNS_18TensorIteratorBaseEENKUlvE_clEvENKUlvE1_clEvEUlN3c107complexINS6_4HalfEEEE_St5arrayIPcLm2EEEEviT0_T1_ --------------------------
	.section	.nv.constant0._ZN2at6native29vectorized_elementwise_kernelILi8EZZZNS0_15tan_kernel_cudaERNS_18TensorIteratorBaseEENKUlvE_clEvENKUlvE1_clEvEUlN3c107complexINS6_4HalfEEEE_St5arrayIPcLm2EEEEviT0_T1_,"a",@progbits
	.sectionflags	@""
	.align	4
.nv.constant0._ZN2at6native29vectorized_elementwise_kernelILi8EZZZNS0_15tan_kernel_cudaERNS_18TensorIteratorBaseEENKUlvE_clEvENKUlvE1_clEvEUlN3c107complexINS6_4HalfEEEE_St5arrayIPcLm2EEEEviT0_T1_:
	.zero		376


//--------------------- .nv.constant2._ZN2at6native18elementwise_kernelILi128ELi4EZNS0_15gpu_kernel_implIZZZNS0_15tan_kernel_cudaERNS_18TensorIteratorBaseEENKUlvE_clEvENKUlvE0_clEvEUlN3c107complexIfEEE_EEvS4_RKT_EUliE_EEviT1_ --------------------------
	.section	.nv.constant2._ZN2at6native18elementwise_kernelILi128ELi4EZNS0_15gpu_kernel_implIZZZNS0_15tan_kernel_cudaERNS_18TensorIteratorBaseEENKUlvE_clEvENKUlvE0_clEvEUlN3c107complexIfEEE_EEvS4_RKT_EUliE_EEviT1_,"a",@progbits
	.sectionflags	@""
	.align	4
.nv.constant2._ZN2at6native18elementwise_kernelILi128ELi4EZNS0_15gpu_kernel_implIZZZNS0_15tan_kernel_cudaERNS_18TensorIteratorBaseEENKUlvE_clEvENKUlvE0_clEvEUlN3c107complexIfEEE_EEvS4_RKT_EUliE_EEviT1_:
        /*0000*/ 	.byte	0x00, 0x00, 0x00, 0xf0, 0xff, 0xff, 0x0f, 0x38


//--------------------- .nv.constant0._ZN2at6native18elementwise_kernelILi128ELi4EZNS0_15gpu_kernel_implIZZZNS0_15tan_kernel_cudaERNS_18TensorIteratorBaseEENKUlvE_clEvENKUlvE0_clEvEUlN3c107complexIfEEE_EEvS4_RKT_EUliE_EEviT1_ --------------------------
	.section	.nv.constant0._ZN2at6native18elementwise_kernelILi128ELi4EZNS0_15gpu_kernel_implIZZZNS0_15tan_kernel_cudaERNS_18TensorIteratorBaseEENKUlvE_clEvENKUlvE0_clEvEUlN3c107complexIfEEE_EEvS4_RKT_EUliE_EEviT1_,"a",@progbits
	.sectionflags	@""
	.align	4
.nv.constant0._ZN2at6native18elementwise_kernelILi128ELi4EZNS0_15gpu_kernel_implIZZZNS0_15tan_kernel_cudaERNS_18TensorIteratorBaseEENKUlvE_clEvENKUlvE0_clEvEUlN3c107complexIfEEE_EEvS4_RKT_EUliE_EEviT1_:
	.zero		896


//--------------------- .nv.constant2._ZN2at6native27unrolled_elementwise_kernelIZZZNS0_15tan_kernel_cudaERNS_18TensorIteratorBaseEENKUlvE_clEvENKUlvE0_clEvEUlN3c107complexIfEEE_St5arrayIPcLm2EELi4E23TrivialOffsetCalculatorILi1EjESE_NS0_6memory12LoadWithCastILi1EEENSF_13StoreWithCastILi1EEEEEviT_T0_T2_T3_T4_T5_ --------------------------
	.section	.nv.constant2._ZN2at6native27unrolled_elementwise_kernelIZZZNS0_15tan_kernel_cudaERNS_18TensorIteratorBaseEENKUlvE_clEvENKUlvE0_clEvEUlN3c107complexIfEEE_St5arrayIPcLm2EELi4E23TrivialOffsetCalculatorILi1EjESE_NS0_6memory12LoadWithCastILi1EEENSF_13StoreWithCastILi1EEEEEviT_T0_T2_T3_T4_T5_,"a",@progbits
	.sectionflags	@""
	.align	4
.nv.constant2._ZN2at6native27unrolled_elementwise_kernelIZZZNS0_15tan_kernel_cudaERNS_18TensorIteratorBaseEENKUlvE_clEvENKUlvE0_clEvEUlN3c107complexIfEEE_St5arrayIPcLm2EELi4E23TrivialOffsetCalculatorILi1EjESE_NS0_6memory12LoadWithCastILi1EEENSF_13StoreWithCastILi1EEEEEviT_T0_T2_T3_T4_T5_:
        /*0000*/ 	.byte	0x00, 0x00, 0x00, 0xf0, 0xff, 0xff, 0x0f, 0x38


//--------------------- .nv.constant0._ZN2at6native27unrolled_elementwise_kernelIZZZNS0_15tan_kernel_cudaERNS_18TensorIteratorBaseEENKUlvE_clEvENKUlvE0_clEvEUlN3c107complexIfEEE_St5arrayIPcLm2EELi4E23TrivialOffsetCalculatorILi1EjESE_NS0_6memory12LoadWithCastILi1EEENSF_13StoreWithCastILi1EEEEEviT_T0_T2_T3_T4_T5_ --------------------------
	.section	.nv.constant0._ZN2at6native27unrolled_elementwise_kernelIZZZNS0_15tan_kernel_cudaERNS_18TensorIteratorBaseEENKUlvE_clEvENKUlvE0_clEvEUlN3c107complexIfEEE_St5arrayIPcLm2EELi4E23TrivialOffsetCalculatorILi1EjESE_NS0_6memory12LoadWithCastILi1EEENSF_13StoreWithCastILi1EEEEEviT_T0_T2_T3_T4_T5_,"a",@progbits
	.sectionflags	@""
	.align	4
.nv.constant0._ZN2at6native27unrolled_elementwise_kernelIZZZNS0_15tan_kernel_cudaERNS_18TensorIteratorBaseEENKUlvE_clEvENKUlvE0_clEvEUlN3c107complexIfEEE_St5arrayIPcLm2EELi4E23TrivialOffsetCalculatorILi1EjESE_NS0_6memory12LoadWithCastILi1EEENSF_13StoreWithCastILi1EEEEEviT_T0_T2_T3_T4_T5_:
	.zero		396


//--------------------- .nv.constant0._ZN2at6native18elementwise_kernelILi128ELi2EZNS0_22gpu_kernel_impl_nocastIZZZNS0_15tan_kernel_cudaERNS_18TensorIteratorBaseEENKUlvE_clEvENKUlvE0_clEvEUlN3c107complexIfEEE_EEvS4_RKT_EUliE_EEviT1_ --------------------------
	.section	.nv.constant0._ZN2at6native18elementwise_kernelILi128ELi2EZNS0_22gpu_kernel_impl_nocastIZZZNS0_15tan_kernel_cudaERNS_18TensorIteratorBaseEENKUlvE_clEvENKUlvE0_clEvEUlN3c107complexIfEEE_EEvS4_RKT_EUliE_EEviT1_,"a",@progbits
	.sectionflags	@""
	.align	4
.nv.constant0._ZN2at6native18elementwise_kernelILi128ELi2EZNS0_22gpu_kernel_impl_nocastIZZZNS0_15tan_kernel_cudaERNS_18TensorIteratorBaseEENKUlvE_clEvENKUlvE0_clEvEUlN3c107complexIfEEE_EEvS4_RKT_EUliE_EEviT1_:
	.zero		896


//--------------------- .nv.constant0._ZN2at6native27unrolled_elementwise_kernelIZZZNS0_15tan_kernel_cudaERNS_18TensorIteratorBaseEENKUlvE_clEvENKUlvE0_clEvEUlN3c107complexIfEEE_St5arrayIPcLm2EELi4E23TrivialOffsetCalculatorILi1EjESE_NS0_6memory15LoadWithoutCastENSF_16StoreWithoutCastEEEviT_T0_T2_T3_T4_T5_ --------------------------
	.section	.nv.constant0._ZN2at6native27unrolled_elementwise_kernelIZZZNS0_15tan_kernel_cudaERNS_18TensorIteratorBaseEENKUlvE_clEvENKUlvE0_clEvEUlN3c107complexIfEEE_St5arrayIPcLm2EELi4E23TrivialOffsetCalculatorILi1EjESE_NS0_6memory15LoadWithoutCastENSF_16StoreWithoutCastEEEviT_T0_T2_T3_T4_T5_,"a",@progbits
	.sectionflags	@""
	.align	4
.nv.constant0._ZN2at6native27unrolled_elementwise_kernelIZZZNS0_15tan_kernel_cudaERNS_18TensorIteratorBaseEENKUlvE_clEvENKUlvE0_clEvEUlN3c107complexIfEEE_St5arrayIPcLm2EELi4E23TrivialOffsetCalculatorILi1EjESE_NS0_6memory15LoadWithoutCastENSF_16StoreWithoutCastEEEviT_T0_T2_T3_T4_T5_:
	.zero		380


//--------------------- .nv.constant0._ZN2at6native29vectorized_elementwise_kernelILi2EZZZNS0_15tan_kernel_cudaERNS_18TensorIteratorBaseEENKUlvE_clEvENKUlvE0_clEvEUlN3c107complexIfEEE_St5arrayIPcLm2EEEEviT0_T1_ --------------------------
	.section	.nv.constant0._ZN2at6native29vectorized_elementwise_kernelILi2EZZZNS0_15tan_kernel_cudaERNS_18TensorIteratorBaseEENKUlvE_clEvENKUlvE0_clEvEUlN3c107complexIfEEE_St5arrayIPcLm2EEEEviT0_T1_,"a",@progbits
	.sectionflags	@""
	.align	4
.nv.constant0._ZN2at6native29vectorized_elementwise_kernelILi2EZZZNS0_15tan_kernel_cudaERNS_18TensorIteratorBaseEENKUlvE_clEvENKUlvE0_clEvEUlN3c107complexIfEEE_St5arrayIPcLm2EEEEviT0_T1_:
	.zero		376


//--------------------- .nv.constant0._ZN2at6native29vectorized_elementwise_kernelILi4EZZZNS0_15tan_kernel_cudaERNS_18TensorIteratorBaseEENKUlvE_clEvENKUlvE0_clEvEUlN3c107complexIfEEE_St5arrayIPcLm2EEEEviT0_T1_ --------------------------
	.section	.nv.constant0._ZN2at6native29vectorized_elementwise_kernelILi4EZZZNS0_15tan_kernel_cudaERNS_18TensorIteratorBaseEENKUlvE_clEvENKUlvE0_clEvEUlN3c107complexIfEEE_St5arrayIPcLm2EEEEviT0_T1_,"a",@progbits
	.sectionflags	@""
	.align	4
.nv.constant0._ZN2at6native29vectorized_elementwise_kernelILi4EZZZNS0_15tan_kernel_cudaERNS_18TensorIteratorBaseEENKUlvE_clEvENKUlvE0_clEvEUlN3c107complexIfEEE_St5arrayIPcLm2EEEEviT0_T1_:
	.zero		376


//--------------------- .nv.constant0._ZN2at6native29vectorized_elementwise_kernelILi8EZZZNS0_15tan_kernel_cudaERNS_18TensorIteratorBaseEENKUlvE_clEvENKUlvE0_clEvEUlN3c107complexIfEEE_St5arrayIPcLm2EEEEviT0_T1_ --------------------------
	.section	.nv.constant0._ZN2at6native29vectorized_elementwise_kernelILi8EZZZNS0_15tan_kernel_cudaERNS_18TensorIteratorBaseEENKUlvE_clEvENKUlvE0_clEvEUlN3c107complexIfEEE_St5arrayIPcLm2EEEEviT0_T1_,"a",@progbits
	.sectionflags	@""
	.align	4
.nv.constant0._ZN2at6native29vectorized_elementwise_kernelILi8EZZZNS0_15tan_kernel_cudaERNS_18TensorIteratorBaseEENKUlvE_clEvENKUlvE0_clEvEUlN3c107complexIfEEE_St5arrayIPcLm2EEEEviT0_T1_:
	.zero		376


//--------------------- .nv.constant2._ZN2at6native18elementwise_kernelILi128ELi4EZNS0_15gpu_kernel_implIZZZNS0_15tan_kernel_cudaERNS_18TensorIteratorBaseEENKUlvE_clEvENKUlvE_clEvEUlN3c107complexIdEEE_EEvS4_RKT_EUliE_EEviT1_ --------------------------
	.section	.nv.constant2._ZN2at6native18elementwise_kernelILi128ELi4EZNS0_15gpu_kernel_implIZZZNS0_15tan_kernel_cudaERNS_18TensorIteratorBaseEENKUlvE_clEvENKUlvE_clEvEUlN3c107complexIdEEE_EEvS4_RKT_EUliE_EEviT1_,"a",@progbits
	.sectionflags	@""
	.align	4
.nv.constant2._ZN2at6native18elementwise_kernelILi128ELi4EZNS0_15gpu_kernel_implIZZZNS0_15tan_kernel_cudaERNS_18TensorIteratorBaseEENKUlvE_clEvENKUlvE_clEvEUlN3c107complexIdEEE_EEvS4_RKT_EUliE_EEviT1_:
        /* <DEDUP_REMOVED lines=23> */


//--------------------- .nv.constant0._ZN2at6native18elementwise_kernelILi128ELi4EZNS0_15gpu_kernel_implIZZZNS0_15tan_kernel_cudaERNS_18TensorIteratorBaseEENKUlvE_clEvENKUlvE_clEvEUlN3c107complexIdEEE_EEvS4_RKT_EUliE_EEviT1_ --------------------------
	.section	.nv.constant0._ZN2at6native18elementwise_kernelILi128ELi4EZNS0_15gpu_kernel_implIZZZNS0_15tan_kernel_cudaERNS_18TensorIteratorBaseEENKUlvE_clEvENKUlvE_clEvEUlN3c107complexIdEEE_EEvS4_RKT_EUliE_EEviT1_,"a",@progbits
	.sectionflags	@""
	.align	4
.nv.constant0._ZN2at6native18elementwise_kernelILi128ELi4EZNS0_15gpu_kernel_implIZZZNS0_15tan_kernel_cudaERNS_18TensorIteratorBaseEENKUlvE_clEvENKUlvE_clEvEUlN3c107complexIdEEE_EEvS4_RKT_EUliE_EEviT1_:
	.zero		896


//--------------------- .nv.constant2._ZN2at6native27unrolled_elementwise_kernelIZZZNS0_15tan_kernel_cudaERNS_18TensorIteratorBaseEENKUlvE_clEvENKUlvE_clEvEUlN3c107complexIdEEE_St5arrayIPcLm2EELi4E23TrivialOffsetCalculatorILi1EjESE_NS0_6memory12LoadWithCastILi1EEENSF_13StoreWithCastILi1EEEEEviT_T0_T2_T3_T4_T5_ --------------------------
	.section	.nv.constant2._ZN2at6native27unrolled_elementwise_kernelIZZZNS0_15tan_kernel_cudaERNS_18TensorIteratorBaseEENKUlvE_clEvENKUlvE_clEvEUlN3c107complexIdEEE_St5arrayIPcLm2EELi4E23TrivialOffsetCalculatorILi1EjESE_NS0_6memory12LoadWithCastILi1EEENSF_13StoreWithCastILi1EEEEEviT_T0_T2_T3_T4_T5_,"a",@progbits
	.sectionflags	@""
	.align	4
.nv.constant2._ZN2at6native27unrolled_elementwise_kernelIZZZNS0_15tan_kernel_cudaERNS_18TensorIteratorBaseEENKUlvE_clEvENKUlvE_clEvEUlN3c107complexIdEEE_St5arrayIPcLm2EELi4E23TrivialOffsetCalculatorILi1EjESE_NS0_6memory12LoadWithCastILi1EEENSF_13StoreWithCastILi1EEEEEviT_T0_T2_T3_T4_T5_:
        /* <DEDUP_REMOVED lines=23> */


//--------------------- .nv.constant0._ZN2at6native27unrolled_elementwise_kernelIZZZNS0_15tan_kernel_cudaERNS_18TensorIteratorBaseEENKUlvE_clEvENKUlvE_clEvEUlN3c107complexIdEEE_St5arrayIPcLm2EELi4E23TrivialOffsetCalculatorILi1EjESE_NS0_6memory12LoadWithCastILi1EEENSF_13StoreWithCastILi1EEEEEviT_T0_T2_T3_T4_T5_ --------------------------
	.section	.nv.constant0._ZN2at6native27unrolled_elementwise_kernelIZZZNS0_15tan_kernel_cudaERNS_18TensorIteratorBaseEENKUlvE_clEvENKUlvE_clEvEUlN3c107complexIdEEE_St5arrayIPcLm2EELi4E23TrivialOffsetCalculatorILi1EjESE_NS0_6memory12LoadWithCastILi1EEENSF_13StoreWithCastILi1EEEEEviT_T0_T2_T3_T4_T5_,"a",@progbits
	.sectionflags	@""
	.align	4
.nv.constant0._ZN2at6native27unrolled_elementwise_kernelIZZZNS0_15tan_kernel_cudaERNS_18TensorIteratorBaseEENKUlvE_clEvENKUlvE_clEvEUlN3c107complexIdEEE_St5arrayIPcLm2EELi4E23TrivialOffsetCalculatorILi1EjESE_NS0_6memory12LoadWithCastILi1EEENSF_13StoreWithCastILi1EEEEEviT_T0_T2_T3_T4_T5_:
	.zero		396


//--------------------- .nv.constant2._ZN2at6native18elementwise_kernelILi128ELi2EZNS0_22gpu_kernel_impl_nocastIZZZNS0_15tan_kernel_cudaERNS_18TensorIteratorBaseEENKUlvE_clEvENKUlvE_clEvEUlN3c107complexIdEEE_EEvS4_RKT_EUliE_EEviT1_ --------------------------
	.section	.nv.constant2._ZN2at6native18elementwise_kernelILi128ELi2EZNS0_22gpu_kernel_impl_nocastIZZZNS0_15tan_kernel_cudaERNS_18TensorIteratorBaseEENKUlvE_clEvENKUlvE_clEvEUlN3c107complexIdEEE_EEvS4_RKT_EUliE_EEviT1_,"a",@progbits
	.sectionflags	@""
	.align	4
.nv.constant2._ZN2at6native18elementwise_kernelILi128ELi2EZNS0_22gpu_kernel_impl_nocastIZZZNS0_15tan_kernel_cudaERNS_18TensorIteratorBaseEENKUlvE_clEvENKUlvE_clEvEUlN3c107complexIdEEE_EEvS4_RKT_EUliE_EEviT1_:
        /* <DEDUP_REMOVED lines=23> */


//--------------------- .nv.constant0._ZN2at6native18elementwise_kernelILi128ELi2EZNS0_22gpu_kernel_impl_nocastIZZZNS0_15tan_kernel_cudaERNS_18TensorIteratorBaseEENKUlvE_clEvENKUlvE_clEvEUlN3c107complexIdEEE_EEvS4_RKT_EUliE_EEviT1_ --------------------------
	.section	.nv.constant0._ZN2at6native18elementwise_kernelILi128ELi2EZNS0_22gpu_kernel_impl_nocastIZZZNS0_15tan_kernel_cudaERNS_18TensorIteratorBaseEENKUlvE_clEvENKUlvE_clEvEUlN3c107complexIdEEE_EEvS4_RKT_EUliE_EEviT1_,"a",@progbits
	.sectionflags	@""
	.align	4
.nv.constant0._ZN2at6native18elementwise_kernelILi128ELi2EZNS0_22gpu_kernel_impl_nocastIZZZNS0_15tan_kernel_cudaERNS_18TensorIteratorBaseEENKUlvE_clEvENKUlvE_clEvEUlN3c107complexIdEEE_EEvS4_RKT_EUliE_EEviT1_:
	.zero		896


//--------------------- .nv.constant2._ZN2at6native27unrolled_elementwise_kernelIZZZNS0_15tan_kernel_cudaERNS_18TensorIteratorBaseEENKUlvE_clEvENKUlvE_clEvEUlN3c107complexIdEEE_St5arrayIPcLm2EELi4E23TrivialOffsetCalculatorILi1EjESE_NS0_6memory15LoadWithoutCastENSF_16StoreWithoutCastEEEviT_T0_T2_T3_T4_T5_ --------------------------
	.section	.nv.constant2._ZN2at6native27unrolled_elementwise_kernelIZZZNS0_15tan_kernel_cudaERNS_18TensorIteratorBaseEENKUlvE_clEvENKUlvE_clEvEUlN3c107complexIdEEE_St5arrayIPcLm2EELi4E23TrivialOffsetCalculatorILi1EjESE_NS0_6memory15LoadWithoutCastENSF_16StoreWithoutCastEEEviT_T0_T2_T3_T4_T5_,"a",@progbits
	.sectionflags	@""
	.align	4
.nv.constant2._ZN2at6native27unrolled_elementwise_kernelIZZZNS0_15tan_kernel_cudaERNS_18TensorIteratorBaseEENKUlvE_clEvENKUlvE_clEvEUlN3c107complexIdEEE_St5arrayIPcLm2EELi4E23TrivialOffsetCalculatorILi1EjESE_NS0_6memory15LoadWithoutCastENSF_16StoreWithoutCastEEEviT_T0_T2_T3_T4_T5_:
        /* <DEDUP_REMOVED lines=23> */


//--------------------- .nv.constant0._ZN2at6native27unrolled_elementwise_kernelIZZZNS0_15tan_kernel_cudaERNS_18TensorIteratorBaseEENKUlvE_clEvENKUlvE_clEvEUlN3c107complexIdEEE_St5arrayIPcLm2EELi4E23TrivialOffsetCalculatorILi1EjESE_NS0_6memory15LoadWithoutCastENSF_16StoreWithoutCastEEEviT_T0_T2_T3_T4_T5_ --------------------------
	.section	.nv.constant0._ZN2at6native27unrolled_elementwise_kernelIZZZNS0_15tan_kernel_cudaERNS_18TensorIteratorBaseEENKUlvE_clEvENKUlvE_clEvEUlN3c107complexIdEEE_St5arrayIPcLm2EELi4E23TrivialOffsetCalculatorILi1EjESE_NS0_6memory15LoadWithoutCastENSF_16StoreWithoutCastEEEviT_T0_T2_T3_T4_T5_,"a",@progbits
	.sectionflags	@""
	.align	4
.nv.constant0._ZN2at6native27unrolled_elementwise_kernelIZZZNS0_15tan_kernel_cudaERNS_18TensorIteratorBaseEENKUlvE_clEvENKUlvE_clEvEUlN3c107complexIdEEE_St5arrayIPcLm2EELi4E23TrivialOffsetCalculatorILi1EjESE_NS0_6memory15LoadWithoutCastENSF_16StoreWithoutCastEEEviT_T0_T2_T3_T4_T5_:
	.zero		380


//--------------------- .nv.constant2._ZN2at6native29vectorized_elementwise_kernelILi2EZZZNS0_15tan_kernel_cudaERNS_18TensorIteratorBaseEENKUlvE_clEvENKUlvE_clEvEUlN3c107complexIdEEE_St5arrayIPcLm2EEEEviT0_T1_ --------------------------
	.section	.nv.constant2._ZN2at6native29vectorized_elementwise_kernelILi2EZZZNS0_15tan_kernel_cudaERNS_18TensorIteratorBaseEENKUlvE_clEvENKUlvE_clEvEUlN3c107complexIdEEE_St5arrayIPcLm2EEEEviT0_T1_,"a",@progbits
	.sectionflags	@""
	.align	4
.nv.constant2._ZN2at6native29vectorized_elementwise_kernelILi2EZZZNS0_15tan_kernel_cudaERNS_18TensorIteratorBaseEENKUlvE_clEvENKUlvE_clEvEUlN3c107complexIdEEE_St5arrayIPcLm2EEEEviT0_T1_:
        /* <DEDUP_REMOVED lines=23> */


//--------------------- .nv.constant0._ZN2at6native29vectorized_elementwise_kernelILi2EZZZNS0_15tan_kernel_cudaERNS_18TensorIteratorBaseEENKUlvE_clEvENKUlvE_clEvEUlN3c107complexIdEEE_St5arrayIPcLm2EEEEviT0_T1_ --------------------------
	.section	.nv.constant0._ZN2at6native29vectorized_elementwise_kernelILi2EZZZNS0_15tan_kernel_cudaERNS_18TensorIteratorBaseEENKUlvE_clEvENKUlvE_clEvEUlN3c107complexIdEEE_St5arrayIPcLm2EEEEviT0_T1_,"a",@progbits
	.sectionflags	@""
	.align	4
.nv.constant0._ZN2at6native29vectorized_elementwise_kernelILi2EZZZNS0_15tan_kernel_cudaERNS_18TensorIteratorBaseEENKUlvE_clEvENKUlvE_clEvEUlN3c107complexIdEEE_St5arrayIPcLm2EEEEviT0_T1_:
	.zero		376


//--------------------- .nv.constant2._ZN2at6native29vectorized_elementwise_kernelILi4EZZZNS0_15tan_kernel_cudaERNS_18TensorIteratorBaseEENKUlvE_clEvENKUlvE_clEvEUlN3c107complexIdEEE_St5arrayIPcLm2EEEEviT0_T1_ --------------------------
	.section	.nv.constant2._ZN2at6native29vectorized_elementwise_kernelILi4EZZZNS0_15tan_kernel_cudaERNS_18TensorIteratorBaseEENKUlvE_clEvENKUlvE_clEvEUlN3c107complexIdEEE_St5arrayIPcLm2EEEEviT0_T1_,"a",@progbits
	.sectionflags	@""
	.align	4
.nv.constant2._ZN2at6native29vectorized_elementwise_kernelILi4EZZZNS0_15tan_kernel_cudaERNS_18TensorIteratorBaseEENKUlvE_clEvENKUlvE_clEvEUlN3c107complexIdEEE_St5arrayIPcLm2EEEEviT0_T1_:
        /* <DEDUP_REMOVED lines=23> */


//--------------------- .nv.constant0._ZN2at6native29vectorized_elementwise_kernelILi4EZZZNS0_15tan_kernel_cudaERNS_18TensorIteratorBaseEENKUlvE_clEvENKUlvE_clEvEUlN3c107complexIdEEE_St5arrayIPcLm2EEEEviT0_T1_ --------------------------
	.section	.nv.constant0._ZN2at6native29vectorized_elementwise_kernelILi4EZZZNS0_15tan_kernel_cudaERNS_18TensorIteratorBaseEENKUlvE_clEvENKUlvE_clEvEUlN3c107complexIdEEE_St5arrayIPcLm2EEEEviT0_T1_,"a",@progbits
	.sectionflags	@""
	.align	4
.nv.constant0._ZN2at6native29vectorized_elementwise_kernelILi4EZZZNS0_15tan_kernel_cudaERNS_18TensorIteratorBaseEENKUlvE_clEvENKUlvE_clEvEUlN3c107complexIdEEE_St5arrayIPcLm2EEEEviT0_T1_:
	.zero		376


//--------------------- .nv.constant0._ZN2at6native29vectorized_elementwise_kernelILi8EZZZNS0_15tan_kernel_cudaERNS_18TensorIteratorBaseEENKUlvE_clEvENKUlvE_clEvEUlN3c107complexIdEEE_St5arrayIPcLm2EEEEviT0_T1_ --------------------------
	.section	.nv.constant0._ZN2at6native29vectorized_elementwise_kernelILi8EZZZNS0_15tan_kernel_cudaERNS_18TensorIteratorBaseEENKUlvE_clEvENKUlvE_clEvEUlN3c107complexIdEEE_St5arrayIPcLm2EEEEviT0_T1_,"a",@progbits
	.sectionflags	@""
	.align	4
.nv.constant0._ZN2at6native29vectorized_elementwise_kernelILi8EZZZNS0_15tan_kernel_cudaERNS_18TensorIteratorBaseEENKUlvE_clEvENKUlvE_clEvEUlN3c107complexIdEEE_St5arrayIPcLm2EEEEviT0_T1_:
	.zero		376


//--------------------- .text._ZN2at6native18elementwise_kernelILi128ELi4EZNS0_15gpu_kernel_implIZZZNS0_15tan_kernel_cudaERNS_18TensorIteratorBaseEENKUlvE0_clEvENKUlvE2_clEvEUlN3c108BFloat16EE_EEvS4_RKT_EUliE_EEviT1_ --------------------------
	.section	.text._ZN2at6native18elementwise_kernelILi128ELi4EZNS0_15gpu_kernel_implIZZZNS0_15tan_kernel_cudaERNS_18TensorIteratorBaseEENKUlvE0_clEvENKUlvE2_clEvEUlN3c108BFloat16EE_EEvS4_RKT_EUliE_EEviT1_,"ax",@progbits
	.sectioninfo	@"SHI_REGISTERS=26"
	.align	128
        .global         _ZN2at6native18elementwise_kernelILi128ELi4EZNS0_15gpu_kernel_implIZZZNS0_15tan_kernel_cudaERNS_18TensorIteratorBaseEENKUlvE0_clEvENKUlvE2_clEvEUlN3c108BFloat16EE_EEvS4_RKT_EUliE_EEviT1_
        .type           _ZN2at6native18elementwise_kernelILi128ELi4EZNS0_15gpu_kernel_implIZZZNS0_15tan_kernel_cudaERNS_18TensorIteratorBaseEENKUlvE0_clEvENKUlvE2_clEvEUlN3c108BFloat16EE_EEvS4_RKT_EUliE_EEviT1_,@function
        .size           _ZN2at6native18elementwise_kernelILi128ELi4EZNS0_15gpu_kernel_implIZZZNS0_15tan_kernel_cudaERNS_18TensorIteratorBaseEENKUlvE0_clEvENKUlvE2_clEvEUlN3c108BFloat16EE_EEvS4_RKT_EUliE_EEviT1_,(.L_x_6471 - _ZN2at6native18elementwise_kernelILi128ELi4EZNS0_15gpu_kernel_implIZZZNS0_15tan_kernel_cudaERNS_18TensorIteratorBaseEENKUlvE0_clEvENKUlvE2_clEvEUlN3c108BFloat16EE_EEvS4_RKT_EUliE_EEviT1_)
        .other          _ZN2at6native18elementwise_kernelILi128ELi4EZNS0_15gpu_kernel_implIZZZNS0_15tan_kernel_cudaERNS_18TensorIteratorBaseEENKUlvE0_clEvENKUlvE2_clEvEUlN3c108BFloat16EE_EEvS4_RKT_EUliE_EEviT1_,@"STO_CUDA_ENTRY STV_DEFAULT"
_ZN2at6native18elementwise_kernelILi128ELi4EZNS0_15gpu_kernel_implIZZZNS0_15tan_kernel_cudaERNS_18TensorIteratorBaseEENKUlvE0_clEvENKUlvE2_clEvEUlN3c108BFloat16EE_EEvS4_RKT_EUliE_EEviT1_:
.text._ZN2at6native18elementwise_kernelILi128ELi4EZNS0_15gpu_kernel_implIZZZNS0_15tan_kernel_cudaERNS_18TensorIteratorBaseEENKUlvE0_clEvENKUlvE2_clEvEUlN3c108BFloat16EE_EEvS4_RKT_EUliE_EEviT1_:
[----:B------:R-:W-:Y:S02]  /*0000*/  IMAD.MOV.U32 R1, RZ, RZ, c[0x0][0x28] ;  /* 0x00000a00ff017624 */ /* 0x000fe400078e00ff */
[----:B------:R-:W0:Y:S01]  /*0010*/  S2R R18, SR_CTAID.X ;  /* 0x0000000000127919 */ /* 0x000e220000002500 */
[----:B------:R-:W-:Y:S01]  /*0020*/  ULDC.64 UR36, c[0x0][0x118] ;  /* 0x0000460000247ab9 */ /* 0x000fe20000000a00 */
[----:B------:R-:W-:Y:S02]  /*0030*/  BSSY B6, `(.L_x_0) ;  /* 0x00002e5000067945 */ /* 0x000fe40003800000 */
[----:B------:R-:W0:Y:S02]  /*0040*/  S2R R23, SR_TID.X ;  /* 0x0000000000177919 */ /* 0x000e240000002100 */
[----:B0-----:R-:W-:-:S05]  /*0050*/  IMAD R19, R18, 0x200, R23 ;  /* 0x0000020012137824 */ /* 0x001fca00078e0217 */
[----:B------:R-:W-:-:S13]  /*0060*/  ISETP.GE.AND P0, PT, R19, c[0x0][0x160], PT ;  /* 0x0000580013007a0c */ /* 0x000fda0003f06270 */
[----:B------:R-:W-:Y:S05]  /*0070*/  @P0 BRA `(.L_x_1) ;  /* 0x00002e0000000947 */ /* 0x000fea0003800000 */
[----:B------:R-:W-:Y:S01]  /*0080*/  ISETP.NE.AND P0, PT, RZ, c[0x0][0x168], PT ;  /* 0x00005a00ff007a0c */ /* 0x000fe20003f05270 */
[----:B------:R-:W-:Y:S02]  /*0090*/  IMAD.MOV.U32 R0, RZ, RZ, RZ ;  /* 0x000000ffff007224 */ /* 0x000fe400078e00ff */
[----:B------:R-:W-:-:S10]  /*00a0*/  IMAD.MOV.U32 R16, RZ, RZ, RZ ;  /* 0x000000ffff107224 */ /* 0x000fd400078e00ff */
[----:B------:R-:W-:Y:S05]  /*00b0*/  @!P0 BRA `(.L_x_2) ;  /* 0x00000e0000008947 */ /* 0x000fea0003800000 */
[----:B------:R-:W-:Y:S02]  /*00c0*/  IMAD.MOV.U32 R2, RZ, RZ, RZ ;  /* 0x000000ffff027224 */ /* 0x000fe400078e00ff */
[----:B------:R-:W-:Y:S02]  /*00d0*/  IMAD.MOV.U32 R3, RZ, RZ, R19 ;  /* 0x000000ffff037224 */ /* 0x000fe400078e0013 */
[----:B------:R-:W-:Y:S02]  /*00e0*/  IMAD.MOV.U32 R6, RZ, RZ, c[0x0][0x168] ;  /* 0x00005a00ff067624 */ /* 0x000fe400078e00ff */
[----:B------:R-:W-:-:S03]  /*00f0*/  IMAD.HI.U32 R2, R19, c[0x0][0x170], R2 ;  /* 0x00005c0013027a27 */ /* 0x000fc600078e0002 */
[----:B------:R-:W-:Y:S02]  /*0100*/  ISETP.NE.AND P0, PT, R6, 0x1, PT ;  /* 0x000000010600780c */ /* 0x000fe40003f05270 */
[----:B------:R-:W-:-:S05]  /*0110*/  SHF.R.U32.HI R3, RZ, c[0x0][0x174], R2 ;  /* 0x00005d00ff037a19 */ /* 0x000fca0000011602 */
[----:B------:R-:W-:-:S04]  /*0120*/  IMAD.MOV R0, RZ, RZ, -R3 ;  /* 0x000000ffff007224 */ /* 0x000fc800078e0a03 */
[----:B------:R-:W-:-:S04]  /*0130*/  IMAD R0, R0, c[0x0][0x16c], R19 ;  /* 0x00005b0000007a24 */ /* 0x000fc800078e0213 */
[C---:B------:R-:W-:Y:S02]  /*0140*/  IMAD R16, R0.reuse, c[0x0][0x298], RZ ;  /* 0x0000a60000107a24 */ /* 0x040fe400078e02ff */
[----:B------:R-:W-:Y:S01]  /*0150*/  IMAD R0, R0, c[0x0][0x29c], RZ ;  /* 0x0000a70000007a24 */ /* 0x000fe200078e02ff */
[----:B------:R-:W-:Y:S05]  /*0160*/  @!P0 BRA `(.L_x_2) ;  /* 0x00000d5000008947 */ /* 0x000fea0003800000 */
[----:B------:R-:W-:Y:S01]  /*0170*/  IMAD.MOV.U32 R2, RZ, RZ, RZ ;  /* 0x000000ffff027224 */ /* 0x000fe200078e00ff */
[----:B------:R-:W-:-:S03]  /*0180*/  ISETP.NE.AND P0, PT, R6, 0x2, PT ;  /* 0x000000020600780c */ /* 0x000fc60003f05270 */
[----:B------:R-:W-:-:S05]  /*0190*/  IMAD.HI.U32 R4, R3, c[0x0][0x17c], R2 ;  /* 0x00005f0003047a27 */ /* 0x000fca00078e0002 */
[----:B------:R-:W-:-:S05]  /*01a0*/  SHF.R.U32.HI R5, RZ, c[0x0][0x180], R4 ;  /* 0x00006000ff057a19 */ /* 0x000fca0000011604 */
[----:B------:R-:W-:-:S04]  /*01b0*/  IMAD.MOV R2, RZ, RZ, -R5 ;  /* 0x000000ffff027224 */ /* 0x000fc800078e0a05 */
[----:B------:R-:W-:-:S04]  /*01c0*/  IMAD R3, R2, c[0x0][0x178], R3 ;  /* 0x00005e0002037a24 */ /* 0x000fc800078e0203 */
[C---:B------:R-:W-:Y:S02]  /*01d0*/  IMAD R16, R3.reuse, c[0x0][0x2a0], R16 ;  /* 0x0000a80003107a24 */ /* 0x040fe400078e0210 */
[----:B------:R-:W-:Y:S01]  /*01e0*/  IMAD R0, R3, c[0x0][0x2a4], R0 ;  /* 0x0000a90003007a24 */ /* 0x000fe200078e0200 */
        /* <DEDUP_REMOVED lines=190> */
[----:B------:R-:W-:Y:S01]  /*0dd0*/  ISETP.NE.AND P0, PT, R6, 0x18, PT ;  /* 0x000000180600780c */ /* 0x000fe20003f05270 */
[----:B------:R-:W-:-:S04]  /*0de0*/  IMAD.MOV.U32 R2, RZ, RZ, RZ ;  /* 0x000000ffff027224 */ /* 0x000fc800078e00ff */
[----:B------:R-:W-:-:S05]  /*0df0*/  IMAD.HI.U32 R4, R3, c[0x0][0x284], R2 ;  /* 0x0000a10003047a27 */ /* 0x000fca00078e0002 */
[----:B------:R-:W-:-:S03]  /*0e00*/  SHF.R.U32.HI R5, RZ, c[0x0][0x288], R4 ;  /* 0x0000a200ff057a19 */ /* 0x000fc60000011604 */
[----:B------:R-:W-:Y:S02]  /*0e10*/  @P0 IMAD.MOV.U32 R4, RZ, RZ, RZ ;  /* 0x000000ffff040224 */ /* 0x000fe400078e00ff */
[--C-:B------:R-:W-:Y:S02]  /*0e20*/  IMAD.MOV R7, RZ, RZ, -R5.reuse ;  /* 0x000000ffff077224 */ /* 0x100fe400078e0a05 */
[----:B------:R-:W-:-:S04]  /*0e30*/  @P0 IMAD.HI.U32 R2, R5, c[0x0][0x290], R4 ;  /* 0x0000a40005020a27 */ /* 0x000fc800078e0004 */
[----:B------:R-:W-:Y:S01]  /*0e40*/  IMAD R3, R7, c[0x0][0x280], R3 ;  /* 0x0000a00007037a24 */ /* 0x000fe200078e0203 */
[----:B------:R-:W-:-:S03]  /*0e50*/  @P0 SHF.R.U32.HI R2, RZ, c[0x0][0x294], R2 ;  /* 0x0000a500ff020a19 */ /* 0x000fc60000011602 */
[C---:B------:R-:W-:Y:S02]  /*0e60*/  IMAD R16, R3.reuse, c[0x0][0x350], R16 ;  /* 0x0000d40003107a24 */ /* 0x040fe400078e0210 */
[----:B------:R-:W-:Y:S02]  /*0e70*/  @P0 IMAD.MOV R4, RZ, RZ, -R2 ;  /* 0x000000ffff040224 */ /* 0x000fe400078e0a02 */
[----:B------:R-:W-:Y:S02]  /*0e80*/  IMAD R0, R3, c[0x0][0x354], R0 ;  /* 0x0000d50003007a24 */ /* 0x000fe400078e0200 */
[----:B------:R-:W-:-:S04]  /*0e90*/  @P0 IMAD R5, R4, c[0x0][0x28c], R5 ;  /* 0x0000a30004050a24 */ /* 0x000fc800078e0205 */
[C---:B------:R-:W-:Y:S02]  /*0ea0*/  @P0 IMAD R16, R5.reuse, c[0x0][0x358], R16 ;  /* 0x0000d60005100a24 */ /* 0x040fe400078e0210 */
[----:B------:R-:W-:Y:S02]  /*0eb0*/  @P0 IMAD R0, R5, c[0x0][0x35c], R0 ;  /* 0x0000d70005000a24 */ /* 0x000fe400078e0200 */
.L_x_2:
[----:B------:R-:W0:Y:S01]  /*0ec0*/  LDC.U8 R5, c[0x0][0x372] ;  /* 0x0000dc80ff057b82 */ /* 0x000e220000000000 */
[----:B------:R-:W-:Y:S02]  /*0ed0*/  IADD3 R16, P1, R16, c[0x0][0x360], RZ ;  /* 0x0000d80010107a10 */ /* 0x000fe40007f3e0ff */
[----:B------:R-:W-:-:S03]  /*0ee0*/  IADD3 R2, P2, R0, c[0x0][0x368], RZ ;  /* 0x0000da0000027a10 */ /* 0x000fc60007f5e0ff */
[----:B------:R-:W-:Y:S02]  /*0ef0*/  IMAD.X R17, RZ, RZ, c[0x0][0x364], P1 ;  /* 0x0000d900ff117624 */ /* 0x000fe400008e06ff */
[----:B------:R-:W-:Y:S01]  /*0f00*/  IMAD.X R3, RZ, RZ, c[0x0][0x36c], P2 ;  /* 0x0000db00ff037624 */ /* 0x000fe200010e06ff */
[----:B0-----:R-:W-:-:S04]  /*0f10*/  PRMT R4, R5, 0x9910, RZ ;  /* 0x0000991005047816 */ /* 0x001fc800000000ff */
[----:B------:R-:W-:-:S13]  /*0f20*/  ISETP.GT.AND P0, PT, R4, 0x9, PT ;  /* 0x000000090400780c */ /* 0x000fda0003f04270 */
[----:B------:R-:W-:Y:S05]  /*0f30*/  @P0 BRA `(.L_x_3) ;  /* 0x0000042000000947 */ /* 0x000fea0003800000 */
[----:B------:R-:W-:-:S13]  /*0f40*/  ISETP.GT.AND P0, PT, R4, 0x4, PT ;  /* 0x000000040400780c */ /* 0x000fda0003f04270 */
[----:B------:R-:W-:Y:S05]  /*0f50*/  @P0 BRA `(.L_x_4) ;  /* 0x0000020000000947 */ /* 0x000fea0003800000 */
[----:B------:R-:W-:-:S13]  /*0f60*/  ISETP.GT.AND P0, PT, R4, 0x1, PT ;  /* 0x000000010400780c */ /* 0x000fda0003f04270 */
[----:B------:R-:W-:Y:S05]  /*0f70*/  @P0 BRA `(.L_x_5) ;  /* 0x000000c000000947 */ /* 0x000fea0003800000 */
[----:B------:R-:W-:-:S13]  /*0f80*/  ISETP.NE.AND P0, PT, R5, RZ, PT ;  /* 0x000000ff0500720c */ /* 0x000fda0003f05270 */
[----:B------:R-:W-:Y:S05]  /*0f90*/  @!P0 BRA `(.L_x_6) ;  /* 0x0000006000008947 */ /* 0x000fea0003800000 */
[----:B------:R-:W-:-:S13]  /*0fa0*/  ISETP.NE.AND P0, PT, R4, 0x1, PT ;  /* 0x000000010400780c */ /* 0x000fda0003f05270 */
[----:B------:R-:W-:Y:S05]  /*0fb0*/  @P0 BRA `(.L_x_7) ;  /* 0x00000cf000000947 */ /* 0x000fea0003800000 */
[----:B------:R-:W2:Y:S02]  /*0fc0*/  LDG.E.S8 R2, [R2.64] ;  /* 0x0000002402027981 */ /* 0x000ea4000c1e1300 */
[----:B--2---:R-:W0:Y:S02]  /*0fd0*/  I2F.S16 R0, R2 ;  /* 0x0000000200007306 */ /* 0x004e240000101400 */
[----:B0-----:R-:W-:Y:S01]  /*0fe0*/  F2FP.BF16.PACK_AB R0, RZ, R0 ;  /* 0x00000000ff00723e */ /* 0x001fe200000010ff */
[----:B------:R-:W-:Y:S05]  /*0ff0*/  BRA `(.L_x_8) ;  /* 0x00000e7000007947 */ /* 0x000fea0003800000 */
.L_x_6:
[----:B------:R-:W2:Y:S02]  /*1000*/  LDG.E.U8 R2, [R2.64] ;  /* 0x0000002402027981 */ /* 0x000ea4000c1e1100 */
[----:B--2---:R-:W0:Y:S02]  /*1010*/  I2F.U16 R0, R2 ;  /* 0x0000000200007306 */ /* 0x004e240000101000 */
[----:B0-----:R-:W-:Y:S01]  /*1020*/  F2FP.BF16.PACK_AB R0, RZ, R0 ;  /* 0x00000000ff00723e */ /* 0x001fe200000010ff */
[----:B------:R-:W-:Y:S05]  /*1030*/  BRA `(.L_x_8) ;  /* 0x00000e3000007947 */ /* 0x000fea0003800000 */
.L_x_5:
[----:B------:R-:W-:-:S13]  /*1040*/  ISETP.NE.AND P0, PT, R4, 0x2, PT ;  /* 0x000000020400780c */ /* 0x000fda0003f05270 */
[----:B------:R-:W-:Y:S05]  /*1050*/  @!P0 BRA `(.L_x_9) ;  /* 0x000000c000008947 */ /* 0x000fea0003800000 */
[----:B------:R-:W-:-:S13]  /*1060*/  ISETP.NE.AND P0, PT, R4, 0x3, PT ;  /* 0x000000030400780c */ /* 0x000fda0003f05270 */
[----:B------:R-:W-:Y:S05]  /*1070*/  @!P0 BRA `(.L_x_10) ;  /* 0x0000006000008947 */ /* 0x000fea0003800000 */
[----:B------:R-:W-:-:S13]  /*1080*/  ISETP.NE.AND P0, PT, R4, 0x4, PT ;  /* 0x000000040400780c */ /* 0x000fda0003f05270 */
[----:B------:R-:W-:Y:S05]  /*1090*/  @P0 BRA `(.L_x_7) ;  /* 0x00000c1000000947 */ /* 0x000fea0003800000 */
[----:B------:R-:W2:Y:S02]  /*10a0*/  LDG.E.64 R2, [R2.64] ;  /* 0x0000002402027981 */ /* 0x000ea4000c1e1b00 */
[----:B--2---:R-:W0:Y:S02]  /*10b0*/  I2F.S64 R0, R2 ;  /* 0x0000000200007312 */ /* 0x004e240000301400 */
[----:B0-----:R-:W-:Y:S01]  /*10c0*/  F2FP.BF16.PACK_AB R0, RZ, R0 ;  /* 0x00000000ff00723e */ /* 0x001fe200000010ff */
[----:B------:R-:W-:Y:S05]  /*10d0*/  BRA `(.L_x_8) ;  /* 0x00000d9000007947 */ /* 0x000fea0003800000 */
.L_x_10:
[----:B------:R-:W2:Y:S02]  /*10e0*/  LDG.E R2, [R2.64] ;  /* 0x0000002402027981 */ /* 0x000ea4000c1e1900 */
[----:B--2---:R-:W0:Y:S02]  /*10f0*/  I2F R0, R2 ;  /* 0x0000000200007306 */ /* 0x004e240000201400 */
[----:B0-----:R-:W-:Y:S01]  /*1100*/  F2FP.BF16.PACK_AB R0, RZ, R0 ;  /* 0x00000000ff00723e */ /* 0x001fe200000010ff */
[----:B------:R-:W-:Y:S05]  /*1110*/  BRA `(.L_x_8) ;  /* 0x00000d5000007947 */ /* 0x000fea0003800000 */
.L_x_9:
[----:B------:R-:W2:Y:S02]  /*1120*/  LDG.E.U16 R2, [R2.64] ;  /* 0x0000002402027981 */ /* 0x000ea4000c1e1500 */
[----:B--2---:R-:W0:Y:S02]  /*1130*/  I2F.S16 R0, R2 ;  /* 0x0000000200007306 */ /* 0x004e240000101400 */
[----:B0-----:R-:W-:Y:S01]  /*1140*/  F2FP.BF16.PACK_AB R0, RZ, R0 ;  /* 0x00000000ff00723e */ /* 0x001fe200000010ff */
[----:B------:R-:W-:Y:S05]  /*1150*/  BRA `(.L_x_8) ;  /* 0x00000d1000007947 */ /* 0x000fea0003800000 */
.L_x_4:
[----:B------:R-:W-:-:S13]  /*1160*/  ISETP.GT.AND P0, PT, R4, 0x6, PT ;  /* 0x000000060400780c */ /* 0x000fda0003f04270 */
[----:B------:R-:W-:Y:S05]  /*1170*/  @P0 BRA `(.L_x_11) ;  /* 0x000000b000000947 */ /* 0x000fea0003800000 */
[----:B------:R-:W-:-:S13]  /*1180*/  ISETP.NE.AND P0, PT, R4, 0x5, PT ;  /* 0x000000050400780c */ /* 0x000fda0003f05270 */
[----:B------:R-:W-:Y:S05]  /*1190*/  @!P0 BRA `(.L_x_12) ;  /* 0x0000005000008947 */ /* 0x000fea0003800000 */
[----:B------:R-:W-:-:S13]  /*11a0*/  ISETP.NE.AND P0, PT, R4, 0x6, PT ;  /* 0x000000060400780c */ /* 0x000fda0003f05270 */
[----:B------:R-:W-:Y:S05]  /*11b0*/  @P0 BRA `(.L_x_7) ;  /* 0x00000af000000947 */ /* 0x000fea0003800000 */
[----:B------:R-:W2:Y:S02]  /*11c0*/  LDG.E R2, [R2.64] ;  /* 0x0000002402027981 */ /* 0x000ea4000c1e1900 */
[----:B--2---:R-:W-:Y:S01]  /*11d0*/  F2FP.BF16.PACK_AB R0, RZ, R2 ;  /* 0x00000002ff00723e */ /* 0x004fe200000010ff */
[----:B------:R-:W-:Y:S05]  /*11e0*/  BRA `(.L_x_8) ;  /* 0x00000c8000007947 */ /* 0x000fea0003800000 */
.L_x_12:
[----:B------:R-:W2:Y:S02]  /*11f0*/  LDG.E.U16 R0, [R2.64] ;  /* 0x0000002402007981 */ /* 0x000ea4000c1e1500 */
[----:B--2---:R-:W-:-:S05]  /*1200*/  HADD2.F32 R0, -RZ, R0.H0_H0 ;  /* 0x20000000ff007230 */ /* 0x004fca0000004100 */
[----:B------:R-:W-:Y:S01]  /*1210*/  F2FP.BF16.PACK_AB R0, RZ, R0 ;  /* 0x00000000ff00723e */ /* 0x000fe200000010ff */
[----:B------:R-:W-:Y:S05]  /*1220*/  BRA `(.L_x_8) ;  /* 0x00000c4000007947 */ /* 0x000fea0003800000 */
.L_x_11:
[----:B------:R-:W-:-:S13]  /*1230*/  ISETP.NE.AND P0, PT, R4, 0x7, PT ;  /* 0x000000070400780c */ /* 0x000fda0003f05270 */
[----:B------:R-:W-:Y:S05]  /*1240*/  @!P0 BRA `(.L_x_13) ;  /* 0x000000b000008947 */ /* 0x000fea0003800000 */
[----:B------:R-:W-:-:S13]  /*1250*/  ISETP.NE.AND P0, PT, R4, 0x8, PT ;  /* 0x000000080400780c */ /* 0x000fda0003f05270 */
[----:B------:R-:W-:Y:S05]  /*1260*/  @!P0 BRA `(.L_x_14) ;  /* 0x0000005000008947 */ /* 0x000fea0003800000 */
[----:B------:R-:W-:-:S13]  /*1270*/  ISETP.NE.AND P0, PT, R4, 0x9, PT ;  /* 0x000000090400780c */ /* 0x000fda0003f05270 */
[----:B------:R-:W-:Y:S05]  /*1280*/  @P0 BRA `(.L_x_7) ;  /* 0x00000a2000000947 */ /* 0x000fea0003800000 */
[----:B------:R-:W2:Y:S02]  /*1290*/  LDG.E R2, [R2.64] ;  /* 0x0000002402027981 */ /* 0x000ea4000c1e1900 */
[----:B--2---:R-:W-:Y:S01]  /*12a0*/  F2FP.BF16.PACK_AB R0, RZ, R2 ;  /* 0x00000002ff00723e */ /* 0x004fe200000010ff */
[----:B------:R-:W-:Y:S05]  /*12b0*/  BRA `(.L_x_8) ;  /* 0x00000bb000007947 */ /* 0x000fea0003800000 */
.L_x_14:
[----:B------:R-:W2:Y:S02]  /*12c0*/  LDG.E.U16 R2, [R2.64] ;  /* 0x0000002402027981 */ /* 0x000ea4000c1e1500 */
[----:B--2---:R-:W-:-:S05]  /*12d0*/  HADD2.F32 R0, -RZ, R2.H0_H0 ;  /* 0x20000002ff007230 */ /* 0x004fca0000004100 */
[----:B------:R-:W-:Y:S01]  /*12e0*/  F2FP.BF16.PACK_AB R0, RZ, R0 ;  /* 0x00000000ff00723e */ /* 0x000fe200000010ff */
[----:B------:R-:W-:Y:S05]  /*12f0*/  BRA `(.L_x_8) ;  /* 0x00000b7000007947 */ /* 0x000fea0003800000 */
.L_x_13:
[----:B------:R-:W2:Y:S02]  /*1300*/  LDG.E.64 R2, [R2.64] ;  /* 0x0000002402027981 */ /* 0x000ea4000c1e1b00 */
[----:B--2---:R-:W0:Y:S01]  /*1310*/  F2F.F32.F64 R0, R2 ;  /* 0x0000000200007310 */ /* 0x004e220000301000 */
[----:B------:R-:W0:-:S14]  /*1320*/  DSETP.GEU.AND P0, PT, |R2|, c[0x2][0x0], PT ;  /* 0x008000000200762a */ /* 0x000e1c0003f0e200 */
[----:B0-----:R-:W-:-:S05]  /*1330*/  @!P0 FMUL R0, R0, 1.175494350822287508e-38 ;  /* 0x0080000000008820 */ /* 0x001fca0000400000 */
[----:B------:R-:W-:Y:S01]  /*1340*/  F2FP.BF16.PACK_AB R0, RZ, R0 ;  /* 0x00000000ff00723e */ /* 0x000fe200000010ff */
[----:B------:R-:W-:Y:S05]  /*1350*/  BRA `(.L_x_8) ;  /* 0x00000b1000007947 */ /* 0x000fea0003800000 */
.L_x_3:
[----:B------:R-:W-:-:S13]  /*1360*/  ISETP.GT.AND P0, PT, R4, 0x18, PT ;  /* 0x000000180400780c */ /* 0x000fda0003f04270 */
[----:B------:R-:W-:Y:S05]  /*1370*/  @P0 BRA `(.L_x_15) ;  /* 0x000003e000000947 */ /* 0x000fea0003800000 */
[----:B------:R-:W-:-:S13]  /*1380*/  ISETP.GT.AND P0, PT, R4, 0xe, PT ;  /* 0x0000000e0400780c */ /* 0x000fda0003f04270 */
[----:B------:R-:W-:Y:S05]  /*1390*/  @P0 BRA `(.L_x_16) ;  /* 0x000000f000000947 */ /* 0x000fea0003800000 */
[----:B------:R-:W-:-:S13]  /*13a0*/  ISETP.NE.AND P0, PT, R4, 0xa, PT ;  /* 0x0000000a0400780c */ /* 0x000fda0003f05270 */
[----:B------:R-:W-:Y:S05]  /*13b0*/  @!P0 BRA `(.L_x_17) ;  /* 0x0000007000008947 */ /* 0x000fea0003800000 */
[----:B------:R-:W-:-:S13]  /*13c0*/  ISETP.NE.AND P0, PT, R4, 0xb, PT ;  /* 0x0000000b0400780c */ /* 0x000fda0003f05270 */
[----:B------:R-:W-:Y:S05]  /*13d0*/  @P0 BRA `(.L_x_7) ;  /* 0x000008d000000947 */ /* 0x000fea0003800000 */
[----:B------:R-:W2:Y:S02]  /*13e0*/  LDG.E.U8 R2, [R2.64] ;  /* 0x0000002402027981 */ /* 0x000ea4000c1e1100 */
[----:B--2---:R-:W-:-:S04]  /*13f0*/  ISETP.NE.AND P0, PT, R2, RZ, PT ;  /* 0x000000ff0200720c */ /* 0x004fc80003f05270 */
[----:B------:R-:W-:-:S04]  /*1400*/  FSEL R0, RZ, 1, !P0 ;  /* 0x3f800000ff007808 */ /* 0x000fc80004000000 */
[----:B------:R-:W-:Y:S01]  /*1410*/  F2FP.BF16.PACK_AB R0, RZ, R0 ;  /* 0x00000000ff00723e */ /* 0x000fe200000010ff */
[----:B------:R-:W-:Y:S05]  /*1420*/  BRA `(.L_x_8) ;  /* 0x00000a4000007947 */ /* 0x000fea0003800000 */
.L_x_17:
[----:B------:R-:W2:Y:S02]  /*1430*/  LDG.E.64 R2, [R2.64] ;  /* 0x0000002402027981 */ /* 0x000ea4000c1e1b00 */
[----:B--2---:R-:W0:Y:S01]  /*1440*/  F2F.F32.F64 R0, R2 ;  /* 0x0000000200007310 */ /* 0x004e220000301000 */
[----:B------:R-:W0:-:S14]  /*1450*/  DSETP.GEU.AND P0, PT, |R2|, c[0x2][0x0], PT ;  /* 0x008000000200762a */ /* 0x000e1c0003f0e200 */
[----:B0-----:R-:W-:-:S05]  /*1460*/  @!P0 FMUL R0, R0, 1.175494350822287508e-38 ;  /* 0x0080000000008820 */ /* 0x001fca0000400000 */
[----:B------:R-:W-:Y:S01]  /*1470*/  F2FP.BF16.PACK_AB R0, RZ, R0 ;  /* 0x00000000ff00723e */ /* 0x000fe200000010ff */
[----:B------:R-:W-:Y:S05]  /*1480*/  BRA `(.L_x_8) ;  /* 0x000009e000007947 */ /* 0x000fea0003800000 */
.L_x_16:
[----:B------:R-:W-:-:S13]  /*1490*/  ISETP.NE.AND P0, PT, R4, 0xf, PT ;  /* 0x0000000f0400780c */ /* 0x000fda0003f05270 */
[----:B------:R-:W-:Y:S05]  /*14a0*/  @!P0 BRA `(.L_x_18) ;  /* 0x0000029000008947 */ /* 0x000fea0003800000 */
[----:B------:R-:W-:-:S13]  /*14b0*/  ISETP.NE.AND P0, PT, R4, 0x17, PT ;  /* 0x000000170400780c */ /* 0x000fda0003f05270 */
[----:B------:R-:W-:Y:S05]  /*14c0*/  @!P0 BRA `(.L_x_19) ;  /* 0x0000018000008947 */ /* 0x000fea0003800000 */
[----:B------:R-:W-:-:S13]  /*14d0*/  ISETP.NE.AND P0, PT, R4, 0x18, PT ;  /* 0x000000180400780c */ /* 0x000fda0003f05270 */
[----:B------:R-:W-:Y:S05]  /*14e0*/  @P0 BRA `(.L_x_7) ;  /* 0x000007c000000947 */ /* 0x000fea0003800000 */
[----:B------:R-:W2:Y:S01]  /*14f0*/  LDG.E.U8 R0, [R2.64] ;  /* 0x0000002402007981 */ /* 0x000ea2000c1e1100 */
[----:B------:R-:W-:Y:S02]  /*1500*/  IMAD.MOV.U32 R8, RZ, RZ, -0x800000 ;  /* 0xff800000ff087424 */ /* 0x000fe400078e00ff */
[----:B--2---:R-:W-:-:S05]  /*1510*/  IMAD.SHL.U32 R0, R0, 0x1000000, RZ ;  /* 0x0100000000007824 */ /* 0x004fca00078e00ff */
[----:B------:R-:W-:-:S04]  /*1520*/  LOP3.LUT R4, R0, 0x7f000000, RZ, 0xc0, !PT ;  /* 0x7f00000000047812 */ /* 0x000fc800078ec0ff */
[----:B------:R-:W0:Y:S01]  /*1530*/  FLO.U32 R5, R4 ;  /* 0x0000000400057300 */ /* 0x000e2200000e0000 */
[C---:B------:R-:W-:Y:S02]  /*1540*/  IADD3 R6, R4.reuse, 0x1000000, RZ ;  /* 0x0100000004067810 */ /* 0x040fe40007ffe0ff */
[----:B------:R-:W-:Y:S02]  /*1550*/  IADD3 R2, R4, -0x1, RZ ;  /* 0xffffffff04027810 */ /* 0x000fe40007ffe0ff */
[----:B------:R-:W-:Y:S02]  /*1560*/  SHF.R.S32.HI R6, RZ, 0x8, R6 ;  /* 0x00000008ff067819 */ /* 0x000fe40000011406 */
[----:B------:R-:W-:Y:S02]  /*1570*/  SHF.R.S32.HI R2, RZ, 0x1f, R2 ;  /* 0x0000001fff027819 */ /* 0x000fe40000011402 */
[----:B0-----:R-:W-:-:S04]  /*1580*/  IADD3 R5, -R5, 0x1f, RZ ;  /* 0x0000001f05057810 */ /* 0x001fc80007ffe1ff */
[C---:B------:R-:W-:Y:S02]  /*1590*/  ISETP.GT.U32.AND P0, PT, R5.reuse, 0x4, PT ;  /* 0x000000040500780c */ /* 0x040fe40003f04070 */
[----:B------:R-:W-:-:S04]  /*15a0*/  IADD3 R5, R5, -0x4, RZ ;  /* 0xfffffffc05057810 */ /* 0x000fc80007ffe0ff */
[----:B------:R-:W-:-:S05]  /*15b0*/  SEL R5, R5, RZ, P0 ;  /* 0x000000ff05057207 */ /* 0x000fca0000000000 */
[----:B------:R-:W-:Y:S01]  /*15c0*/  IMAD R8, R5, R8, 0x3c000000 ;  /* 0x3c00000005087424 */ /* 0x000fe200078e0208 */
[----:B------:R-:W-:-:S04]  /*15d0*/  SHF.L.U32 R5, R4, R5, RZ ;  /* 0x0000000504057219 */ /* 0x000fc800000006ff */
[----:B------:R-:W-:-:S04]  /*15e0*/  LEA.HI R5, R5, R8, RZ, 0x1c ;  /* 0x0000000805057211 */ /* 0x000fc800078fe0ff */
[----:B------:R-:W-:-:S04]  /*15f0*/  LOP3.LUT R5, R5, 0x7f800000, R6, 0xf8, !PT ;  /* 0x7f80000005057812 */ /* 0x000fc800078ef806 */
[----:B------:R-:W-:-:S04]  /*1600*/  LOP3.LUT R5, R5, R2, RZ, 0x30, !PT ;  /* 0x0000000205057212 */ /* 0x000fc800078e30ff */
[----:B------:R-:W-:-:S04]  /*1610*/  LOP3.LUT R5, R5, 0x80000000, R0, 0xf8, !PT ;  /* 0x8000000005057812 */ /* 0x000fc800078ef800 */
[----:B------:R-:W-:-:S04]  /*1620*/  F2FP.BF16.PACK_AB R5, RZ, R5 ;  /* 0x00000005ff05723e */ /* 0x000fc800000010ff */
[----:B------:R-:W-:Y:S01]  /*1630*/  PRMT R0, R5, 0x7610, R0 ;  /* 0x0000761005007816 */ /* 0x000fe20000000000 */
[----:B------:R-:W-:Y:S05]  /*1640*/  BRA `(.L_x_8) ;  /* 0x0000082000007947 */ /* 0x000fea0003800000 */
.L_x_19:
[----:B------:R-:W2:Y:S02]  /*1650*/  LDG.E.U8 R2, [R2.64] ;  /* 0x0000002402027981 */ /* 0x000ea4000c1e1100 */
[C---:B--2---:R-:W-:Y:S02]  /*1660*/  IMAD.SHL.U32 R0, R2.reuse, 0x2000000, RZ ;  /* 0x0200000002007824 */ /* 0x044fe400078e00ff */
[----:B------:R-:W-:-:S03]  /*1670*/  IMAD.SHL.U32 R5, R2, 0x1000000, RZ ;  /* 0x0100000002057824 */ /* 0x000fc600078e00ff */
[----:B------:R-:W-:-:S13]  /*1680*/  ISETP.GE.U32.AND P0, PT, R0, 0x8000000, PT ;  /* 0x080000000000780c */ /* 0x000fda0003f06070 */
[C---:B------:R-:W-:Y:S02]  /*1690*/  @!P0 IMAD.SHL.U32 R0, R2.reuse, 0x100, RZ ;  /* 0x0000010002008824 */ /* 0x040fe400078e00ff */
[----:B------:R-:W-:-:S03]  /*16a0*/  @P0 IMAD.SHL.U32 R4, R2, 0x200000, RZ ;  /* 0x0020000002040824 */ /* 0x000fc600078e00ff */
[----:B------:R-:W-:Y:S02]  /*16b0*/  @!P0 LOP3.LUT R0, R0, 0x7f00, RZ, 0xc0, !PT ;  /* 0x00007f0000008812 */ /* 0x000fe400078ec0ff */
[----:B------:R-:W-:Y:S02]  /*16c0*/  @P0 LOP3.LUT R4, R4, 0x70000000, RZ, 0xfc, !PT ;  /* 0x7000000004040812 */ /* 0x000fe400078efcff */
[----:B------:R-:W-:-:S03]  /*16d0*/  @!P0 LOP3.LUT R0, R0, 0x3f000000, RZ, 0xfc, !PT ;  /* 0x3f00000000008812 */ /* 0x000fc600078efcff */
[----:B------:R-:W-:Y:S02]  /*16e0*/  @P0 FMUL.FTZ R4, R4, 1.9259299443872358531e-34 ;  /* 0x0780000004040820 */ /* 0x000fe40000410000 */
[----:B------:R-:W-:-:S05]  /*16f0*/  @!P0 FADD.FTZ R4, R0, -0.5 ;  /* 0xbf00000000048421 */ /* 0x000fca0000010000 */
[----:B------:R-:W-:-:S04]  /*1700*/  LOP3.LUT R4, R4, 0x80000000, R5, 0xf8, !PT ;  /* 0x8000000004047812 */ /* 0x000fc800078ef805 */
[----:B------:R-:W-:-:S04]  /*1710*/  F2FP.BF16.PACK_AB R4, RZ, R4 ;  /* 0x00000004ff04723e */ /* 0x000fc800000010ff */
[----:B------:R-:W-:Y:S01]  /*1720*/  PRMT R0, R4, 0x7610, R0 ;  /* 0x0000761004007816 */ /* 0x000fe20000000000 */
[----:B------:R-:W-:Y:S05]  /*1730*/  BRA `(.L_x_8) ;  /* 0x0000073000007947 */ /* 0x000fea0003800000 */
.L_x_18:
[----:B------:R0:W5:Y:S01]  /*1740*/  LDG.E.U16 R0, [R2.64] ;  /* 0x0000002402007981 */ /* 0x000162000c1e1500 */
[----:B------:R-:W-:Y:S05]  /*1750*/  BRA `(.L_x_8) ;  /* 0x0000071000007947 */ /* 0x000fea0003800000 */
.L_x_15:
[----:B------:R-:W-:-:S13]  /*1760*/  ISETP.GT.AND P0, PT, R4, 0x1b, PT ;  /* 0x0000001b0400780c */ /* 0x000fda0003f04270 */
[----:B------:R-:W-:Y:S05]  /*1770*/  @P0 BRA `(.L_x_20) ;  /* 0x0000042000000947 */ /* 0x000fea0003800000 */
[----:B------:R-:W-:-:S13]  /*1780*/  ISETP.NE.AND P0, PT, R4, 0x19, PT ;  /* 0x000000190400780c */ /* 0x000fda0003f05270 */
[----:B------:R-:W-:Y:S05]  /*1790*/  @!P0 BRA `(.L_x_21) ;  /* 0x0000024000008947 */ /* 0x000fea0003800000 */
[----:B------:R-:W-:-:S13]  /*17a0*/  ISETP.NE.AND P0, PT, R4, 0x1a, PT ;  /* 0x0000001a0400780c */ /* 0x000fda0003f05270 */
[----:B------:R-:W-:Y:S05]  /*17b0*/  @!P0 BRA `(.L_x_22) ;  /* 0x0000006000008947 */ /* 0x000fea0003800000 */
[----:B------:R-:W-:-:S13]  /*17c0*/  ISETP.NE.AND P0, PT, R4, 0x1b, PT ;  /* 0x0000001b0400780c */ /* 0x000fda0003f05270 */
[----:B------:R-:W-:Y:S05]  /*17d0*/  @P0 BRA `(.L_x_7) ;  /* 0x000004d000000947 */ /* 0x000fea0003800000 */
[----:B------:R-:W2:Y:S02]  /*17e0*/  LDG.E.U16 R2, [R2.64] ;  /* 0x0000002402027981 */ /* 0x000ea4000c1e1500 */
[----:B--2---:R-:W0:Y:S02]  /*17f0*/  I2F.U16 R0, R2 ;  /* 0x0000000200007306 */ /* 0x004e240000101000 */
[----:B0-----:R-:W-:Y:S01]  /*1800*/  F2FP.BF16.PACK_AB R0, RZ, R0 ;  /* 0x00000000ff00723e */ /* 0x001fe200000010ff */
[----:B------:R-:W-:Y:S05]  /*1810*/  BRA `(.L_x_8) ;  /* 0x0000065000007947 */ /* 0x000fea0003800000 */
.L_x_22:
[----:B------:R-:W2:Y:S01]  /*1820*/  LDG.E.U8 R2, [R2.64] ;  /* 0x0000002402027981 */ /* 0x000ea2000c1e1100 */
[----:B------:R-:W-:Y:S01]  /*1830*/  BSSY B0, `(.L_x_23) ;  /* 0x0000018000007945 */ /* 0x000fe20003800000 */
[----:B------:R-:W-:Y:S01]  /*1840*/  IMAD.MOV.U32 R0, RZ, RZ, RZ ;  /* 0x000000ffff007224 */ /* 0x000fe200078e00ff */
[----:B--2---:R-:W-:-:S13]  /*1850*/  ISETP.NE.AND P0, PT, R2, RZ, PT ;  /* 0x000000ff0200720c */ /* 0x004fda0003f05270 */
[----:B------:R-:W-:Y:S05]  /*1860*/  @!P0 BRA `(.L_x_24) ;  /* 0x0000014000008947 */ /* 0x000fea0003800000 */
[----:B------:R-:W-:-:S13]  /*1870*/  ISETP.NE.AND P0, PT, R2, 0x80, PT ;  /* 0x000000800200780c */ /* 0x000fda0003f05270 */
[----:B------:R-:W-:Y:S01]  /*1880*/  @!P0 IMAD.MOV.U32 R0, RZ, RZ, 0x7f800001 ;  /* 0x7f800001ff008424 */ /* 0x000fe200078e00ff */
[----:B------:R-:W-:Y:S05]  /*1890*/  @!P0 BRA `(.L_x_24) ;  /* 0x0000011000008947 */ /* 0x000fea0003800000 */
[C---:B------:R-:W-:Y:S01]  /*18a0*/  LOP3.LUT P0, R0, R2.reuse, 0x78, RZ, 0xc0, !PT ;  /* 0x0000007802007812 */ /* 0x040fe2000780c0ff */
[----:B------:R-:W-:Y:S01]  /*18b0*/  BSSY B1, `(.L_x_25) ;  /* 0x000000c000017945 */ /* 0x000fe20003800000 */
[----:B------:R-:W-:Y:S02]  /*18c0*/  SHF.R.U32.HI R3, RZ, 0x7, R2 ;  /* 0x00000007ff037819 */ /* 0x000fe40000011602 */
[----:B------:R-:W-:Y:S02]  /*18d0*/  LOP3.LUT R2, R2, 0x7, RZ, 0xc0, !PT ;  /* 0x0000000702027812 */ /* 0x000fe400078ec0ff */
[----:B------:R-:W-:Y:S01]  /*18e0*/  SHF.R.U32.HI R0, RZ, 0x3, R0 ;  /* 0x00000003ff007819 */ /* 0x000fe20000011600 */
[----:B------:R-:W-:-:S06]  /*18f0*/  IMAD.U32 R4, R3, -0x80000000, RZ ;  /* 0x8000000003047824 */ /* 0x000fcc00078e00ff */
[----:B------:R-:W-:Y:S05]  /*1900*/  @P0 BRA `(.L_x_26) ;  /* 0x0000006000000947 */ /* 0x000fea0003800000 */
[----:B------:R-:W0:Y:S02]  /*1910*/  FLO.U32 R3, R2 ;  /* 0x0000000200037300 */ /* 0x000e2400000e0000 */
[----:B0-----:R-:W-:-:S04]  /*1920*/  IADD3 R3, -R3, 0x1f, RZ ;  /* 0x0000001f03037810 */ /* 0x001fc80007ffe1ff */
[----:B------:R-:W-:Y:S02]  /*1930*/  IADD3 R5, R3, -0x1c, RZ ;  /* 0xffffffe403057810 */ /* 0x000fe40007ffe0ff */
[----:B------:R-:W-:Y:S02]  /*1940*/  IADD3 R0, R0, 0x1d, -R3 ;  /* 0x0000001d00007810 */ /* 0x000fe40007ffe803 */
[----:B------:R-:W-:-:S04]  /*1950*/  SHF.L.U32 R5, R2, R5, RZ ;  /* 0x0000000502057219 */ /* 0x000fc800000006ff */
[----:B------:R-:W-:Y:S02]  /*1960*/  LOP3.LUT R2, R5, 0x7, RZ, 0xc0, !PT ;  /* 0x0000000705027812 */ /* 0x000fe400078ec0ff */
.L_x_26:
[----:B------:R-:W-:Y:S05]  /*1970*/  BSYNC B1 ;  /* 0x0000000000017941 */ /* 0x000fea0003800000 */
.L_x_25:
[----:B------:R-:W-:Y:S01]  /*1980*/  LEA R3, R0, 0x3b800000, 0x17 ;  /* 0x3b80000000037811 */ /* 0x000fe200078eb8ff */
[----:B------:R-:W-:-:S05]  /*1990*/  IMAD.SHL.U32 R0, R2, 0x100000, RZ ;  /* 0x0010000002007824 */ /* 0x000fca00078e00ff */
[----:B------:R-:W-:Y:S02]  /*19a0*/  LOP3.LUT R0, R3, R0, R4, 0xfe, !PT ;  /* 0x0000000003007212 */ /* 0x000fe400078efe04 */
.L_x_24:
[----:B------:R-:W-:Y:S05]  /*19b0*/  BSYNC B0 ;  /* 0x0000000000007941 */ /* 0x000fea0003800000 */
.L_x_23:
[----:B------:R-:W-:Y:S01]  /*19c0*/  F2FP.BF16.PACK_AB R0, RZ, R0 ;  /* 0x00000000ff00723e */ /* 0x000fe200000010ff */
[----:B------:R-:W-:Y:S05]  /*19d0*/  BRA `(.L_x_8) ;  /* 0x0000049000007947 */ /* 0x000fea0003800000 */
.L_x_21:
        /* <DEDUP_REMOVED lines=21> */
.L_x_30:
[----:B------:R-:W-:Y:S05]  /*1b30*/  BSYNC B1 ;  /* 0x0000000000017941 */ /* 0x000fea0003800000 */
.L_x_29:
[----:B------:R-:W-:Y:S01]  /*1b40*/  LEA R3, R0, 0x37800000, 0x17 ;  /* 0x3780000000037811 */ /* 0x000fe200078eb8ff */
[----:B------:R-:W-:-:S05]  /*1b50*/  IMAD.SHL.U32 R0, R2, 0x200000, RZ ;  /* 0x0020000002007824 */ /* 0x000fca00078e00ff */
[----:B------:R-:W-:Y:S02]  /*1b60*/  LOP3.LUT R0, R3, R0, R4, 0xfe, !PT ;  /* 0x0000000003007212 */ /* 0x000fe400078efe04 */
.L_x_28:
[----:B------:R-:W-:Y:S05]  /*1b70*/  BSYNC B0 ;  /* 0x0000000000007941 */ /* 0x000fea0003800000 */
.L_x_27:
[----:B------:R-:W-:Y:S01]  /*1b80*/  F2FP.BF16.PACK_AB R0, RZ, R0 ;  /* 0x00000000ff00723e */ /* 0x000fe200000010ff */
[----:B------:R-:W-:Y:S05]  /*1b90*/  BRA `(.L_x_8) ;  /* 0x000002d000007947 */ /* 0x000fea0003800000 */
.L_x_20:
[----:B------:R-:W-:-:S13]  /*1ba0*/  ISETP.NE.AND P0, PT, R4, 0x1c, PT ;  /* 0x0000001c0400780c */ /* 0x000fda0003f05270 */
[----:B------:R-:W-:Y:S05]  /*1bb0*/  @!P0 BRA `(.L_x_31) ;  /* 0x0000028000008947 */ /* 0x000fea0003800000 */
[----:B------:R-:W-:-:S13]  /*1bc0*/  ISETP.NE.AND P0, PT, R4, 0x1d, PT ;  /* 0x0000001d0400780c */ /* 0x000fda0003f05270 */
[----:B------:R-:W-:Y:S05]  /*1bd0*/  @!P0 BRA `(.L_x_32) ;  /* 0x0000022000008947 */ /* 0x000fea0003800000 */
[----:B------:R-:W-:-:S13]  /*1be0*/  ISETP.NE.AND P0, PT, R4, 0x2c, PT ;  /* 0x0000002c0400780c */ /* 0x000fda0003f05270 */
[----:B------:R-:W-:Y:S05]  /*1bf0*/  @P0 BRA `(.L_x_7) ;  /* 0x000000b000000947 */ /* 0x000fea0003800000 */
[----:B------:R-:W2:Y:S01]  /*1c00*/  LDG.E.U8 R2, [R2.64] ;  /* 0x0000002402027981 */ /* 0x000ea2000c1e1100 */
[----:B------:R-:W-:Y:S01]  /*1c10*/  BSSY B0, `(.L_x_33) ;  /* 0x0000007000007945 */ /* 0x000fe20003800000 */
[----:B------:R-:W-:Y:S01]  /*1c20*/  IMAD.MOV.U32 R0, RZ, RZ, 0x400000 ;  /* 0x00400000ff007424 */ /* 0x000fe200078e00ff */
[----:B--2---:R-:W-:-:S13]  /*1c30*/  ISETP.NE.AND P0, PT, R2, RZ, PT ;  /* 0x000000ff0200720c */ /* 0x004fda0003f05270 */
[----:B------:R-:W-:Y:S05]  /*1c40*/  @!P0 BRA `(.L_x_34) ;  /* 0x0000003000008947 */ /* 0x000fea0003800000 */
[----:B------:R-:W-:-:S13]  /*1c50*/  ISETP.NE.AND P0, PT, R2, 0xff, PT ;  /* 0x000000ff0200780c */ /* 0x000fda0003f05270 */
[----:B------:R-:W-:Y:S02]  /*1c60*/  @!P0 IMAD.MOV.U32 R0, RZ, RZ, 0x7f800001 ;  /* 0x7f800001ff008424 */ /* 0x000fe400078e00ff */
[----:B------:R-:W-:Y:S02]  /*1c70*/  @P0 IMAD.SHL.U32 R0, R2, 0x800000, RZ ;  /* 0x0080000002000824 */ /* 0x000fe400078e00ff */
.L_x_34:
[----:B------:R-:W-:Y:S05]  /*1c80*/  BSYNC B0 ;  /* 0x0000000000007941 */ /* 0x000fea0003800000 */
.L_x_33:
[----:B------:R-:W-:Y:S01]  /*1c90*/  F2FP.BF16.PACK_AB R0, RZ, R0 ;  /* 0x00000000ff00723e */ /* 0x000fe200000010ff */
[----:B------:R-:W-:Y:S05]  /*1ca0*/  BRA `(.L_x_8) ;  /* 0x000001c000007947 */ /* 0x000fea0003800000 */
.L_x_7:
[----:B------:R-:W-:Y:S01]  /*1cb0*/  MOV R2, 0x0 ;  /* 0x0000000000027802 */ /* 0x000fe20000000f00 */
[----:B------:R-:W-:Y:S02]  /*1cc0*/  IMAD.MOV.U32 R4, RZ, RZ, c[0x4][0x158] ;  /* 0x01005600ff047624 */ /* 0x000fe400078e00ff */
[----:B------:R-:W-:Y:S02]  /*1cd0*/  IMAD.MOV.U32 R5, RZ, RZ, c[0x4][0x15c] ;  /* 0x01005700ff057624 */ /* 0x000fe400078e00ff */
[----:B------:R-:W-:Y:S01]  /*1ce0*/  IMAD.MOV.U32 R6, RZ, RZ, c[0x4][0x160] ;  /* 0x01005800ff067624 */ /* 0x000fe200078e00ff */
[----:B------:R-:W0:Y:S01]  /*1cf0*/  LDC.64 R2, c[0x4][R2] ;  /* 0x0100000002027b82 */ /* 0x000e220000000a00 */
[----:B------:R-:W-:-:S02]  /*1d00*/  IMAD.MOV.U32 R7, RZ, RZ, c[0x4][0x164] ;  /* 0x01005900ff077624 */ /* 0x000fc400078e00ff */
[----:B------:R-:W-:Y:S02]  /*1d10*/  IMAD.MOV.U32 R8, RZ, RZ, 0x4e ;  /* 0x0000004eff087424 */ /* 0x000fe400078e00ff */
[----:B------:R-:W-:Y:S02]  /*1d20*/  IMAD.MOV.U32 R10, RZ, RZ, c[0x4][0x68] ;  /* 0x01001a00ff0a7624 */ /* 0x000fe400078e00ff */
[----:B------:R-:W-:Y:S02]  /*1d30*/  IMAD.MOV.U32 R11, RZ, RZ, c[0x4][0x6c] ;  /* 0x01001b00ff0b7624 */ /* 0x000fe400078e00ff */
[----:B------:R-:W-:Y:S02]  /*1d40*/  IMAD.MOV.U32 R12, RZ, RZ, 0x1 ;  /* 0x00000001ff0c7424 */ /* 0x000fe400078e00ff */
[----:B------:R-:W-:Y:S02]  /*1d50*/  IMAD.MOV.U32 R13, RZ, RZ, RZ ;  /* 0x000000ffff0d7224 */ /* 0x000fe400078e00ff */
[----:B------:R-:W-:Y:S01]  /*1d60*/  LEPC R14 ;  /* 0x00000000000e734e */ /* 0x000fe20000000000 */
[----:B------:R-:W-:Y:S02]  /*1d70*/  MOV R9, 0x1de0 ;  /* 0x00001de000097802 */ /* 0x000fe40000000f00 */
[----:B------:R-:W-:-:S02]  /*1d80*/  MOV R20, 0x1d60 ;  /* 0x00001d6000147802 */ /* 0x000fc40000000f00 */
[----:B------:R-:W-:Y:S02]  /*1d90*/  MOV R21, 0x0 ;  /* 0x0000000000157802 */ /* 0x000fe40000000f00 */
[----:B------:R-:W-:Y:S02]  /*1da0*/  MOV R0, 0x0 ;  /* 0x0000000000007802 */ /* 0x000fe40000000f00 */
[----:B------:R-:W-:-:S04]  /*1db0*/  IADD3 R20, P0, P1, -R20, R9, R14 ;  /* 0x0000000914147210 */ /* 0x000fc8000791e10e */
[----:B------:R-:W-:-:S04]  /*1dc0*/  IADD3.X R21, ~R0, R21, R15, P0, P1 ;  /* 0x0000001500157210 */ /* 0x000fc800007e250f */
[----:B0-----:R-:W-:Y:S05]  /*1dd0*/  CALL.ABS.NOINC R2 ;  /* 0x0000000002007343 */ /* 0x001fea0003c00000 */
[----:B------:R-:W-:Y:S01]  /*1de0*/  PRMT R0, RZ, 0x7610, R0 ;  /* 0x00007610ff007816 */ /* 0x000fe20000000000 */
[----:B------:R-:W-:Y:S05]  /*1df0*/  BRA `(.L_x_8) ;  /* 0x0000007000007947 */ /* 0x000fea0003800000 */
.L_x_32:
[----:B------:R-:W2:Y:S02]  /*1e00*/  LDG.E.64 R2, [R2.64] ;  /* 0x0000002402027981 */ /* 0x000ea4000c1e1b00 */
[----:B--2---:R-:W0:Y:S02]  /*1e10*/  I2F.U64 R0, R2 ;  /* 0x0000000200007312 */ /* 0x004e240000301000 */
[----:B0-----:R-:W-:Y:S01]  /*1e20*/  F2FP.BF16.PACK_AB R0, RZ, R0 ;  /* 0x00000000ff00723e */ /* 0x001fe200000010ff */
[----:B------:R-:W-:Y:S05]  /*1e30*/  BRA `(.L_x_8) ;  /* 0x0000003000007947 */ /* 0x000fea0003800000 */
.L_x_31:
[----:B------:R-:W2:Y:S02]  /*1e40*/  LDG.E R2, [R2.64] ;  /* 0x0000002402027981 */ /* 0x000ea4000c1e1900 */
[----:B--2---:R-:W0:Y:S02]  /*1e50*/  I2F.U32 R0, R2 ;  /* 0x0000000200007306 */ /* 0x004e240000201000 */
[----:B0-----:R-:W-:-:S06]  /*1e60*/  F2FP.BF16.PACK_AB R0, RZ, R0 ;  /* 0x00000000ff00723e */ /* 0x001fcc00000010ff */
.L_x_8:
[----:B-----5:R-:W-:Y:S01]  /*1e70*/  PRMT R0, RZ, 0x5410, R0 ;  /* 0x00005410ff007816 */ /* 0x020fe20000000000 */
[----:B------:R-:W1:Y:S04]  /*1e80*/  LDC.U8 R6, c[0x0][0x371] ;  /* 0x0000dc40ff067b82 */ /* 0x000e680000000000 */
[----:B------:R-:W-:-:S04]  /*1e90*/  FMUL.RZ R5, R0, 0.15915493667125701904 ;  /* 0x3e22f98300057820 */ /* 0x000fc8000040c000 */
[----:B0-----:R-:W0:Y:S08]  /*1ea0*/  MUFU.COS R2, R5 ;  /* 0x0000000500027308 */ /* 0x001e300000000000 */
[----:B------:R-:W-:Y:S08]  /*1eb0*/  MUFU.SIN R0, R5 ;  /* 0x0000000500007308 */ /* 0x000ff00000000400 */
[----:B0-----:R-:W0:Y:S01]  /*1ec0*/  MUFU.RCP R3, R2 ;  /* 0x0000000200037308 */ /* 0x001e220000001000 */
[----:B-1----:R-:W-:-:S04]  /*1ed0*/  PRMT R4, R6, 0x9910, RZ ;  /* 0x0000991006047816 */ /* 0x002fc800000000ff */
[----:B------:R-:W-:Y:S01]  /*1ee0*/  ISETP.GT.AND P0, PT, R4, 0x9, PT ;  /* 0x000000090400780c */ /* 0x000fe20003f04270 */
[----:B0-----:R-:W-:-:S05]  /*1ef0*/  FMUL.FTZ R0, R0, R3 ;  /* 0x0000000300007220 */ /* 0x001fca0000410000 */
[----:B------:R-:W-:-:S07]  /*1f00*/  F2FP.BF16.PACK_AB R0, RZ, R0 ;  /* 0x00000000ff00723e */ /* 0x000fce00000010ff */
        /* <DEDUP_REMOVED lines=9> */
[----:B------:R-:W-:-:S04]  /*1fa0*/  PRMT R0, RZ, 0x5410, R0 ;  /* 0x00005410ff007816 */ /* 0x000fc80000000000 */
[----:B------:R-:W0:Y:S02]  /*1fb0*/  F2I.FTZ.TRUNC.NTZ R3, R0 ;  /* 0x0000000000037305 */ /* 0x000e24000021f100 */
[----:B0-----:R0:W-:Y:S01]  /*1fc0*/  STG.E.U8 [R16.64], R3 ;  /* 0x0000000310007986 */ /* 0x0011e2000c101124 */
[----:B------:R-:W-:Y:S05]  /*1fd0*/  BRA `(.L_x_40) ;  /* 0x00000e8000007947 */ /* 0x000fea0003800000 */
.L_x_38:
[----:B------:R-:W-:-:S06]  /*1fe0*/  PRMT R3, RZ, 0x5410, R0 ;  /* 0x00005410ff037816 */ /* 0x000fcc0000000000 */
[----:B------:R-:W0:Y:S02]  /*1ff0*/  F2I.S64.TRUNC R2, R3 ;  /* 0x0000000300027311 */ /* 0x000e24000020d900 */
[----:B0-----:R0:W-:Y:S01]  /*2000*/  STG.E.U8 [R16.64], R2 ;  /* 0x0000000210007986 */ /* 0x0011e2000c101124 */
[----:B------:R-:W-:Y:S05]  /*2010*/  BRA `(.L_x_40) ;  /* 0x00000e4000007947 */ /* 0x000fea0003800000 */
.L_x_37:
[----:B------:R-:W-:-:S13]  /*2020*/  ISETP.NE.AND P0, PT, R4, 0x2, PT ;  /* 0x000000020400780c */ /* 0x000fda0003f05270 */
[----:B------:R-:W-:Y:S05]  /*2030*/  @!P0 BRA `(.L_x_41) ;  /* 0x000000c000008947 */ /* 0x000fea0003800000 */
[----:B------:R-:W-:-:S13]  /*2040*/  ISETP.NE.AND P0, PT, R4, 0x3, PT ;  /* 0x000000030400780c */ /* 0x000fda0003f05270 */
[----:B------:R-:W-:Y:S05]  /*2050*/  @!P0 BRA `(.L_x_42) ;  /* 0x0000006000008947 */ /* 0x000fea0003800000 */
[----:B------:R-:W-:-:S13]  /*2060*/  ISETP.NE.AND P0, PT, R4, 0x4, PT ;  /* 0x000000040400780c */ /* 0x000fda0003f05270 */
[----:B------:R-:W-:Y:S05]  /*2070*/  @P0 BRA `(.L_x_39) ;  /* 0x00000c3000000947 */ /* 0x000fea0003800000 */
[----:B------:R-:W-:-:S06]  /*2080*/  PRMT R2, RZ, 0x5410, R0 ;  /* 0x00005410ff027816 */ /* 0x000fcc0000000000 */
[----:B------:R-:W0:Y:S02]  /*2090*/  F2I.S64.TRUNC R2, R2 ;  /* 0x0000000200027311 */ /* 0x000e24000020d900 */
[----:B0-----:R0:W-:Y:S01]  /*20a0*/  STG.E.64 [R16.64], R2 ;  /* 0x0000000210007986 */ /* 0x0011e2000c101b24 */
[----:B------:R-:W-:Y:S05]  /*20b0*/  BRA `(.L_x_40) ;  /* 0x00000da000007947 */ /* 0x000fea0003800000 */
.L_x_42:
[----:B------:R-:W-:-:S04]  /*20c0*/  PRMT R0, RZ, 0x5410, R0 ;  /* 0x00005410ff007816 */ /* 0x000fc80000000000 */
[----:B------:R-:W0:Y:S02]  /*20d0*/  F2I.FTZ.TRUNC.NTZ R3, R0 ;  /* 0x0000000000037305 */ /* 0x000e24000021f100 */
[----:B0-----:R0:W-:Y:S01]  /*20e0*/  STG.E [R16.64], R3 ;  /* 0x0000000310007986 */ /* 0x0011e2000c101924 */
[----:B------:R-:W-:Y:S05]  /*20f0*/  BRA `(.L_x_40) ;  /* 0x00000d6000007947 */ /* 0x000fea0003800000 */
.L_x_41:
[----:B------:R-:W-:-:S04]  /*2100*/  PRMT R0, RZ, 0x5410, R0 ;  /* 0x00005410ff007816 */ /* 0x000fc80000000000 */
[----:B------:R-:W0:Y:S02]  /*2110*/  F2I.FTZ.TRUNC.NTZ R3, R0 ;  /* 0x0000000000037305 */ /* 0x000e24000021f100 */
[----:B0-----:R0:W-:Y:S01]  /*2120*/  STG.E.U16 [R16.64], R3 ;  /* 0x0000000310007986 */ /* 0x0011e2000c101524 */
[----:B------:R-:W-:Y:S05]  /*2130*/  BRA `(.L_x_40) ;  /* 0x00000d2000007947 */ /* 0x000fea0003800000 */
.L_x_36:
[----:B------:R-:W-:-:S13]  /*2140*/  ISETP.GT.AND P0, PT, R4, 0x6, PT ;  /* 0x000000060400780c */ /* 0x000fda0003f04270 */
[----:B------:R-:W-:Y:S05]  /*2150*/  @P0 BRA `(.L_x_43) ;  /* 0x000000b000000947 */ /* 0x000fea0003800000 */
[----:B------:R-:W-:-:S13]  /*2160*/  ISETP.NE.AND P0, PT, R4, 0x5, PT ;  /* 0x000000050400780c */ /* 0x000fda0003f05270 */
[----:B------:R-:W-:Y:S05]  /*2170*/  @!P0 BRA `(.L_x_44) ;  /* 0x0000005000008947 */ /* 0x000fea0003800000 */
[----:B------:R-:W-:-:S13]  /*2180*/  ISETP.NE.AND P0, PT, R4, 0x6, PT ;  /* 0x000000060400780c */ /* 0x000fda0003f05270 */
[----:B------:R-:W-:Y:S05]  /*2190*/  @P0 BRA `(.L_x_39) ;  /* 0x00000b1000000947 */ /* 0x000fea0003800000 */
[----:B------:R-:W-:-:S05]  /*21a0*/  PRMT R3, RZ, 0x5410, R0 ;  /* 0x00005410ff037816 */ /* 0x000fca0000000000 */
[----:B------:R0:W-:Y:S01]  /*21b0*/  STG.E [R16.64], R3 ;  /* 0x0000000310007986 */ /* 0x0001e2000c101924 */
[----:B------:R-:W-:Y:S05]  /*21c0*/  BRA `(.L_x_40) ;  /* 0x00000c9000007947 */ /* 0x000fea0003800000 */
.L_x_44:
[----:B------:R-:W-:-:S04]  /*21d0*/  PRMT R0, RZ, 0x5410, R0 ;  /* 0x00005410ff007816 */ /* 0x000fc80000000000 */
[----:B------:R-:W-:-:S05]  /*21e0*/  F2FP.PACK_AB R0, RZ, R0 ;  /* 0x00000000ff00723e */ /* 0x000fca00000000ff */
[----:B------:R0:W-:Y:S01]  /*21f0*/  STG.E.U16 [R16.64], R0 ;  /* 0x0000000010007986 */ /* 0x0001e2000c101524 */
[----:B------:R-:W-:Y:S05]  /*2200*/  BRA `(.L_x_40) ;  /* 0x00000c5000007947 */ /* 0x000fea0003800000 */
.L_x_43:
[----:B------:R-:W-:-:S13]  /*2210*/  ISETP.NE.AND P0, PT, R4, 0x7, PT ;  /* 0x000000070400780c */ /* 0x000fda0003f05270 */
[----:B------:R-:W-:Y:S05]  /*2220*/  @!P0 BRA `(.L_x_45) ;  /* 0x000000d000008947 */ /* 0x000fea0003800000 */
[----:B------:R-:W-:-:S13]  /*2230*/  ISETP.NE.AND P0, PT, R4, 0x8, PT ;  /* 0x000000080400780c */ /* 0x000fda0003f05270 */
[----:B------:R-:W-:Y:S05]  /*2240*/  @!P0 BRA `(.L_x_46) ;  /* 0x0000006000008947 */ /* 0x000fea0003800000 */
[----:B------:R-:W-:-:S13]  /*2250*/  ISETP.NE.AND P0, PT, R4, 0x9, PT ;  /* 0x000000090400780c */ /* 0x000fda0003f05270 */
[----:B------:R-:W-:Y:S05]  /*2260*/  @P0 BRA `(.L_x_39) ;  /* 0x00000a4000000947 */ /* 0x000fea0003800000 */
[----:B------:R-:W-:Y:S01]  /*2270*/  IMAD.MOV.U32 R3, RZ, RZ, RZ ;  /* 0x000000ffff037224 */ /* 0x000fe200078e00ff */
[----:B------:R-:W-:-:S05]  /*2280*/  PRMT R2, RZ, 0x5410, R0 ;  /* 0x00005410ff027816 */ /* 0x000fca0000000000 */
[----:B------:R0:W-:Y:S01]  /*2290*/  STG.E.64 [R16.64], R2 ;  /* 0x0000000210007986 */ /* 0x0001e2000c101b24 */
[----:B------:R-:W-:Y:S05]  /*22a0*/  BRA `(.L_x_40) ;  /* 0x00000bb000007947 */ /* 0x000fea0003800000 */
.L_x_46:
[----:B------:R-:W-:-:S04]  /*22b0*/  PRMT R0, RZ, 0x5410, R0 ;  /* 0x00005410ff007816 */ /* 0x000fc80000000000 */
[----:B------:R-:W-:-:S04]  /*22c0*/  F2FP.PACK_AB R3, RZ, R0 ;  /* 0x00000000ff03723e */ /* 0x000fc800000000ff */
[----:B------:R-:W-:-:S05]  /*22d0*/  PRMT R3, R3, 0x5410, RZ ;  /* 0x0000541003037816 */ /* 0x000fca00000000ff */
[----:B------:R0:W-:Y:S01]  /*22e0*/  STG.E [R16.64], R3 ;  /* 0x0000000310007986 */ /* 0x0001e2000c101924 */
[----:B------:R-:W-:Y:S05]  /*22f0*/  BRA `(.L_x_40) ;  /* 0x00000b6000007947 */ /* 0x000fea0003800000 */
.L_x_45:
[----:B------:R-:W-:-:S05]  /*2300*/  PRMT R2, RZ, 0x5410, R0 ;  /* 0x00005410ff027816 */ /* 0x000fca0000000000 */
[----:B------:R-:W-:-:S06]  /*2310*/  FMUL.FTZ R2, R2, 1 ;  /* 0x3f80000002027820 */ /* 0x000fcc0000410000 */
[----:B------:R-:W0:Y:S02]  /*2320*/  F2F.F64.F32 R2, R2 ;  /* 0x0000000200027310 */ /* 0x000e240000201800 */
[----:B0-----:R0:W-:Y:S01]  /*2330*/  STG.E.64 [R16.64], R2 ;  /* 0x0000000210007986 */ /* 0x0011e2000c101b24 */
[----:B------:R-:W-:Y:S05]  /*2340*/  BRA `(.L_x_40) ;  /* 0x00000b1000007947 */ /* 0x000fea0003800000 */
.L_x_35:
        /* <DEDUP_REMOVED lines=8> */
[----:B------:R-:W-:-:S04]  /*23d0*/  PRMT R0, RZ, 0x5410, R0 ;  /* 0x00005410ff007816 */ /* 0x000fc80000000000 */
[----:B------:R-:W-:-:S04]  /*23e0*/  FSETP.NEU.FTZ.AND P0, PT, R0, RZ, PT ;  /* 0x000000ff0000720b */ /* 0x000fc80003f1d000 */
[----:B------:R-:W-:-:S05]  /*23f0*/  SEL R3, RZ, 0x1, !P0 ;  /* 0x00000001ff037807 */ /* 0x000fca0004000000 */
[----:B------:R0:W-:Y:S01]  /*2400*/  STG.E.U8 [R16.64], R3 ;  /* 0x0000000310007986 */ /* 0x0001e2000c101124 */
[----:B------:R-:W-:Y:S05]  /*2410*/  BRA `(.L_x_40) ;  /* 0x00000a4000007947 */ /* 0x000fea0003800000 */
.L_x_49:
[----:B------:R-:W-:Y:S01]  /*2420*/  PRMT R0, RZ, 0x5410, R0 ;  /* 0x00005410ff007816 */ /* 0x000fe20000000000 */
[----:B------:R-:W-:-:S04]  /*2430*/  CS2R R6, SRZ ;  /* 0x0000000000067805 */ /* 0x000fc8000001ff00 */
[----:B------:R-:W-:-:S04]  /*2440*/  FMUL.FTZ R0, R0, 1 ;  /* 0x3f80000000007820 */ /* 0x000fc80000410000 */
[----:B------:R-:W0:Y:S02]  /*2450*/  F2F.F64.F32 R4, R0 ;  /* 0x0000000000047310 */ /* 0x000e240000201800 */
[----:B0-----:R0:W-:Y:S01]  /*2460*/  STG.E.128 [R16.64], R4 ;  /* 0x0000000410007986 */ /* 0x0011e2000c101d24 */
[----:B------:R-:W-:Y:S05]  /*2470*/  BRA `(.L_x_40) ;  /* 0x000009e000007947 */ /* 0x000fea0003800000 */
.L_x_48:
[----:B------:R-:W-:-:S13]  /*2480*/  ISETP.NE.AND P0, PT, R4, 0xf, PT ;  /* 0x0000000f0400780c */ /* 0x000fda0003f05270 */
[----:B------:R-:W-:Y:S05]  /*2490*/  @!P0 BRA `(.L_x_50) ;  /* 0x000002d000008947 */ /* 0x000fea0003800000 */
[----:B------:R-:W-:-:S13]  /*24a0*/  ISETP.NE.AND P0, PT, R4, 0x17, PT ;  /* 0x000000170400780c */ /* 0x000fda0003f05270 */
[----:B------:R-:W-:Y:S05]  /*24b0*/  @!P0 BRA `(.L_x_51) ;  /* 0x0000015000008947 */ /* 0x000fea0003800000 */
[----:B------:R-:W-:-:S13]  /*24c0*/  ISETP.NE.AND P0, PT, R4, 0x18, PT ;  /* 0x000000180400780c */ /* 0x000fda0003f05270 */
[----:B------:R-:W-:Y:S05]  /*24d0*/  @P0 BRA `(.L_x_39) ;  /* 0x000007d000000947 */ /* 0x000fea0003800000 */
[----:B------:R-:W-:Y:S01]  /*24e0*/  PRMT R5, RZ, 0x5410, R0 ;  /* 0x00005410ff057816 */ /* 0x000fe20000000000 */
[----:B------:R-:W-:Y:S03]  /*24f0*/  BSSY B0, `(.L_x_52) ;  /* 0x000000e000007945 */ /* 0x000fe60003800000 */
[C---:B------:R-:W-:Y:S02]  /*2500*/  LOP3.LUT R2, R5.reuse, 0x7fffffff, RZ, 0xc0, !PT ;  /* 0x7fffffff05027812 */ /* 0x040fe400078ec0ff */
[----:B------:R-:W-:Y:S02]  /*2510*/  LOP3.LUT R0, R5, 0x80000000, RZ, 0xc0, !PT ;  /* 0x8000000005007812 */ /* 0x000fe400078ec0ff */
[----:B------:R-:W-:Y:S02]  /*2520*/  ISETP.GT.U32.AND P0, PT, R2, 0x43efffff, PT ;  /* 0x43efffff0200780c */ /* 0x000fe40003f04070 */
[----:B------:R-:W-:Y:S01]  /*2530*/  SHF.R.U32.HI R3, RZ, 0x18, R0 ;  /* 0x00000018ff037819 */ /* 0x000fe20000011600 */
[----:B------:R-:W-:-:S10]  /*2540*/  IMAD.MOV.U32 R0, RZ, RZ, 0x7f ;  /* 0x0000007fff007424 */ /* 0x000fd400078e00ff */
[----:B------:R-:W-:Y:S05]  /*2550*/  @P0 BRA `(.L_x_53) ;  /* 0x0000007000000947 */ /* 0x000fea0003800000 */
[----:B------:R-:W-:-:S13]  /*2560*/  ISETP.GE.U32.AND P0, PT, R2, 0x3c800000, PT ;  /* 0x3c8000000200780c */ /* 0x000fda0003f06070 */
[----:B------:R-:W-:Y:S01]  /*2570*/  @P0 SHF.R.U32.HI R0, RZ, 0x14, R5 ;  /* 0x00000014ff000819 */ /* 0x000fe20000011605 */
[----:B------:R-:W-:-:S03]  /*2580*/  @!P0 FADD.FTZ R2, R2, 16384 ;  /* 0x4680000002028421 */ /* 0x000fc60000010000 */
[----:B------:R-:W-:-:S04]  /*2590*/  @P0 LOP3.LUT R0, R0, 0x1, RZ, 0xc0, !PT ;  /* 0x0000000100000812 */ /* 0x000fc800078ec0ff */
[----:B------:R-:W-:-:S04]  /*25a0*/  @P0 IADD3 R0, R5, 0x407ffff, R0 ;  /* 0x0407ffff05000810 */ /* 0x000fc80007ffe000 */
[----:B------:R-:W-:Y:S02]  /*25b0*/  @P0 SHF.R.U32.HI R0, RZ, 0x14, R0 ;  /* 0x00000014ff000819 */ /* 0x000fe40000011600 */
[----:B------:R-:W-:Y:S02]  /*25c0*/  @!P0 IADD3 R0, R2, -0x46800000, RZ ;  /* 0xb980000002008810 */ /* 0x000fe40007ffe0ff */
.L_x_53:
[----:B------:R-:W-:Y:S05]  /*25d0*/  BSYNC B0 ;  /* 0x0000000000007941 */ /* 0x000fea0003800000 */
.L_x_52:
[----:B------:R-:W-:-:S05]  /*25e0*/  LOP3.LUT R3, R0, R3, RZ, 0xfc, !PT ;  /* 0x0000000300037212 */ /* 0x000fca00078efcff */
[----:B------:R0:W-:Y:S01]  /*25f0*/  STG.E.U8 [R16.64], R3 ;  /* 0x0000000310007986 */ /* 0x0001e2000c101124 */
[----:B------:R-:W-:Y:S05]  /*2600*/  BRA `(.L_x_40) ;  /* 0x0000085000007947 */ /* 0x000fea0003800000 */
.L_x_51:
[----:B------:R-:W-:Y:S01]  /*2610*/  PRMT R3, RZ, 0x5410, R0 ;  /* 0x00005410ff037816 */ /* 0x000fe20000000000 */
[----:B------:R-:W-:Y:S03]  /*2620*/  BSSY B0, `(.L_x_54) ;  /* 0x000000f000007945 */ /* 0x000fe60003800000 */
[----:B------:R-:W-:-:S04]  /*2630*/  LOP3.LUT R2, R3, 0x7fffffff, RZ, 0xc0, !PT ;  /* 0x7fffffff03027812 */ /* 0x000fc800078ec0ff */
[----:B------:R-:W-:-:S13]  /*2640*/  ISETP.GT.U32.AND P0, PT, R2, 0x477fffff, PT ;  /* 0x477fffff0200780c */ /* 0x000fda0003f04070 */
[----:B------:R-:W-:Y:S05]  /*2650*/  @P0 BRA `(.L_x_55) ;  /* 0x0000008000000947 */ /* 0x000fea0003800000 */
[----:B------:R-:W-:-:S13]  /*2660*/  ISETP.GE.U32.AND P0, PT, R2, 0x38800000, PT ;  /* 0x388000000200780c */ /* 0x000fda0003f06070 */
[----:B------:R-:W-:Y:S01]  /*2670*/  @P0 SHF.R.U32.HI R0, RZ, 0x15, R3 ;  /* 0x00000015ff000819 */ /* 0x000fe20000011603 */
[----:B------:R-:W-:-:S03]  /*2680*/  @!P0 FADD.FTZ R2, R2, 128 ;  /* 0x4300000002028421 */ /* 0x000fc60000010000 */
[----:B------:R-:W-:-:S04]  /*2690*/  @P0 LOP3.LUT R0, R0, 0x1, RZ, 0xc0, !PT ;  /* 0x0000000100000812 */ /* 0x000fc800078ec0ff */
[----:B------:R-:W-:-:S04]  /*26a0*/  @P0 IADD3 R0, R3, 0x80fffff, R0 ;  /* 0x080fffff03000810 */ /* 0x000fc80007ffe000 */
[----:B------:R-:W-:Y:S02]  /*26b0*/  @P0 SHF.R.U32.HI R0, RZ, 0x15, R0 ;  /* 0x00000015ff000819 */ /* 0x000fe40000011600 */
[----:B------:R-:W-:Y:S01]  /*26c0*/  @!P0 IADD3 R0, R2, -0x43000000, RZ ;  /* 0xbd00000002008810 */ /* 0x000fe20007ffe0ff */
[----:B------:R-:W-:Y:S05]  /*26d0*/  BRA `(.L_x_56) ;  /* 0x0000003000007947 */ /* 0x000fea0003800000 */
.L_x_55:
[----:B------:R-:W-:Y:S01]  /*26e0*/  IMAD.MOV.U32 R0, RZ, RZ, 0x7f ;  /* 0x0000007fff007424 */ /* 0x000fe200078e00ff */
[----:B------:R-:W-:-:S04]  /*26f0*/  ISETP.GT.U32.AND P0, PT, R2, 0x7f800000, PT ;  /* 0x7f8000000200780c */ /* 0x000fc80003f04070 */
[----:B------:R-:W-:-:S04]  /*2700*/  SEL R0, R0, 0x7c, P0 ;  /* 0x0000007c00007807 */ /* 0x000fc80000000000 */
.L_x_56:
[----:B------:R-:W-:Y:S05]  /*2710*/  BSYNC B0 ;  /* 0x0000000000007941 */ /* 0x000fea0003800000 */
.L_x_54:
[----:B------:R-:W-:-:S04]  /*2720*/  LOP3.LUT R2, R3, 0x80000000, RZ, 0xc0, !PT ;  /* 0x8000000003027812 */ /* 0x000fc800078ec0ff */
[----:B------:R-:W-:-:S04]  /*2730*/  SHF.R.U32.HI R3, RZ, 0x18, R2 ;  /* 0x00000018ff037819 */ /* 0x000fc80000011602 */
[----:B------:R-:W-:-:S05]  /*2740*/  LOP3.LUT R3, R0, R3, RZ, 0xfc, !PT ;  /* 0x0000000300037212 */ /* 0x000fca00078efcff */
[----:B------:R0:W-:Y:S01]  /*2750*/  STG.E.U8 [R16.64], R3 ;  /* 0x0000000310007986 */ /* 0x0001e2000c101124 */
[----:B------:R-:W-:Y:S05]  /*2760*/  BRA `(.L_x_40) ;  /* 0x000006f000007947 */ /* 0x000fea0003800000 */
.L_x_50:
[----:B------:R0:W-:Y:S01]  /*2770*/  STG.E.U16 [R16.64], R0 ;  /* 0x0000000010007986 */ /* 0x0001e2000c101524 */
[----:B------:R-:W-:Y:S05]  /*2780*/  BRA `(.L_x_40) ;  /* 0x000006d000007947 */ /* 0x000fea0003800000 */
.L_x_47:
        /* <DEDUP_REMOVED lines=8> */
[----:B------:R-:W-:-:S06]  /*2810*/  PRMT R3, RZ, 0x5410, R0 ;  /* 0x00005410ff037816 */ /* 0x000fcc0000000000 */
[----:B------:R-:W0:Y:S02]  /*2820*/  F2I.FTZ.U32.TRUNC.NTZ R3, R3 ;  /* 0x0000000300037305 */ /* 0x000e24000021f000 */
[----:B0-----:R0:W-:Y:S01]  /*2830*/  STG.E.U16 [R16.64], R3 ;  /* 0x0000000310007986 */ /* 0x0011e2000c101524 */
[----:B------:R-:W-:Y:S05]  /*2840*/  BRA `(.L_x_40) ;  /* 0x0000061000007947 */ /* 0x000fea0003800000 */
.L_x_59:
[----:B------:R-:W-:Y:S01]  /*2850*/  PRMT R3, RZ, 0x5410, R0 ;  /* 0x00005410ff037816 */ /* 0x000fe20000000000 */
[----:B------:R-:W-:Y:S01]  /*2860*/  BSSY B0, `(.L_x_60) ;  /* 0x0000014000007945 */ /* 0x000fe20003800000 */
[----:B------:R-:W-:Y:S02]  /*2870*/  IMAD.MOV.U32 R8, RZ, RZ, 0x80 ;  /* 0x00000080ff087424 */ /* 0x000fe400078e00ff */
[----:B------:R-:W-:-:S04]  /*2880*/  LOP3.LUT R2, R3, 0x7fffffff, RZ, 0xc0, !PT ;  /* 0x7fffffff03027812 */ /* 0x000fc800078ec0ff */
[----:B------:R-:W-:-:S13]  /*2890*/  ISETP.GT.U32.AND P0, PT, R2, 0x437fffff, PT ;  /* 0x437fffff0200780c */ /* 0x000fda0003f04070 */
[----:B------:R-:W-:Y:S05]  /*28a0*/  @P0 BRA `(.L_x_61) ;  /* 0x000000f000000947 */ /* 0x000fea0003800000 */
[----:B------:R-:W-:-:S13]  /*28b0*/  ISETP.GE.U32.AND P0, PT, R2, 0x3c000000, PT ;  /* 0x3c0000000200780c */ /* 0x000fda0003f06070 */
[----:B------:R-:W-:-:S04]  /*28c0*/  @P0 SHF.R.U32.HI R0, RZ, 0x14, R3 ;  /* 0x00000014ff000819 */ /* 0x000fc80000011603 */
[----:B------:R-:W-:-:S04]  /*28d0*/  @P0 LOP3.LUT R0, R0, 0x1, RZ, 0xc0, !PT ;  /* 0x0000000100000812 */ /* 0x000fc800078ec0ff */
[----:B------:R-:W-:-:S04]  /*28e0*/  @P0 IADD3 R0, R3, 0x487ffff, R0 ;  /* 0x0487ffff03000810 */ /* 0x000fc80007ffe000 */
[----:B------:R-:W-:-:S04]  /*28f0*/  @P0 SHF.R.U32.HI R0, RZ, 0x14, R0 ;  /* 0x00000014ff000819 */ /* 0x000fc80000011600 */
[----:B------:R-:W-:Y:S01]  /*2900*/  @P0 LOP3.LUT R0, R0, 0xff, RZ, 0xc0, !PT ;  /* 0x000000ff00000812 */ /* 0x000fe200078ec0ff */
[----:B------:R-:W-:Y:S05]  /*2910*/  @P0 BRA `(.L_x_62) ;  /* 0x0000004000000947 */ /* 0x000fea0003800000 */
[----:B------:R-:W-:Y:S01]  /*2920*/  FADD.FTZ R0, R2, 8192 ;  /* 0x4600000002007421 */ /* 0x000fe20000010000 */
[----:B------:R-:W-:-:S04]  /*2930*/  PRMT R8, RZ, 0x7610, R8 ;  /* 0x00007610ff087816 */ /* 0x000fc80000000008 */
[----:B------:R-:W-:-:S13]  /*2940*/  LOP3.LUT P0, R0, R0, 0xff, RZ, 0xc0, !PT ;  /* 0x000000ff00007812 */ /* 0x000fda000780c0ff */
[----:B------:R-:W-:Y:S05]  /*2950*/  @!P0 BRA `(.L_x_61) ;  /* 0x0000004000008947 */ /* 0x000fea0003800000 */
.L_x_62:
[----:B------:R-:W-:-:S04]  /*2960*/  LOP3.LUT R2, R3, 0x80000000, RZ, 0xc0, !PT ;  /* 0x8000000003027812 */ /* 0x000fc800078ec0ff */
[----:B------:R-:W-:-:S04]  /*2970*/  SHF.R.U32.HI R3, RZ, 0x18, R2 ;  /* 0x00000018ff037819 */ /* 0x000fc80000011602 */
[----:B------:R-:W-:-:S04]  /*2980*/  LOP3.LUT R0, R0, R3, RZ, 0xfc, !PT ;  /* 0x0000000300007212 */ /* 0x000fc800078efcff */
[----:B------:R-:W-:Y:S02]  /*2990*/  PRMT R8, R0, 0x7610, R8 ;  /* 0x0000761000087816 */ /* 0x000fe40000000008 */
.L_x_61:
[----:B------:R-:W-:Y:S05]  /*29a0*/  BSYNC B0 ;  /* 0x0000000000007941 */ /* 0x000fea0003800000 */
.L_x_60:
[----:B------:R0:W-:Y:S01]  /*29b0*/  STG.E.U8 [R16.64], R8 ;  /* 0x0000000810007986 */ /* 0x0001e2000c101124 */
[----:B------:R-:W-:Y:S05]  /*29c0*/  BRA `(.L_x_40) ;  /* 0x0000049000007947 */ /* 0x000fea0003800000 */
.L_x_58:
        /* <DEDUP_REMOVED lines=17> */
.L_x_65:
[----:B------:R-:W-:-:S04]  /*2ae0*/  LOP3.LUT R2, R3, 0x80000000, RZ, 0xc0, !PT ;  /* 0x8000000003027812 */ /* 0x000fc800078ec0ff */
[----:B------:R-:W-:-:S04]  /*2af0*/  SHF.R.U32.HI R3, RZ, 0x18, R2 ;  /* 0x00000018ff037819 */ /* 0x000fc80000011602 */
[----:B------:R-:W-:-:S04]  /*2b00*/  LOP3.LUT R0, R0, R3, RZ, 0xfc, !PT ;  /* 0x0000000300007212 */ /* 0x000fc800078efcff */
[----:B------:R-:W-:Y:S02]  /*2b10*/  PRMT R8, R0, 0x7610, R8 ;  /* 0x0000761000087816 */ /* 0x000fe40000000008 */
.L_x_64:
[----:B------:R-:W-:Y:S05]  /*2b20*/  BSYNC B0 ;  /* 0x0000000000007941 */ /* 0x000fea0003800000 */
.L_x_63:
[----:B------:R0:W-:Y:S01]  /*2b30*/  STG.E.U8 [R16.64], R8 ;  /* 0x0000000810007986 */ /* 0x0001e2000c101124 */
[----:B------:R-:W-:Y:S05]  /*2b40*/  BRA `(.L_x_40) ;  /* 0x0000031000007947 */ /* 0x000fea0003800000 */
.L_x_57:
[----:B------:R-:W-:-:S13]  /*2b50*/  ISETP.NE.AND P0, PT, R4, 0x1c, PT ;  /* 0x0000001c0400780c */ /* 0x000fda0003f05270 */
[----:B------:R-:W-:Y:S05]  /*2b60*/  @!P0 BRA `(.L_x_66) ;  /* 0x000002c000008947 */ /* 0x000fea0003800000 */
[----:B------:R-:W-:-:S13]  /*2b70*/  ISETP.NE.AND P0, PT, R4, 0x1d, PT ;  /* 0x0000001d0400780c */ /* 0x000fda0003f05270 */
[----:B------:R-:W-:Y:S05]  /*2b80*/  @!P0 BRA `(.L_x_67) ;  /* 0x0000026000008947 */ /* 0x000fea0003800000 */
[----:B------:R-:W-:-:S13]  /*2b90*/  ISETP.NE.AND P0, PT, R4, 0x2c, PT ;  /* 0x0000002c0400780c */ /* 0x000fda0003f05270 */
[----:B------:R-:W-:Y:S05]  /*2ba0*/  @P0 BRA `(.L_x_39) ;  /* 0x0000010000000947 */ /* 0x000fea0003800000 */
[----:B------:R-:W-:Y:S02]  /*2bb0*/  PRMT R3, RZ, 0x5410, R0 ;  /* 0x00005410ff037816 */ /* 0x000fe40000000000 */
[----:B------:R-:W-:Y:S02]  /*2bc0*/  PLOP3.LUT P0, PT, PT, PT, PT, 0x80, 0x0 ;  /* 0x000000000000781c */ /* 0x000fe40003f0f070 */
[----:B------:R-:W-:-:S04]  /*2bd0*/  SHF.R.U32.HI R4, RZ, 0x17, R3 ;  /* 0x00000017ff047819 */ /* 0x000fc80000011603 */
[----:B------:R-:W-:-:S04]  /*2be0*/  LOP3.LUT R2, R4, 0xff, RZ, 0xc0, !PT ;  /* 0x000000ff04027812 */ /* 0x000fc800078ec0ff */
[----:B------:R-:W-:-:S13]  /*2bf0*/  ISETP.NE.AND P2, PT, R2, 0xff, PT ;  /* 0x000000ff0200780c */ /* 0x000fda0003f45270 */
[--C-:B------:R-:W-:Y:S02]  /*2c00*/  @P2 SHF.R.U32.HI R0, RZ, 0x16, R3.reuse ;  /* 0x00000016ff002819 */ /* 0x100fe40000011603 */
[----:B------:R-:W-:Y:S01]  /*2c10*/  @P2 LOP3.LUT P1, RZ, R2, 0x3fffff, R3, 0xf8, !PT ;  /* 0x003fffff02ff2812 */ /* 0x000fe2000782f803 */
[----:B------:R-:W-:Y:S01]  /*2c20*/  IMAD.MOV.U32 R3, RZ, RZ, 0xff ;  /* 0x000000ffff037424 */ /* 0x000fe200078e00ff */
[----:B------:R-:W-:-:S04]  /*2c30*/  @P2 LOP3.LUT R0, R0, 0x1, RZ, 0xc0, !PT ;  /* 0x0000000100002812 */ /* 0x000fc800078ec0ff */
[----:B------:R-:W-:Y:S02]  /*2c40*/  @P2 ISETP.EQ.U32.AND P1, PT, R0, 0x1, P1 ;  /* 0x000000010000280c */ /* 0x000fe40000f22070 */
[----:B------:R-:W-:Y:S02]  /*2c50*/  @P2 IADD3 R0, R4, 0x1, RZ ;  /* 0x0000000104002810 */ /* 0x000fe40007ffe0ff */
[----:B------:R-:W-:-:S13]  /*2c60*/  @P2 PLOP3.LUT P0, PT, P1, PT, PT, 0x80, 0x0 ;  /* 0x000000000000281c */ /* 0x000fda0000f0f070 */
[----:B------:R-:W-:-:S04]  /*2c70*/  @!P0 IMAD.MOV R0, RZ, RZ, R4 ;  /* 0x000000ffff008224 */ /* 0x000fc800078e0204 */
[----:B------:R-:W-:-:S05]  /*2c80*/  @P2 IMAD.MOV.U32 R3, RZ, RZ, R0 ;  /* 0x000000ffff032224 */ /* 0x000fca00078e0000 */
[----:B------:R0:W-:Y:S01]  /*2c90*/  STG.E.U8 [R16.64], R3 ;  /* 0x0000000310007986 */ /* 0x0001e2000c101124 */
[----:B------:R-:W-:Y:S05]  /*2ca0*/  BRA `(.L_x_40) ;  /* 0x000001b000007947 */ /* 0x000fea0003800000 */
.L_x_39:
[----:B------:R-:W-:Y:S01]  /*2cb0*/  MOV R2, 0x0 ;  /* 0x0000000000027802 */ /* 0x000fe20000000f00 */
[----:B------:R-:W-:Y:S02]  /*2cc0*/  IMAD.MOV.U32 R4, RZ, RZ, c[0x4][0x158] ;  /* 0x01005600ff047624 */ /* 0x000fe400078e00ff */
[----:B------:R-:W-:Y:S02]  /*2cd0*/  IMAD.MOV.U32 R5, RZ, RZ, c[0x4][0x15c] ;  /* 0x01005700ff057624 */ /* 0x000fe400078e00ff */
[----:B------:R-:W-:Y:S01]  /*2ce0*/  IMAD.MOV.U32 R6, RZ, RZ, c[0x4][0x160] ;  /* 0x01005800ff067624 */ /* 0x000fe200078e00ff */
[----:B------:R-:W0:Y:S01]  /*2cf0*/  LDC.64 R2, c[0x4][R2] ;  /* 0x0100000002027b82 */ /* 0x000e220000000a00 */
[----:B------:R-:W-:Y:S02]  /*2d00*/  IMAD.MOV.U32 R7, RZ, RZ, c[0x4][0x164] ;  /* 0x01005900ff077624 */ /* 0x000fe400078e00ff */
[----:B------:R-:W-:-:S02]  /*2d10*/  IMAD.MOV.U32 R8, RZ, RZ, 0x65 ;  /* 0x00000065ff087424 */ /* 0x000fc400078e00ff */
[----:B------:R-:W-:Y:S02]  /*2d20*/  IMAD.MOV.U32 R10, RZ, RZ, c[0x4][0x70] ;  /* 0x01001c00ff0a7624 */ /* 0x000fe400078e00ff */
[----:B------:R-:W-:Y:S02]  /*2d30*/  IMAD.MOV.U32 R11, RZ, RZ, c[0x4][0x74] ;  /* 0x01001d00ff0b7624 */ /* 0x000fe400078e00ff */
[----:B------:R-:W-:Y:S02]  /*2d40*/  IMAD.MOV.U32 R12, RZ, RZ, 0x1 ;  /* 0x00000001ff0c7424 */ /* 0x000fe400078e00ff */
[----:B------:R-:W-:Y:S02]  /*2d50*/  IMAD.MOV.U32 R13, RZ, RZ, RZ ;  /* 0x000000ffff0d7224 */ /* 0x000fe400078e00ff */
[----:B------:R-:W-:Y:S01]  /*2d60*/  LEPC R14 ;  /* 0x00000000000e734e */ /* 0x000fe20000000000 */
[----:B------:R-:W-:Y:S02]  /*2d70*/  MOV R9, 0x2de0 ;  /* 0x00002de000097802 */ /* 0x000fe40000000f00 */
[----:B------:R-:W-:Y:S02]  /*2d80*/  MOV R20, 0x2d60 ;  /* 0x00002d6000147802 */ /* 0x000fe40000000f00 */
[----:B------:R-:W-:-:S02]  /*2d90*/  MOV R21, 0x0 ;  /* 0x0000000000157802 */ /* 0x000fc40000000f00 */
[----:B------:R-:W-:Y:S02]  /*2da0*/  MOV R0, 0x0 ;  /* 0x0000000000007802 */ /* 0x000fe40000000f00 */
[----:B------:R-:W-:-:S04]  /*2db0*/  IADD3 R20, P0, P1, -R20, R9, R14 ;  /* 0x0000000914147210 */ /* 0x000fc8000791e10e */
[----:B------:R-:W-:-:S04]  /*2dc0*/  IADD3.X R21, ~R0, R21, R15, P0, P1 ;  /* 0x0000001500157210 */ /* 0x000fc800007e250f */
[----:B0-----:R-:W-:Y:S05]  /*2dd0*/  CALL.ABS.NOINC R2 ;  /* 0x0000000002007343 */ /* 0x001fea0003c00000 */
[----:B------:R-:W-:Y:S05]  /*2de0*/  BRA `(.L_x_40) ;  /* 0x0000007000007947 */ /* 0x000fea0003800000 */
.L_x_67:
[----:B------:R-:W-:-:S06]  /*2df0*/  PRMT R2, RZ, 0x5410, R0 ;  /* 0x00005410ff027816 */ /* 0x000fcc0000000000 */
[----:B------:R-:W0:Y:S02]  /*2e00*/  F2I.U64.TRUNC R2, R2 ;  /* 0x0000000200027311 */ /* 0x000e24000020d800 */
[----:B0-----:R0:W-:Y:S01]  /*2e10*/  STG.E.64 [R16.64], R2 ;  /* 0x0000000210007986 */ /* 0x0011e2000c101b24 */
[----:B------:R-:W-:Y:S05]  /*2e20*/  BRA `(.L_x_40) ;  /* 0x0000003000007947 */ /* 0x000fea0003800000 */
.L_x_66:
[----:B------:R-:W-:-:S04]  /*2e30*/  PRMT R0, RZ, 0x5410, R0 ;  /* 0x00005410ff007816 */ /* 0x000fc80000000000 */
[----:B------:R-:W0:Y:S02]  /*2e40*/  F2I.FTZ.U32.TRUNC.NTZ R3, R0 ;  /* 0x0000000000037305 */ /* 0x000e24000021f000 */
[----:B0-----:R0:W-:Y:S02]  /*2e50*/  STG.E [R16.64], R3 ;  /* 0x0000000310007986 */ /* 0x0011e4000c101924 */
.L_x_40:
[----:B------:R-:W-:-:S05]  /*2e60*/  IMAD R18, R18, 0x200, R23 ;  /* 0x0000020012127824 */ /* 0x000fca00078e0217 */
[----:B------:R-:W-:Y:S02]  /*2e70*/  IADD3 R19, R18, 0x80, RZ ;  /* 0x0000008012137810 */ /* 0x000fe40007ffe0ff */
.L_x_1:
[----:B------:R-:W-:Y:S05]  /*2e80*/  BSYNC B6 ;  /* 0x0000000000067941 */ /* 0x000fea0003800000 */
.L_x_0:
[----:B------:R-:W-:Y:S01]  /*2e90*/  ISETP.GE.AND P0, PT, R19, c[0x0][0x160], PT ;  /* 0x0000580013007a0c */ /* 0x000fe20003f06270 */
[----:B------:R-:W-:-:S12]  /*2ea0*/  BSSY B6, `(.L_x_68) ;  /* 0x00005c2000067945 */ /* 0x000fd80003800000 */
[----:B------:R-:W-:Y:S05]  /*2eb0*/  @P0 BRA `(.L_x_69) ;  /* 0x00005c0000000947 */ /* 0x000fea0003800000 */
[----:B------:R-:W-:Y:S01]  /*2ec0*/  ISETP.NE.AND P0, PT, RZ, c[0x0][0x168], PT ;  /* 0x00005a00ff007a0c */ /* 0x000fe20003f05270 */
[----:B0-----:R-:W-:Y:S02]  /*2ed0*/  IMAD.MOV.U32 R0, RZ, RZ, RZ ;  /* 0x000000ffff007224 */ /* 0x001fe400078e00ff */
[----:B------:R-:W-:-:S10]  /*2ee0*/  IMAD.MOV.U32 R16, RZ, RZ, RZ ;  /* 0x000000ffff107224 */ /* 0x000fd400078e00ff */
[----:B------:R-:W-:Y:S05]  /*2ef0*/  @!P0 BRA `(.L_x_70) ;  /* 0x00000e0000008947 */ /* 0x000fea0003800000 */
[----:B------:R-:W-:Y:S02]  /*2f00*/  IMAD.MOV.U32 R18, RZ, RZ, RZ ;  /* 0x000000ffff127224 */ /* 0x000fe400078e00ff */
[----:B------:R-:W-:Y:S02]  /*2f10*/  IMAD.MOV.U32 R4, RZ, RZ, 0x1 ;  /* 0x00000001ff047424 */ /* 0x000fe400078e00ff */
[----:B------:R-:W-:-:S03]  /*2f20*/  IMAD.HI.U32 R2, R19, c[0x0][0x170], R18 ;  /* 0x00005c0013027a27 */ /* 0x000fc600078e0012 */
[----:B------:R-:W-:Y:S02]  /*2f30*/  ISETP.NE.AND P0, PT, R4, c[0x0][0x168], PT ;  /* 0x00005a0004007a0c */ /* 0x000fe40003f05270 */
[----:B------:R-:W-:-:S05]  /*2f40*/  SHF.R.U32.HI R3, RZ, c[0x0][0x174], R2 ;  /* 0x00005d00ff037a19 */ /* 0x000fca0000011602 */
[----:B------:R-:W-:-:S04]  /*2f50*/  IMAD.MOV R0, RZ, RZ, -R3 ;  /* 0x000000ffff007224 */ /* 0x000fc800078e0a03 */
[----:B------:R-:W-:-:S04]  /*2f60*/  IMAD R0, R0, c[0x0][0x16c], R19 ;  /* 0x00005b0000007a24 */ /* 0x000fc800078e0213 */
[C---:B------:R-:W-:Y:S02]  /*2f70*/  IMAD R16, R0.reuse, c[0x0][0x298], RZ ;  /* 0x0000a60000107a24 */ /* 0x040fe400078e02ff */
[----:B------:R-:W-:Y:S01]  /*2f80*/  IMAD R0, R0, c[0x0][0x29c], RZ ;  /* 0x0000a70000007a24 */ /* 0x000fe200078e02ff */
[----:B------:R-:W-:Y:S05]  /*2f90*/  @!P0 BRA `(.L_x_70) ;  /* 0x00000d6000008947 */ /* 0x000fea0003800000 */
[----:B------:R-:W-:Y:S02]  /*2fa0*/  IMAD.MOV.U32 R2, RZ, RZ, RZ ;  /* 0x000000ffff027224 */ /* 0x000fe400078e00ff */
[----:B------:R-:W-:Y:S02]  /*2fb0*/  IMAD.MOV.U32 R6, RZ, RZ, c[0x0][0x168] ;  /* 0x00005a00ff067624 */ /* 0x000fe400078e00ff */
[----:B------:R-:W-:-:S03]  /*2fc0*/  IMAD.HI.U32 R4, R3, c[0x0][0x17c], R2 ;  /* 0x00005f0003047a27 */ /* 0x000fc600078e0002 */
[----:B------:R-:W-:Y:S02]  /*2fd0*/  ISETP.NE.AND P0, PT, R6, 0x2, PT ;  /* 0x000000020600780c */ /* 0x000fe40003f05270 */
        /* <DEDUP_REMOVED lines=210> */
.L_x_70:
        /* <DEDUP_REMOVED lines=20> */
.L_x_74:
[----:B------:R-:W2:Y:S02]  /*3e40*/  LDG.E.U8 R2, [R2.64] ;  /* 0x0000002402027981 */ /* 0x000ea4000c1e1100 */
[----:B--2---:R-:W0:Y:S02]  /*3e50*/  I2F.U16 R0, R2 ;  /* 0x0000000200007306 */ /* 0x004e240000101000 */
[----:B0-----:R-:W-:Y:S01]  /*3e60*/  F2FP.BF16.PACK_AB R0, RZ, R0 ;  /* 0x00000000ff00723e */ /* 0x001fe200000010ff */
[----:B------:R-:W-:Y:S05]  /*3e70*/  BRA `(.L_x_76) ;  /* 0x00000e3000007947 */ /* 0x000fea0003800000 */
.L_x_73:
        /* <DEDUP_REMOVED lines=10> */
.L_x_78:
[----:B------:R-:W2:Y:S02]  /*3f20*/  LDG.E R2, [R2.64] ;  /* 0x0000002402027981 */ /* 0x000ea4000c1e1900 */
[----:B--2---:R-:W0:Y:S02]  /*3f30*/  I2F R0, R2 ;  /* 0x0000000200007306 */ /* 0x004e240000201400 */
[----:B0-----:R-:W-:Y:S01]  /*3f40*/  F2FP.BF16.PACK_AB R0, RZ, R0 ;  /* 0x00000000ff00723e */ /* 0x001fe200000010ff */
[----:B------:R-:W-:Y:S05]  /*3f50*/  BRA `(.L_x_76) ;  /* 0x00000d5000007947 */ /* 0x000fea0003800000 */
.L_x_77:
[----:B------:R-:W2:Y:S02]  /*3f60*/  LDG.E.U16 R2, [R2.64] ;  /* 0x0000002402027981 */ /* 0x000ea4000c1e1500 */
[----:B--2---:R-:W0:Y:S02]  /*3f70*/  I2F.S16 R0, R2 ;  /* 0x0000000200007306 */ /* 0x004e240000101400 */
[----:B0-----:R-:W-:Y:S01]  /*3f80*/  F2FP.BF16.PACK_AB R0, RZ, R0 ;  /* 0x00000000ff00723e */ /* 0x001fe200000010ff */
[----:B------:R-:W-:Y:S05]  /*3f90*/  BRA `(.L_x_76) ;  /* 0x00000d1000007947 */ /* 0x000fea0003800000 */
.L_x_72:
        /* <DEDUP_REMOVED lines=9> */
.L_x_80:
[----:B------:R-:W2:Y:S02]  /*4030*/  LDG.E.U16 R0, [R2.64] ;  /* 0x0000002402007981 */ /* 0x000ea4000c1e1500 */
[----:B--2---:R-:W-:-:S05]  /*4040*/  HADD2.F32 R0, -RZ, R0.H0_H0 ;  /* 0x20000000ff007230 */ /* 0x004fca0000004100 */
[----:B------:R-:W-:Y:S01]  /*4050*/  F2FP.BF16.PACK_AB R0, RZ, R0 ;  /* 0x00000000ff00723e */ /* 0x000fe200000010ff */
[----:B------:R-:W-:Y:S05]  /*4060*/  BRA `(.L_x_76) ;  /* 0x00000c4000007947 */ /* 0x000fea0003800000 */
.L_x_79:
        /* <DEDUP_REMOVED lines=9> */
.L_x_82:
[----:B------:R-:W2:Y:S02]  /*4100*/  LDG.E.U16 R2, [R2.64] ;  /* 0x0000002402027981 */ /* 0x000ea4000c1e1500 */
[----:B--2---:R-:W-:-:S05]  /*4110*/  HADD2.F32 R0, -RZ, R2.H0_H0 ;  /* 0x20000002ff007230 */ /* 0x004fca0000004100 */
[----:B------:R-:W-:Y:S01]  /*4120*/  F2FP.BF16.PACK_AB R0, RZ, R0 ;  /* 0x00000000ff00723e */ /* 0x000fe200000010ff */
[----:B------:R-:W-:Y:S05]  /*4130*/  BRA `(.L_x_76) ;  /* 0x00000b7000007947 */ /* 0x000fea0003800000 */
.L_x_81:
[----:B------:R-:W2:Y:S02]  /*4140*/  LDG.E.64 R2, [R2.64] ;  /* 0x0000002402027981 */ /* 0x000ea4000c1e1b00 */
[----:B--2---:R-:W0:Y:S01]  /*4150*/  F2F.F32.F64 R0, R2 ;  /* 0x0000000200007310 */ /* 0x004e220000301000 */
[----:B------:R-:W0:-:S14]  /*4160*/  DSETP.GEU.AND P0, PT, |R2|, c[0x2][0x0], PT ;  /* 0x008000000200762a */ /* 0x000e1c0003f0e200 */
[----:B0-----:R-:W-:-:S05]  /*4170*/  @!P0 FMUL R0, R0, 1.175494350822287508e-38 ;  /* 0x0080000000008820 */ /* 0x001fca0000400000 */
[----:B------:R-:W-:Y:S01]  /*4180*/  F2FP.BF16.PACK_AB R0, RZ, R0 ;  /* 0x00000000ff00723e */ /* 0x000fe200000010ff */
[----:B------:R-:W-:Y:S05]  /*4190*/  BRA `(.L_x_76) ;  /* 0x00000b1000007947 */ /* 0x000fea0003800000 */
.L_x_71:
        /* <DEDUP_REMOVED lines=13> */
.L_x_85:
[----:B------:R-:W2:Y:S02]  /*4270*/  LDG.E.64 R2, [R2.64] ;  /* 0x0000002402027981 */ /* 0x000ea4000c1e1b00 */
[----:B--2---:R-:W0:Y:S01]  /*4280*/  F2F.F32.F64 R0, R2 ;  /* 0x0000000200007310 */ /* 0x004e220000301000 */
[----:B------:R-:W0:-:S14]  /*4290*/  DSETP.GEU.AND P0, PT, |R2|, c[0x2][0x0], PT ;  /* 0x008000000200762a */ /* 0x000e1c0003f0e200 */
[----:B0-----:R-:W-:-:S05]  /*42a0*/  @!P0 FMUL R0, R0, 1.175494350822287508e-38 ;  /* 0x0080000000008820 */ /* 0x001fca0000400000 */
[----:B------:R-:W-:Y:S01]  /*42b0*/  F2FP.BF16.PACK_AB R0, RZ, R0 ;  /* 0x00000000ff00723e */ /* 0x000fe200000010ff */
[----:B------:R-:W-:Y:S05]  /*42c0*/  BRA `(.L_x_76) ;  /* 0x000009e000007947 */ /* 0x000fea0003800000 */
.L_x_84:
        /* <DEDUP_REMOVED lines=28> */
.L_x_87:
        /* <DEDUP_REMOVED lines=15> */
.L_x_86:
[----:B------:R0:W5:Y:S01]  /*4580*/  LDG.E.U16 R0, [R2.64] ;  /* 0x0000002402007981 */ /* 0x000162000c1e1500 */
[----:B------:R-:W-:Y:S05]  /*4590*/  BRA `(.L_x_76) ;  /* 0x0000071000007947 */ /* 0x000fea0003800000 */
.L_x_83:
        /* <DEDUP_REMOVED lines=12> */
.L_x_90:
        /* <DEDUP_REMOVED lines=21> */
.L_x_94:
[----:B------:R-:W-:Y:S05]  /*47b0*/  BSYNC B1 ;  /* 0x0000000000017941 */ /* 0x000fea0003800000 */
.L_x_93:
[----:B------:R-:W-:Y:S01]  /*47c0*/  LEA R3, R0, 0x3b800000, 0x17 ;  /* 0x3b80000000037811 */ /* 0x000fe200078eb8ff */
[----:B------:R-:W-:-:S05]  /*47d0*/  IMAD.SHL.U32 R0, R2, 0x100000, RZ ;  /* 0x0010000002007824 */ /* 0x000fca00078e00ff */
[----:B------:R-:W-:Y:S02]  /*47e0*/  LOP3.LUT R0, R3, R0, R4, 0xfe, !PT ;  /* 0x0000000003007212 */ /* 0x000fe400078efe04 */
.L_x_92:
[----:B------:R-:W-:Y:S05]  /*47f0*/  BSYNC B0 ;  /* 0x0000000000007941 */ /* 0x000fea0003800000 */
.L_x_91:
[----:B------:R-:W-:Y:S01]  /*4800*/  F2FP.BF16.PACK_AB R0, RZ, R0 ;  /* 0x00000000ff00723e */ /* 0x000fe200000010ff */
[----:B------:R-:W-:Y:S05]  /*4810*/  BRA `(.L_x_76) ;  /* 0x0000049000007947 */ /* 0x000fea0003800000 */
.L_x_89:
        /* <DEDUP_REMOVED lines=21> */
.L_x_98:
[----:B------:R-:W-:Y:S05]  /*4970*/  BSYNC B1 ;  /* 0x0000000000017941 */ /* 0x000fea0003800000 */
.L_x_97:
[----:B------:R-:W-:Y:S01]  /*4980*/  LEA R3, R0, 0x37800000, 0x17 ;  /* 0x3780000000037811 */ /* 0x000fe200078eb8ff */
[----:B------:R-:W-:-:S05]  /*4990*/  IMAD.SHL.U32 R0, R2, 0x200000, RZ ;  /* 0x0020000002007824 */ /* 0x000fca00078e00ff */
[----:B------:R-:W-:Y:S02]  /*49a0*/  LOP3.LUT R0, R3, R0, R4, 0xfe, !PT ;  /* 0x0000000003007212 */ /* 0x000fe400078efe04 */
.L_x_96:
[----:B------:R-:W-:Y:S05]  /*49b0*/  BSYNC B0 ;  /* 0x0000000000007941 */ /* 0x000fea0003800000 */
.L_x_95:
[----:B------:R-:W-:Y:S01]  /*49c0*/  F2FP.BF16.PACK_AB R0, RZ, R0 ;  /* 0x00000000ff00723e */ /* 0x000fe200000010ff */
[----:B------:R-:W-:Y:S05]  /*49d0*/  BRA `(.L_x_76) ;  /* 0x000002d000007947 */ /* 0x000fea0003800000 */
.L_x_88:
        /* <DEDUP_REMOVED lines=14> */
.L_x_102:
[----:B------:R-:W-:Y:S05]  /*4ac0*/  BSYNC B0 ;  /* 0x0000000000007941 */ /* 0x000fea0003800000 */
.L_x_101:
[----:B------:R-:W-:Y:S01]  /*4ad0*/  F2FP.BF16.PACK_AB R0, RZ, R0 ;  /* 0x00000000ff00723e */ /* 0x000fe200000010ff */
[----:B------:R-:W-:Y:S05]  /*4ae0*/  BRA `(.L_x_76) ;  /* 0x000001c000007947 */ /* 0x000fea0003800000 */
.L_x_75:
        /* <DEDUP_REMOVED lines=21> */
.L_x_100:
[----:B------:R-:W2:Y:S02]  /*4c40*/  LDG.E.64 R2, [R2.64] ;  /* 0x0000002402027981 */ /* 0x000ea4000c1e1b00 */
[----:B--2---:R-:W0:Y:S02]  /*4c50*/  I2F.U64 R0, R2 ;  /* 0x0000000200007312 */ /* 0x004e240000301000 */
[----:B0-----:R-:W-:Y:S01]  /*4c60*/  F2FP.BF16.PACK_AB R0, RZ, R0 ;  /* 0x00000000ff00723e */ /* 0x001fe200000010ff */
[----:B------:R-:W-:Y:S05]  /*4c70*/  BRA `(.L_x_76) ;  /* 0x0000003000007947 */ /* 0x000fea0003800000 */
.L_x_99:
[----:B------:R-:W2:Y:S02]  /*4c80*/  LDG.E R2, [R2.64] ;  /* 0x0000002402027981 */ /* 0x000ea4000c1e1900 */
[----:B--2---:R-:W0:Y:S02]  /*4c90*/  I2F.U32 R0, R2 ;  /* 0x0000000200007306 */ /* 0x004e240000201000 */
[----:B0-----:R-:W-:-:S06]  /*4ca0*/  F2FP.BF16.PACK_AB R0, RZ, R0 ;  /* 0x00000000ff00723e */ /* 0x001fcc00000010ff */
.L_x_76:
        /* <DEDUP_REMOVED lines=23> */
.L_x_106:
[----:B------:R-:W-:-:S06]  /*4e20*/  PRMT R3, RZ, 0x5410, R0 ;  /* 0x00005410ff037816 */ /* 0x000fcc0000000000 */
[----:B------:R-:W0:Y:S02]  /*4e30*/  F2I.S64.TRUNC R2, R3 ;  /* 0x0000000300027311 */ /* 0x000e24000020d900 */
[----:B0-----:R0:W-:Y:S01]  /*4e40*/  STG.E.U8 [R16.64], R2 ;  /* 0x0000000210007986 */ /* 0x0011e2000c101124 */
[----:B------:R-:W-:Y:S05]  /*4e50*/  BRA `(.L_x_108) ;  /* 0x00000e4000007947 */ /* 0x000fea0003800000 */
.L_x_105:
        /* <DEDUP_REMOVED lines=10> */
.L_x_110:
[----:B------:R-:W-:-:S04]  /*4f00*/  PRMT R0, RZ, 0x5410, R0 ;  /* 0x00005410ff007816 */ /* 0x000fc80000000000 */
[----:B------:R-:W0:Y:S02]  /*4f10*/  F2I.FTZ.TRUNC.NTZ R3, R0 ;  /* 0x0000000000037305 */ /* 0x000e24000021f100 */
[----:B0-----:R0:W-:Y:S01]  /*4f20*/  STG.E [R16.64], R3 ;  /* 0x0000000310007986 */ /* 0x0011e2000c101924 */
[----:B------:R-:W-:Y:S05]  /*4f30*/  BRA `(.L_x_108) ;  /* 0x00000d6000007947 */ /* 0x000fea0003800000 */
.L_x_109:
[----:B------:R-:W-:-:S04]  /*4f40*/  PRMT R0, RZ, 0x5410, R0 ;  /* 0x00005410ff007816 */ /* 0x000fc80000000000 */
[----:B------:R-:W0:Y:S02]  /*4f50*/  F2I.FTZ.TRUNC.NTZ R3, R0 ;  /* 0x0000000000037305 */ /* 0x000e24000021f100 */
[----:B0-----:R0:W-:Y:S01]  /*4f60*/  STG.E.U16 [R16.64], R3 ;  /* 0x0000000310007986 */ /* 0x0011e2000c101524 */
[----:B------:R-:W-:Y:S05]  /*4f70*/  BRA `(.L_x_108) ;  /* 0x00000d2000007947 */ /* 0x000fea0003800000 */
.L_x_104:
        /* <DEDUP_REMOVED lines=9> */
.L_x_112:
[----:B------:R-:W-:-:S04]  /*5010*/  PRMT R0, RZ, 0x5410, R0 ;  /* 0x00005410ff007816 */ /* 0x000fc80000000000 */
[----:B------:R-:W-:-:S05]  /*5020*/  F2FP.PACK_AB R0, RZ, R0 ;  /* 0x00000000ff00723e */ /* 0x000fca00000000ff */
[----:B------:R0:W-:Y:S01]  /*5030*/  STG.E.U16 [R16.64], R0 ;  /* 0x0000000010007986 */ /* 0x0001e2000c101524 */
[----:B------:R-:W-:Y:S05]  /*5040*/  BRA `(.L_x_108) ;  /* 0x00000c5000007947 */ /* 0x000fea0003800000 */
.L_x_111:
        /* <DEDUP_REMOVED lines=10> */
.L_x_114:
[----:B------:R-:W-:-:S04]  /*50f0*/  PRMT R0, RZ, 0x5410, R0 ;  /* 0x00005410ff007816 */ /* 0x000fc80000000000 */
[----:B------:R-:W-:-:S04]  /*5100*/  F2FP.PACK_AB R3, RZ, R0 ;  /* 0x00000000ff03723e */ /* 0x000fc800000000ff */
[----:B------:R-:W-:-:S05]  /*5110*/  PRMT R3, R3, 0x5410, RZ ;  /* 0x0000541003037816 */ /* 0x000fca00000000ff */
[----:B------:R0:W-:Y:S01]  /*5120*/  STG.E [R16.64], R3 ;  /* 0x0000000310007986 */ /* 0x0001e2000c101924 */
[----:B------:R-:W-:Y:S05]  /*5130*/  BRA `(.L_x_108) ;  /* 0x00000b6000007947 */ /* 0x000fea0003800000 */
.L_x_113:
[----:B------:R-:W-:-:S05]  /*5140*/  PRMT R2, RZ, 0x5410, R0 ;  /* 0x00005410ff027816 */ /* 0x000fca0000000000 */
[----:B------:R-:W-:-:S06]  /*5150*/  FMUL.FTZ R2, R2, 1 ;  /* 0x3f80000002027820 */ /* 0x000fcc0000410000 */
[----:B------:R-:W0:Y:S02]  /*5160*/  F2F.F64.F32 R2, R2 ;  /* 0x0000000200027310 */ /* 0x000e240000201800 */
[----:B0-----:R0:W-:Y:S01]  /*5170*/  STG.E.64 [R16.64], R2 ;  /* 0x0000000210007986 */ /* 0x0011e2000c101b24 */
[----:B------:R-:W-:Y:S05]  /*5180*/  BRA `(.L_x_108) ;  /* 0x00000b1000007947 */ /* 0x000fea0003800000 */
.L_x_103:
        /* <DEDUP_REMOVED lines=13> */
.L_x_117:
[----:B------:R-:W-:Y:S01]  /*5260*/  PRMT R0, RZ, 0x5410, R0 ;  /* 0x00005410ff007816 */ /* 0x000fe20000000000 */
[----:B------:R-:W-:-:S04]  /*5270*/  CS2R R6, SRZ ;  /* 0x0000000000067805 */ /* 0x000fc8000001ff00 */
[----:B------:R-:W-:-:S04]  /*5280*/  FMUL.FTZ R0, R0, 1 ;  /* 0x3f80000000007820 */ /* 0x000fc80000410000 */
[----:B------:R-:W0:Y:S02]  /*5290*/  F2F.F64.F32 R4, R0 ;  /* 0x0000000000047310 */ /* 0x000e240000201800 */
[----:B0-----:R0:W-:Y:S01]  /*52a0*/  STG.E.128 [R16.64], R4 ;  /* 0x0000000410007986 */ /* 0x0011e2000c101d24 */
[----:B------:R-:W-:Y:S05]  /*52b0*/  BRA `(.L_x_108) ;  /* 0x000009e000007947 */ /* 0x000fea0003800000 */
.L_x_116:
        /* <DEDUP_REMOVED lines=21> */
.L_x_121:
[----:B------:R-:W-:Y:S05]  /*5410*/  BSYNC B0 ;  /* 0x0000000000007941 */ /* 0x000fea0003800000 */
.L_x_120:
[----:B------:R-:W-:-:S05]  /*5420*/  LOP3.LUT R3, R0, R3, RZ, 0xfc, !PT ;  /* 0x0000000300037212 */ /* 0x000fca00078efcff */
[----:B------:R0:W-:Y:S01]  /*5430*/  STG.E.U8 [R16.64], R3 ;  /* 0x0000000310007986 */ /* 0x0001e2000c101124 */
[----:B------:R-:W-:Y:S05]  /*5440*/  BRA `(.L_x_108) ;  /* 0x0000085000007947 */ /* 0x000fea0003800000 */
.L_x_119:
        /* <DEDUP_REMOVED lines=13> */
.L_x_123:
[----:B------:R-:W-:Y:S01]  /*5520*/  IMAD.MOV.U32 R0, RZ, RZ, 0x7f ;  /* 0x0000007fff007424 */ /* 0x000fe200078e00ff */
[----:B------:R-:W-:-:S04]  /*5530*/  ISETP.GT.U32.AND P0, PT, R2, 0x7f800000, PT ;  /* 0x7f8000000200780c */ /* 0x000fc80003f04070 */
[----:B------:R-:W-:-:S04]  /*5540*/  SEL R0, R0, 0x7c, P0 ;  /* 0x0000007c00007807 */ /* 0x000fc80000000000 */
.L_x_124:
[----:B------:R-:W-:Y:S05]  /*5550*/  BSYNC B0 ;  /* 0x0000000000007941 */ /* 0x000fea0003800000 */
.L_x_122:
[----:B------:R-:W-:-:S04]  /*5560*/  LOP3.LUT R2, R3, 0x80000000, RZ, 0xc0, !PT ;  /* 0x8000000003027812 */ /* 0x000fc800078ec0ff */
[----:B------:R-:W-:-:S04]  /*5570*/  SHF.R.U32.HI R3, RZ, 0x18, R2 ;  /* 0x00000018ff037819 */ /* 0x000fc80000011602 */
[----:B------:R-:W-:-:S05]  /*5580*/  LOP3.LUT R3, R0, R3, RZ, 0xfc, !PT ;  /* 0x0000000300037212 */ /* 0x000fca00078efcff */
[----:B------:R0:W-:Y:S01]  /*5590*/  STG.E.U8 [R16.64], R3 ;  /* 0x0000000310007986 */ /* 0x0001e2000c101124 */
[----:B------:R-:W-:Y:S05]  /*55a0*/  BRA `(.L_x_108) ;  /* 0x000006f000007947 */ /* 0x000fea0003800000 */
.L_x_118:
[----:B------:R0:W-:Y:S01]  /*55b0*/  STG.E.U16 [R16.64], R0 ;  /* 0x0000000010007986 */ /* 0x0001e2000c101524 */
[----:B------:R-:W-:Y:S05]  /*55c0*/  BRA `(.L_x_108) ;  /* 0x000006d000007947 */ /* 0x000fea0003800000 */
.L_x_115:
        /* <DEDUP_REMOVED lines=12> */
.L_x_127:
        /* <DEDUP_REMOVED lines=17> */
.L_x_130:
[----:B------:R-:W-:-:S04]  /*57a0*/  LOP3.LUT R2, R3, 0x80000000, RZ, 0xc0, !PT ;  /* 0x8000000003027812 */ /* 0x000fc800078ec0ff */
[----:B------:R-:W-:-:S04]  /*57b0*/  SHF.R.U32.HI R3, RZ, 0x18, R2 ;  /* 0x00000018ff037819 */ /* 0x000fc80000011602 */
[----:B------:R-:W-:-:S04]  /*57c0*/  LOP3.LUT R0, R0, R3, RZ, 0xfc, !PT ;  /* 0x0000000300007212 */ /* 0x000fc800078efcff */
[----:B------:R-:W-:Y:S02]  /*57d0*/  PRMT R8, R0, 0x7610, R8 ;  /* 0x0000761000087816 */ /* 0x000fe40000000008 */
.L_x_129:
[----:B------:R-:W-:Y:S05]  /*57e0*/  BSYNC B0 ;  /* 0x0000000000007941 */ /* 0x000fea0003800000 */
.L_x_128:
[----:B------:R0:W-:Y:S01]  /*57f0*/  STG.E.U8 [R16.64], R8 ;  /* 0x0000000810007986 */ /* 0x0001e2000c101124 */
[----:B------:R-:W-:Y:S05]  /*5800*/  BRA `(.L_x_108) ;  /* 0x0000049000007947 */ /* 0x000fea0003800000 */
.L_x_126:
        /* <DEDUP_REMOVED lines=17> */
.L_x_133:
[----:B------:R-:W-:-:S04]  /*5920*/  LOP3.LUT R2, R3, 0x80000000, RZ, 0xc0, !PT ;  /* 0x8000000003027812 */ /* 0x000fc800078ec0ff */
[----:B------:R-:W-:-:S04]  /*5930*/  SHF.R.U32.HI R3, RZ, 0x18, R2 ;  /* 0x00000018ff037819 */ /* 0x000fc80000011602 */
[----:B------:R-:W-:-:S04]  /*5940*/  LOP3.LUT R0, R0, R3, RZ, 0xfc, !PT ;  /* 0x0000000300007212 */ /* 0x000fc800078efcff */
[----:B------:R-:W-:Y:S02]  /*5950*/  PRMT R8, R0, 0x7610, R8 ;  /* 0x0000761000087816 */ /* 0x000fe40000000008 */
.L_x_132:
[----:B------:R-:W-:Y:S05]  /*5960*/  BSYNC B0 ;  /* 0x0000000000007941 */ /* 0x000fea0003800000 */
.L_x_131:
[----:B------:R0:W-:Y:S01]  /*5970*/  STG.E.U8 [R16.64], R8 ;  /* 0x0000000810007986 */ /* 0x0001e2000c101124 */
[----:B------:R-:W-:Y:S05]  /*5980*/  BRA `(.L_x_108) ;  /* 0x0000031000007947 */ /* 0x000fea0003800000 */
.L_x_125:
        /* <DEDUP_REMOVED lines=22> */
.L_x_107:
        /* <DEDUP_REMOVED lines=20> */
.L_x_135:
[----:B------:R-:W-:-:S06]  /*5c30*/  PRMT R2, RZ, 0x5410, R0 ;  /* 0x00005410ff027816 */ /* 0x000fcc0000000000 */
[----:B------:R-:W0:Y:S02]  /*5c40*/  F2I.U64.TRUNC R2, R2 ;  /* 0x0000000200027311 */ /* 0x000e24000020d800 */
[----:B0-----:R0:W-:Y:S01]  /*5c50*/  STG.E.64 [R16.64], R2 ;  /* 0x0000000210007986 */ /* 0x0011e2000c101b24 */
[----:B------:R-:W-:Y:S05]  /*5c60*/  BRA `(.L_x_108) ;  /* 0x0000003000007947 */ /* 0x000fea0003800000 */
.L_x_134:
[----:B------:R-:W-:-:S04]  /*5c70*/  PRMT R0, RZ, 0x5410, R0 ;  /* 0x00005410ff007816 */ /* 0x000fc80000000000 */
[----:B------:R-:W0:Y:S02]  /*5c80*/  F2I.FTZ.U32.TRUNC.NTZ R3, R0 ;  /* 0x0000000000037305 */ /* 0x000e24000021f000 */
[----:B0-----:R0:W-:Y:S02]  /*5c90*/  STG.E [R16.64], R3 ;  /* 0x0000000310007986 */ /* 0x0011e4000c101924 */
.L_x_108:
[----:B------:R-:W-:-:S04]  /*5ca0*/  IADD3 R19, R19, 0x80, RZ ;  /* 0x0000008013137810 */ /* 0x000fc80007ffe0ff */
[----:B------:R-:W-:-:S13]  /*5cb0*/  ISETP.GE.AND P0, PT, R19, c[0x0][0x160], PT ;  /* 0x0000580013007a0c */ /* 0x000fda0003f06270 */
        /* <DEDUP_REMOVED lines=229> */
.L_x_136:
        /* <DEDUP_REMOVED lines=20> */
.L_x_140:
[----:B------:R-:W2:Y:S02]  /*6c50*/  LDG.E.U8 R2, [R2.64] ;  /* 0x0000002402027981 */ /* 0x000ea4000c1e1100 */
[----:B--2---:R-:W0:Y:S02]  /*6c60*/  I2F.U16 R0, R2 ;  /* 0x0000000200007306 */ /* 0x004e240000101000 */
[----:B0-----:R-:W-:Y:S01]  /*6c70*/  F2FP.BF16.PACK_AB R0, RZ, R0 ;  /* 0x00000000ff00723e */ /* 0x001fe200000010ff */
[----:B------:R-:W-:Y:S05]  /*6c80*/  BRA `(.L_x_142) ;  /* 0x00000e3000007947 */ /* 0x000fea0003800000 */
.L_x_139:
        /* <DEDUP_REMOVED lines=10> */
.L_x_144:
[----:B------:R-:W2:Y:S02]  /*6d30*/  LDG.E R2, [R2.64] ;  /* 0x0000002402027981 */ /* 0x000ea4000c1e1900 */
[----:B--2---:R-:W0:Y:S02]  /*6d40*/  I2F R0, R2 ;  /* 0x0000000200007306 */ /* 0x004e240000201400 */
[----:B0-----:R-:W-:Y:S01]  /*6d50*/  F2FP.BF16.PACK_AB R0, RZ, R0 ;  /* 0x00000000ff00723e */ /* 0x001fe200000010ff */
[----:B------:R-:W-:Y:S05]  /*6d60*/  BRA `(.L_x_142) ;  /* 0x00000d5000007947 */ /* 0x000fea0003800000 */
.L_x_143:
[----:B------:R-:W2:Y:S02]  /*6d70*/  LDG.E.U16 R2, [R2.64] ;  /* 0x0000002402027981 */ /* 0x000ea4000c1e1500 */
[----:B--2---:R-:W0:Y:S02]  /*6d80*/  I2F.S16 R0, R2 ;  /* 0x0000000200007306 */ /* 0x004e240000101400 */
[----:B0-----:R-:W-:Y:S01]  /*6d90*/  F2FP.BF16.PACK_AB R0, RZ, R0 ;  /* 0x00000000ff00723e */ /* 0x001fe200000010ff */
[----:B------:R-:W-:Y:S05]  /*6da0*/  BRA `(.L_x_142) ;  /* 0x00000d1000007947 */ /* 0x000fea0003800000 */
.L_x_138:
        /* <DEDUP_REMOVED lines=9> */
.L_x_146:
[----:B------:R-:W2:Y:S02]  /*6e40*/  LDG.E.U16 R0, [R2.64] ;  /* 0x0000002402007981 */ /* 0x000ea4000c1e1500 */
[----:B--2---:R-:W-:-:S05]  /*6e50*/  HADD2.F32 R0, -RZ, R0.H0_H0 ;  /* 0x20000000ff007230 */ /* 0x004fca0000004100 */
[----:B------:R-:W-:Y:S01]  /*6e60*/  F2FP.BF16.PACK_AB R0, RZ, R0 ;  /* 0x00000000ff00723e */ /* 0x000fe200000010ff */
[----:B------:R-:W-:Y:S05]  /*6e70*/  BRA `(.L_x_142) ;  /* 0x00000c4000007947 */ /* 0x000fea0003800000 */
.L_x_145:
        /* <DEDUP_REMOVED lines=9> */
.L_x_148:
[----:B------:R-:W2:Y:S02]  /*6f10*/  LDG.E.U16 R2, [R2.64] ;  /* 0x0000002402027981 */ /* 0x000ea4000c1e1500 */
[----:B--2---:R-:W-:-:S05]  /*6f20*/  HADD2.F32 R0, -RZ, R2.H0_H0 ;  /* 0x20000002ff007230 */ /* 0x004fca0000004100 */
[----:B------:R-:W-:Y:S01]  /*6f30*/  F2FP.BF16.PACK_AB R0, RZ, R0 ;  /* 0x00000000ff00723e */ /* 0x000fe200000010ff */
[----:B------:R-:W-:Y:S05]  /*6f40*/  BRA `(.L_x_142) ;  /* 0x00000b7000007947 */ /* 0x000fea0003800000 */
.L_x_147:
[----:B------:R-:W2:Y:S02]  /*6f50*/  LDG.E.64 R2, [R2.64] ;  /* 0x0000002402027981 */ /* 0x000ea4000c1e1b00 */
[----:B--2---:R-:W0:Y:S01]  /*6f60*/  F2F.F32.F64 R0, R2 ;  /* 0x0000000200007310 */ /* 0x004e220000301000 */
[----:B------:R-:W0:-:S14]  /*6f70*/  DSETP.GEU.AND P0, PT, |R2|, c[0x2][0x0], PT ;  /* 0x008000000200762a */ /* 0x000e1c0003f0e200 */
[----:B0-----:R-:W-:-:S05]  /*6f80*/  @!P0 FMUL R0, R0, 1.175494350822287508e-38 ;  /* 0x0080000000008820 */ /* 0x001fca0000400000 */
[----:B------:R-:W-:Y:S01]  /*6f90*/  F2FP.BF16.PACK_AB R0, RZ, R0 ;  /* 0x00000000ff00723e */ /* 0x000fe200000010ff */
[----:B------:R-:W-:Y:S05]  /*6fa0*/  BRA `(.L_x_142) ;  /* 0x00000b1000007947 */ /* 0x000fea0003800000 */
.L_x_137:
        /* <DEDUP_REMOVED lines=13> */
.L_x_151:
[----:B------:R-:W2:Y:S02]  /*7080*/  LDG.E.64 R2, [R2.64] ;  /* 0x0000002402027981 */ /* 0x000ea4000c1e1b00 */
[----:B--2---:R-:W0:Y:S01]  /*7090*/  F2F.F32.F64 R0, R2 ;  /* 0x0000000200007310 */ /* 0x004e220000301000 */
[----:B------:R-:W0:-:S14]  /*70a0*/  DSETP.GEU.AND P0, PT, |R2|, c[0x2][0x0], PT ;  /* 0x008000000200762a */ /* 0x000e1c0003f0e200 */
[----:B0-----:R-:W-:-:S05]  /*70b0*/  @!P0 FMUL R0, R0, 1.175494350822287508e-38 ;  /* 0x0080000000008820 */ /* 0x001fca0000400000 */
[----:B------:R-:W-:Y:S01]  /*70c0*/  F2FP.BF16.PACK_AB R0, RZ, R0 ;  /* 0x00000000ff00723e */ /* 0x000fe200000010ff */
[----:B------:R-:W-:Y:S05]  /*70d0*/  BRA `(.L_x_142) ;  /* 0x000009e000007947 */ /* 0x000fea0003800000 */
.L_x_150:
        /* <DEDUP_REMOVED lines=28> */
.L_x_153:
        /* <DEDUP_REMOVED lines=15> */
.L_x_152:
[----:B------:R0:W5:Y:S01]  /*7390*/  LDG.E.U16 R0, [R2.64] ;  /* 0x0000002402007981 */ /* 0x000162000c1e1500 */
[----:B------:R-:W-:Y:S05]  /*73a0*/  BRA `(.L_x_142) ;  /* 0x0000071000007947 */ /* 0x000fea0003800000 */
.L_x_149:
        /* <DEDUP_REMOVED lines=12> */
.L_x_156:
        /* <DEDUP_REMOVED lines=21> */
.L_x_160:
[----:B------:R-:W-:Y:S05]  /*75c0*/  BSYNC B1 ;  /* 0x0000000000017941 */ /* 0x000fea0003800000 */
.L_x_159:
[----:B------:R-:W-:Y:S01]  /*75d0*/  LEA R3, R0, 0x3b800000, 0x17 ;  /* 0x3b80000000037811 */ /* 0x000fe200078eb8ff */
[----:B------:R-:W-:-:S05]  /*75e0*/  IMAD.SHL.U32 R0, R2, 0x100000, RZ ;  /* 0x0010000002007824 */ /* 0x000fca00078e00ff */
[----:B------:R-:W-:Y:S02]  /*75f0*/  LOP3.LUT R0, R3, R0, R4, 0xfe, !PT ;  /* 0x0000000003007212 */ /* 0x000fe400078efe04 */
.L_x_158:
[----:B------:R-:W-:Y:S05]  /*7600*/  BSYNC B0 ;  /* 0x0000000000007941 */ /* 0x000fea0003800000 */
.L_x_157:
[----:B------:R-:W-:Y:S01]  /*7610*/  F2FP.BF16.PACK_AB R0, RZ, R0 ;  /* 0x00000000ff00723e */ /* 0x000fe200000010ff */
[----:B------:R-:W-:Y:S05]  /*7620*/  BRA `(.L_x_142) ;  /* 0x0000049000007947 */ /* 0x000fea0003800000 */
.L_x_155:
        /* <DEDUP_REMOVED lines=21> */
.L_x_164:
[----:B------:R-:W-:Y:S05]  /*7780*/  BSYNC B1 ;  /* 0x0000000000017941 */ /* 0x000fea0003800000 */
.L_x_163:
[----:B------:R-:W-:Y:S01]  /*7790*/  LEA R3, R0, 0x37800000, 0x17 ;  /* 0x3780000000037811 */ /* 0x000fe200078eb8ff */
[----:B------:R-:W-:-:S05]  /*77a0*/  IMAD.SHL.U32 R0, R2, 0x200000, RZ ;  /* 0x0020000002007824 */ /* 0x000fca00078e00ff */
[----:B------:R-:W-:Y:S02]  /*77b0*/  LOP3.LUT R0, R3, R0, R4, 0xfe, !PT ;  /* 0x0000000003007212 */ /* 0x000fe400078efe04 */
.L_x_162:
[----:B------:R-:W-:Y:S05]  /*77c0*/  BSYNC B0 ;  /* 0x0000000000007941 */ /* 0x000fea0003800000 */
.L_x_161:
[----:B------:R-:W-:Y:S01]  /*77d0*/  F2FP.BF16.PACK_AB R0, RZ, R0 ;  /* 0x00000000ff00723e */ /* 0x000fe200000010ff */
[----:B------:R-:W-:Y:S05]  /*77e0*/  BRA `(.L_x_142) ;  /* 0x000002d000007947 */ /* 0x000fea0003800000 */
.L_x_154:
        /* <DEDUP_REMOVED lines=14> */
.L_x_168:
[----:B------:R-:W-:Y:S05]  /*78d0*/  BSYNC B0 ;  /* 0x0000000000007941 */ /* 0x000fea0003800000 */
.L_x_167:
[----:B------:R-:W-:Y:S01]  /*78e0*/  F2FP.BF16.PACK_AB R0, RZ, R0 ;  /* 0x00000000ff00723e */ /* 0x000fe200000010ff */
[----:B------:R-:W-:Y:S05]  /*78f0*/  BRA `(.L_x_142) ;  /* 0x000001c000007947 */ /* 0x000fea0003800000 */
.L_x_141:
        /* <DEDUP_REMOVED lines=21> */
.L_x_166:
[----:B------:R-:W2:Y:S02]  /*7a50*/  LDG.E.64 R2, [R2.64] ;  /* 0x0000002402027981 */ /* 0x000ea4000c1e1b00 */
[----:B--2---:R-:W0:Y:S02]  /*7a60*/  I2F.U64 R0, R2 ;  /* 0x0000000200007312 */ /* 0x004e240000301000 */
[----:B0-----:R-:W-:Y:S01]  /*7a70*/  F2FP.BF16.PACK_AB R0, RZ, R0 ;  /* 0x00000000ff00723e */ /* 0x001fe200000010ff */
[----:B------:R-:W-:Y:S05]  /*7a80*/  BRA `(.L_x_142) ;  /* 0x0000003000007947 */ /* 0x000fea0003800000 */
.L_x_165:
[----:B------:R-:W2:Y:S02]  /*7a90*/  LDG.E R2, [R2.64] ;  /* 0x0000002402027981 */ /* 0x000ea4000c1e1900 */
[----:B--2---:R-:W0:Y:S02]  /*7aa0*/  I2F.U32 R0, R2 ;  /* 0x0000000200007306 */ /* 0x004e240000201000 */
[----:B0-----:R-:W-:-:S06]  /*7ab0*/  F2FP.BF16.PACK_AB R0, RZ, R0 ;  /* 0x00000000ff00723e */ /* 0x001fcc00000010ff */
.L_x_142:
        /* <DEDUP_REMOVED lines=23> */
.L_x_172:
[----:B------:R-:W-:-:S06]  /*7c30*/  PRMT R3, RZ, 0x5410, R0 ;  /* 0x00005410ff037816 */ /* 0x000fcc0000000000 */
[----:B------:R-:W0:Y:S02]  /*7c40*/  F2I.S64.TRUNC R2, R3 ;  /* 0x0000000300027311 */ /* 0x000e24000020d900 */
[----:B0-----:R0:W-:Y:S01]  /*7c50*/  STG.E.U8 [R16.64], R2 ;  /* 0x0000000210007986 */ /* 0x0011e2000c101124 */
[----:B------:R-:W-:Y:S05]  /*7c60*/  BRA `(.L_x_174) ;  /* 0x00000e4000007947 */ /* 0x000fea0003800000 */
.L_x_171:
        /* <DEDUP_REMOVED lines=10> */
.L_x_176:
[----:B------:R-:W-:-:S04]  /*7d10*/  PRMT R0, RZ, 0x5410, R0 ;  /* 0x00005410ff007816 */ /* 0x000fc80000000000 */
[----:B------:R-:W0:Y:S02]  /*7d20*/  F2I.FTZ.TRUNC.NTZ R3, R0 ;  /* 0x0000000000037305 */ /* 0x000e24000021f100 */
[----:B0-----:R0:W-:Y:S01]  /*7d30*/  STG.E [R16.64], R3 ;  /* 0x0000000310007986 */ /* 0x0011e2000c101924 */
[----:B------:R-:W-:Y:S05]  /*7d40*/  BRA `(.L_x_174) ;  /* 0x00000d6000007947 */ /* 0x000fea0003800000 */
.L_x_175:
[----:B------:R-:W-:-:S04]  /*7d50*/  PRMT R0, RZ, 0x5410, R0 ;  /* 0x00005410ff007816 */ /* 0x000fc80000000000 */
[----:B------:R-:W0:Y:S02]  /*7d60*/  F2I.FTZ.TRUNC.NTZ R3, R0 ;  /* 0x0000000000037305 */ /* 0x000e24000021f100 */
[----:B0-----:R0:W-:Y:S01]  /*7d70*/  STG.E.U16 [R16.64], R3 ;  /* 0x0000000310007986 */ /* 0x0011e2000c101524 */
[----:B------:R-:W-:Y:S05]  /*7d80*/  BRA `(.L_x_174) ;  /* 0x00000d2000007947 */ /* 0x000fea0003800000 */
.L_x_170:
        /* <DEDUP_REMOVED lines=9> */
.L_x_178:
[----:B------:R-:W-:-:S04]  /*7e20*/  PRMT R0, RZ, 0x5410, R0 ;  /* 0x00005410ff007816 */ /* 0x000fc80000000000 */
[----:B------:R-:W-:-:S05]  /*7e30*/  F2FP.PACK_AB R0, RZ, R0 ;  /* 0x00000000ff00723e */ /* 0x000fca00000000ff */
[----:B------:R0:W-:Y:S01]  /*7e40*/  STG.E.U16 [R16.64], R0 ;  /* 0x0000000010007986 */ /* 0x0001e2000c101524 */
[----:B------:R-:W-:Y:S05]  /*7e50*/  BRA `(.L_x_174) ;  /* 0x00000c5000007947 */ /* 0x000fea0003800000 */
.L_x_177:
        /* <DEDUP_REMOVED lines=10> */
.L_x_180:
[----:B------:R-:W-:-:S04]  /*7f00*/  PRMT R0, RZ, 0x5410, R0 ;  /* 0x00005410ff007816 */ /* 0x000fc80000000000 */
[----:B------:R-:W-:-:S04]  /*7f10*/  F2FP.PACK_AB R3, RZ, R0 ;  /* 0x00000000ff03723e */ /* 0x000fc800000000ff */
[----:B------:R-:W-:-:S05]  /*7f20*/  PRMT R3, R3, 0x5410, RZ ;  /* 0x0000541003037816 */ /* 0x000fca00000000ff */
[----:B------:R0:W-:Y:S01]  /*7f30*/  STG.E [R16.64], R3 ;  /* 0x0000000310007986 */ /* 0x0001e2000c101924 */
[----:B------:R-:W-:Y:S05]  /*7f40*/  BRA `(.L_x_174) ;  /* 0x00000b6000007947 */ /* 0x000fea0003800000 */
.L_x_179:
[----:B------:R-:W-:-:S05]  /*7f50*/  PRMT R2, RZ, 0x5410, R0 ;  /* 0x00005410ff027816 */ /* 0x000fca0000000000 */
[----:B------:R-:W-:-:S06]  /*7f60*/  FMUL.FTZ R2, R2, 1 ;  /* 0x3f80000002027820 */ /* 0x000fcc0000410000 */
[----:B------:R-:W0:Y:S02]  /*7f70*/  F2F.F64.F32 R2, R2 ;  /* 0x0000000200027310 */ /* 0x000e240000201800 */
[----:B0-----:R0:W-:Y:S01]  /*7f80*/  STG.E.64 [R16.64], R2 ;  /* 0x0000000210007986 */ /* 0x0011e2000c101b24 */
[----:B------:R-:W-:Y:S05]  /*7f90*/  BRA `(.L_x_174) ;  /* 0x00000b1000007947 */ /* 0x000fea0003800000 */
.L_x_169:
        /* <DEDUP_REMOVED lines=13> */
.L_x_183:
[----:B------:R-:W-:Y:S01]  /*8070*/  PRMT R0, RZ, 0x5410, R0 ;  /* 0x00005410ff007816 */ /* 0x000fe20000000000 */
[----:B------:R-:W-:-:S04]  /*8080*/  CS2R R6, SRZ ;  /* 0x0000000000067805 */ /* 0x000fc8000001ff00 */
[----:B------:R-:W-:-:S04]  /*8090*/  FMUL.FTZ R0, R0, 1 ;  /* 0x3f80000000007820 */ /* 0x000fc80000410000 */
[----:B------:R-:W0:Y:S02]  /*80a0*/  F2F.F64.F32 R4, R0 ;  /* 0x0000000000047310 */ /* 0x000e240000201800 */
[----:B0-----:R0:W-:Y:S01]  /*80b0*/  STG.E.128 [R16.64], R4 ;  /* 0x0000000410007986 */ /* 0x0011e2000c101d24 */
[----:B------:R-:W-:Y:S05]  /*80c0*/  BRA `(.L_x_174) ;  /* 0x000009e000007947 */ /* 0x000fea0003800000 */
.L_x_182:
        /* <DEDUP_REMOVED lines=21> */
.L_x_187:
[----:B------:R-:W-:Y:S05]  /*8220*/  BSYNC B0 ;  /* 0x0000000000007941 */ /* 0x000fea0003800000 */
.L_x_186:
[----:B------:R-:W-:-:S05]  /*8230*/  LOP3.LUT R3, R0, R3, RZ, 0xfc, !PT ;  /* 0x0000000300037212 */ /* 0x000fca00078efcff */
[----:B------:R0:W-:Y:S01]  /*8240*/  STG.E.U8 [R16.64], R3 ;  /* 0x0000000310007986 */ /* 0x0001e2000c101124 */
[----:B------:R-:W-:Y:S05]  /*8250*/  BRA `(.L_x_174) ;  /* 0x0000085000007947 */ /* 0x000fea0003800000 */
.L_x_185:
        /* <DEDUP_REMOVED lines=13> */
.L_x_189:
[----:B------:R-:W-:Y:S01]  /*8330*/  IMAD.MOV.U32 R0, RZ, RZ, 0x7f ;  /* 0x0000007fff007424 */ /* 0x000fe200078e00ff */
[----:B------:R-:W-:-:S04]  /*8340*/  ISETP.GT.U32.AND P0, PT, R2, 0x7f800000, PT ;  /* 0x7f8000000200780c */ /* 0x000fc80003f04070 */
[----:B------:R-:W-:-:S04]  /*8350*/  SEL R0, R0, 0x7c, P0 ;  /* 0x0000007c00007807 */ /* 0x000fc80000000000 */
.L_x_190:
[----:B------:R-:W-:Y:S05]  /*8360*/  BSYNC B0 ;  /* 0x0000000000007941 */ /* 0x000fea0003800000 */
.L_x_188:
[----:B------:R-:W-:-:S04]  /*8370*/  LOP3.LUT R2, R3, 0x80000000, RZ, 0xc0, !PT ;  /* 0x8000000003027812 */ /* 0x000fc800078ec0ff */
[----:B------:R-:W-:-:S04]  /*8380*/  SHF.R.U32.HI R3, RZ, 0x18, R2 ;  /* 0x00000018ff037819 */ /* 0x000fc80000011602 */
[----:B------:R-:W-:-:S05]  /*8390*/  LOP3.LUT R3, R0, R3, RZ, 0xfc, !PT ;  /* 0x0000000300037212 */ /* 0x000fca00078efcff */
[----:B------:R0:W-:Y:S01]  /*83a0*/  STG.E.U8 [R16.64], R3 ;  /* 0x0000000310007986 */ /* 0x0001e2000c101124 */
[----:B------:R-:W-:Y:S05]  /*83b0*/  BRA `(.L_x_174) ;  /* 0x000006f000007947 */ /* 0x000fea0003800000 */
.L_x_184:
[----:B------:R0:W-:Y:S01]  /*83c0*/  STG.E.U16 [R16.64], R0 ;  /* 0x0000000010007986 */ /* 0x0001e2000c101524 */
[----:B------:R-:W-:Y:S05]  /*83d0*/  BRA `(.L_x_174) ;  /* 0x000006d000007947 */ /* 0x000fea0003800000 */
.L_x_181:
        /* <DEDUP_REMOVED lines=12> */
.L_x_193:
        /* <DEDUP_REMOVED lines=17> */
.L_x_196:
[----:B------:R-:W-:-:S04]  /*85b0*/  LOP3.LUT R2, R3, 0x80000000, RZ, 0xc0, !PT ;  /* 0x8000000003027812 */ /* 0x000fc800078ec0ff */
[----:B------:R-:W-:-:S04]  /*85c0*/  SHF.R.U32.HI R3, RZ, 0x18, R2 ;  /* 0x00000018ff037819 */ /* 0x000fc80000011602 */
[----:B------:R-:W-:-:S04]  /*85d0*/  LOP3.LUT R0, R0, R3, RZ, 0xfc, !PT ;  /* 0x0000000300007212 */ /* 0x000fc800078efcff */
[----:B------:R-:W-:Y:S02]  /*85e0*/  PRMT R8, R0, 0x7610, R8 ;  /* 0x0000761000087816 */ /* 0x000fe40000000008 */
.L_x_195:
[----:B------:R-:W-:Y:S05]  /*85f0*/  BSYNC B0 ;  /* 0x0000000000007941 */ /* 0x000fea0003800000 */
.L_x_194:
[----:B------:R0:W-:Y:S01]  /*8600*/  STG.E.U8 [R16.64], R8 ;  /* 0x0000000810007986 */ /* 0x0001e2000c101124 */
[----:B------:R-:W-:Y:S05]  /*8610*/  BRA `(.L_x_174) ;  /* 0x0000049000007947 */ /* 0x000fea0003800000 */
.L_x_192:
        /* <DEDUP_REMOVED lines=17> */
.L_x_199:
[----:B------:R-:W-:-:S04]  /*8730*/  LOP3.LUT R2, R3, 0x80000000, RZ, 0xc0, !PT ;  /* 0x8000000003027812 */ /* 0x000fc800078ec0ff */
[----:B------:R-:W-:-:S04]  /*8740*/  SHF.R.U32.HI R3, RZ, 0x18, R2 ;  /* 0x00000018ff037819 */ /* 0x000fc80000011602 */
[----:B------:R-:W-:-:S04]  /*8750*/  LOP3.LUT R0, R0, R3, RZ, 0xfc, !PT ;  /* 0x0000000300007212 */ /* 0x000fc800078efcff */
[----:B------:R-:W-:Y:S02]  /*8760*/  PRMT R8, R0, 0x7610, R8 ;  /* 0x0000761000087816 */ /* 0x000fe40000000008 */
.L_x_198:
[----:B------:R-:W-:Y:S05]  /*8770*/  BSYNC B0 ;  /* 0x0000000000007941 */ /* 0x000fea0003800000 */
.L_x_197:
[----:B------:R0:W-:Y:S01]  /*8780*/  STG.E.U8 [R16.64], R8 ;  /* 0x0000000810007986 */ /* 0x0001e2000c101124 */
[----:B------:R-:W-:Y:S05]  /*8790*/  BRA `(.L_x_174) ;  /* 0x0000031000007947 */ /* 0x000fea0003800000 */
.L_x_191:
        /* <DEDUP_REMOVED lines=22> */
.L_x_173:
        /* <DEDUP_REMOVED lines=20> */
.L_x_201:
[----:B------:R-:W-:-:S06]  /*8a40*/  PRMT R2, RZ, 0x5410, R0 ;  /* 0x00005410ff027816 */ /* 0x000fcc0000000000 */
[----:B------:R-:W0:Y:S02]  /*8a50*/  F2I.U64.TRUNC R2, R2 ;  /* 0x0000000200027311 */ /* 0x000e24000020d800 */
[----:B0-----:R0:W-:Y:S01]  /*8a60*/  STG.E.64 [R16.64], R2 ;  /* 0x0000000210007986 */ /* 0x0011e2000c101b24 */
[----:B------:R-:W-:Y:S05]  /*8a70*/  BRA `(.L_x_174) ;  /* 0x0000003000007947 */ /* 0x000fea0003800000 */
.L_x_200:
[----:B------:R-:W-:-:S04]  /*8a80*/  PRMT R0, RZ, 0x5410, R0 ;  /* 0x00005410ff007816 */ /* 0x000fc80000000000 */
[----:B------:R-:W0:Y:S02]  /*8a90*/  F2I.FTZ.U32.TRUNC.NTZ R3, R0 ;  /* 0x0000000000037305 */ /* 0x000e24000021f000 */
[----:B0-----:R0:W-:Y:S02]  /*8aa0*/  STG.E [R16.64], R3 ;  /* 0x0000000310007986 */ /* 0x0011e4000c101924 */
.L_x_174:
[----:B------:R-:W-:Y:S02]  /*8ab0*/  IADD3 R19, R19, 0x80, RZ ;  /* 0x0000008013137810 */ /* 0x000fe40007ffe0ff */
.L_x_69:
[----:B------:R-:W-:Y:S05]  /*8ac0*/  BSYNC B6 ;  /* 0x0000000000067941 */ /* 0x000fea0003800000 */
.L_x_68:
[----:B------:R-:W-:-:S13]  /*8ad0*/  ISETP.GE.AND P0, PT, R19, c[0x0][0x160], PT ;  /* 0x0000580013007a0c */ /* 0x000fda0003f06270 */
[----:B------:R-:W-:Y:S05]  /*8ae0*/  @P0 EXIT ;  /* 0x000000000000094d */ /* 0x000fea0003800000 */
        /* <DEDUP_REMOVED lines=228> */
.L_x_202:
        /* <DEDUP_REMOVED lines=20> */
.L_x_206:
[----:B------:R-:W2:Y:S02]  /*9a70*/  LDG.E.U8 R2, [R2.64] ;  /* 0x0000002402027981 */ /* 0x000ea4000c1e1100 */
[----:B--2---:R-:W0:Y:S02]  /*9a80*/  I2F.U16 R0, R2 ;  /* 0x0000000200007306 */ /* 0x004e240000101000 */
[----:B0-----:R-:W-:Y:S01]  /*9a90*/  F2FP.BF16.PACK_AB R0, RZ, R0 ;  /* 0x00000000ff00723e */ /* 0x001fe200000010ff */
[----:B------:R-:W-:Y:S05]  /*9aa0*/  BRA `(.L_x_208) ;  /* 0x00000e3000007947 */ /* 0x000fea0003800000 */
.L_x_205:
        /* <DEDUP_REMOVED lines=10> */
.L_x_210:
[----:B------:R-:W2:Y:S02]  /*9b50*/  LDG.E R2, [R2.64] ;  /* 0x0000002402027981 */ /* 0x000ea4000c1e1900 */
[----:B--2---:R-:W0:Y:S02]  /*9b60*/  I2F R0, R2 ;  /* 0x0000000200007306 */ /* 0x004e240000201400 */
[----:B0-----:R-:W-:Y:S01]  /*9b70*/  F2FP.BF16.PACK_AB R0, RZ, R0 ;  /* 0x00000000ff00723e */ /* 0x001fe200000010ff */
[----:B------:R-:W-:Y:S05]  /*9b80*/  BRA `(.L_x_208) ;  /* 0x00000d5000007947 */ /* 0x000fea0003800000 */
.L_x_209:
[----:B------:R-:W2:Y:S02]  /*9b90*/  LDG.E.U16 R2, [R2.64] ;  /* 0x0000002402027981 */ /* 0x000ea4000c1e1500 */
[----:B--2---:R-:W0:Y:S02]  /*9ba0*/  I2F.S16 R0, R2 ;  /* 0x0000000200007306 */ /* 0x004e240000101400 */
[----:B0-----:R-:W-:Y:S01]  /*9bb0*/  F2FP.BF16.PACK_AB R0, RZ, R0 ;  /* 0x00000000ff00723e */ /* 0x001fe200000010ff */
[----:B------:R-:W-:Y:S05]  /*9bc0*/  BRA `(.L_x_208) ;  /* 0x00000d1000007947 */ /* 0x000fea0003800000 */
.L_x_204:
        /* <DEDUP_REMOVED lines=9> */
.L_x_212:
[----:B------:R-:W2:Y:S02]  /*9c60*/  LDG.E.U16 R0, [R2.64] ;  /* 0x0000002402007981 */ /* 0x000ea4000c1e1500 */
[----:B--2---:R-:W-:-:S05]  /*9c70*/  HADD2.F32 R0, -RZ, R0.H0_H0 ;  /* 0x20000000ff007230 */ /* 0x004fca0000004100 */
[----:B------:R-:W-:Y:S01]  /*9c80*/  F2FP.BF16.PACK_AB R0, RZ, R0 ;  /* 0x00000000ff00723e */ /* 0x000fe200000010ff */
[----:B------:R-:W-:Y:S05]  /*9c90*/  BRA `(.L_x_208) ;  /* 0x00000c4000007947 */ /* 0x000fea0003800000 */
.L_x_211:
        /* <DEDUP_REMOVED lines=9> */
.L_x_214:
[----:B------:R-:W2:Y:S02]  /*9d30*/  LDG.E.U16 R2, [R2.64] ;  /* 0x0000002402027981 */ /* 0x000ea4000c1e1500 */
[----:B--2---:R-:W-:-:S05]  /*9d40*/  HADD2.F32 R0, -RZ, R2.H0_H0 ;  /* 0x20000002ff007230 */ /* 0x004fca0000004100 */
[----:B------:R-:W-:Y:S01]  /*9d50*/  F2FP.BF16.PACK_AB R0, RZ, R0 ;  /* 0x00000000ff00723e */ /* 0x000fe200000010ff */
[----:B------:R-:W-:Y:S05]  /*9d60*/  BRA `(.L_x_208) ;  /* 0x00000b7000007947 */ /* 0x000fea0003800000 */
.L_x_213:
[----:B------:R-:W2:Y:S02]  /*9d70*/  LDG.E.64 R2, [R2.64] ;  /* 0x0000002402027981 */ /* 0x000ea4000c1e1b00 */
[----:B--2---:R-:W0:Y:S01]  /*9d80*/  F2F.F32.F64 R0, R2 ;  /* 0x0000000200007310 */ /* 0x004e220000301000 */
[----:B------:R-:W0:-:S14]  /*9d90*/  DSETP.GEU.AND P0, PT, |R2|, c[0x2][0x0], PT ;  /* 0x008000000200762a */ /* 0x000e1c0003f0e200 */
[----:B0-----:R-:W-:-:S05]  /*9da0*/  @!P0 FMUL R0, R0, 1.175494350822287508e-38 ;  /* 0x0080000000008820 */ /* 0x001fca0000400000 */
[----:B------:R-:W-:Y:S01]  /*9db0*/  F2FP.BF16.PACK_AB R0, RZ, R0 ;  /* 0x00000000ff00723e */ /* 0x000fe200000010ff */
[----:B------:R-:W-:Y:S05]  /*9dc0*/  BRA `(.L_x_208) ;  /* 0x00000b1000007947 */ /* 0x000fea0003800000 */
.L_x_203:
        /* <DEDUP_REMOVED lines=13> */
.L_x_217:
[----:B------:R-:W2:Y:S02]  /*9ea0*/  LDG.E.64 R2, [R2.64] ;  /* 0x0000002402027981 */ /* 0x000ea4000c1e1b00 */
[----:B--2---:R-:W0:Y:S01]  /*9eb0*/  F2F.F32.F64 R0, R2 ;  /* 0x0000000200007310 */ /* 0x004e220000301000 */
[----:B------:R-:W0:-:S14]  /*9ec0*/  DSETP.GEU.AND P0, PT, |R2|, c[0x2][0x0], PT ;  /* 0x008000000200762a */ /* 0x000e1c0003f0e200 */
[----:B0-----:R-:W-:-:S05]  /*9ed0*/  @!P0 FMUL R0, R0, 1.175494350822287508e-38 ;  /* 0x0080000000008820 */ /* 0x001fca0000400000 */
[----:B------:R-:W-:Y:S01]  /*9ee0*/  F2FP.BF16.PACK_AB R0, RZ, R0 ;  /* 0x00000000ff00723e */ /* 0x000fe200000010ff */
[----:B------:R-:W-:Y:S05]  /*9ef0*/  BRA `(.L_x_208) ;  /* 0x000009e000007947 */ /* 0x000fea0003800000 */
.L_x_216:
        /* <DEDUP_REMOVED lines=28> */
.L_x_219:
        /* <DEDUP_REMOVED lines=15> */
.L_x_218:
[----:B------:R0:W5:Y:S01]  /*a1b0*/  LDG.E.U16 R0, [R2.64] ;  /* 0x0000002402007981 */ /* 0x000162000c1e1500 */
[----:B------:R-:W-:Y:S05]  /*a1c0*/  BRA `(.L_x_208) ;  /* 0x0000071000007947 */ /* 0x000fea0003800000 */
.L_x_215:
        /* <DEDUP_REMOVED lines=12> */
.L_x_222:
        /* <DEDUP_REMOVED lines=21> */
.L_x_226:
[----:B------:R-:W-:Y:S05]  /*a3e0*/  BSYNC B1 ;  /* 0x0000000000017941 */ /* 0x000fea0003800000 */
.L_x_225:
[----:B------:R-:W-:Y:S01]  /*a3f0*/  LEA R3, R0, 0x3b800000, 0x17 ;  /* 0x3b80000000037811 */ /* 0x000fe200078eb8ff */
[----:B------:R-:W-:-:S05]  /*a400*/  IMAD.SHL.U32 R0, R2, 0x100000, RZ ;  /* 0x0010000002007824 */ /* 0x000fca00078e00ff */
[----:B------:R-:W-:Y:S02]  /*a410*/  LOP3.LUT R0, R3, R0, R4, 0xfe, !PT ;  /* 0x0000000003007212 */ /* 0x000fe400078efe04 */
.L_x_224:
[----:B------:R-:W-:Y:S05]  /*a420*/  BSYNC B0 ;  /* 0x0000000000007941 */ /* 0x000fea0003800000 */
.L_x_223:
[----:B------:R-:W-:Y:S01]  /*a430*/  F2FP.BF16.PACK_AB R0, RZ, R0 ;  /* 0x00000000ff00723e */ /* 0x000fe200000010ff */
[----:B------:R-:W-:Y:S05]  /*a440*/  BRA `(.L_x_208) ;  /* 0x0000049000007947 */ /* 0x000fea0003800000 */
.L_x_221:
        /* <DEDUP_REMOVED lines=21> */
.L_x_230:
[----:B------:R-:W-:Y:S05]  /*a5a0*/  BSYNC B1 ;  /* 0x0000000000017941 */ /* 0x000fea0003800000 */
.L_x_229:
[----:B------:R-:W-:Y:S01]  /*a5b0*/  LEA R3, R0, 0x37800000, 0x17 ;  /* 0x3780000000037811 */ /* 0x000fe200078eb8ff */
[----:B------:R-:W-:-:S05]  /*a5c0*/  IMAD.SHL.U32 R0, R2, 0x200000, RZ ;  /* 0x0020000002007824 */ /* 0x000fca00078e00ff */
[----:B------:R-:W-:Y:S02]  /*a5d0*/  LOP3.LUT R0, R3, R0, R4, 0xfe, !PT ;  /* 0x0000000003007212 */ /* 0x000fe400078efe04 */
.L_x_228:
[----:B------:R-:W-:Y:S05]  /*a5e0*/  BSYNC B0 ;  /* 0x0000000000007941 */ /* 0x000fea0003800000 */
.L_x_227:
[----:B------:R-:W-:Y:S01]  /*a5f0*/  F2FP.BF16.PACK_AB R0, RZ, R0 ;  /* 0x00000000ff00723e */ /* 0x000fe200000010ff */
[----:B------:R-:W-:Y:S05]  /*a600*/  BRA `(.L_x_208) ;  /* 0x000002d000007947 */ /* 0x000fea0003800000 */
.L_x_220:
        /* <DEDUP_REMOVED lines=14> */
.L_x_234:
[----:B------:R-:W-:Y:S05]  /*a6f0*/  BSYNC B0 ;  /* 0x0000000000007941 */ /* 0x000fea0003800000 */
.L_x_233:
[----:B------:R-:W-:Y:S01]  /*a700*/  F2FP.BF16.PACK_AB R0, RZ, R0 ;  /* 0x00000000ff00723e */ /* 0x000fe200000010ff */
[----:B------:R-:W-:Y:S05]  /*a710*/  BRA `(.L_x_208) ;  /* 0x000001c000007947 */ /* 0x000fea0003800000 */
.L_x_207:
        /* <DEDUP_REMOVED lines=21> */
.L_x_232:
[----:B------:R-:W2:Y:S02]  /*a870*/  LDG.E.64 R2, [R2.64] ;  /* 0x0000002402027981 */ /* 0x000ea4000c1e1b00 */
[----:B--2---:R-:W0:Y:S02]  /*a880*/  I2F.U64 R0, R2 ;  /* 0x0000000200007312 */ /* 0x004e240000301000 */
[----:B0-----:R-:W-:Y:S01]  /*a890*/  F2FP.BF16.PACK_AB R0, RZ, R0 ;  /* 0x00000000ff00723e */ /* 0x001fe200000010ff */
[----:B------:R-:W-:Y:S05]  /*a8a0*/  BRA `(.L_x_208) ;  /* 0x0000003000007947 */ /* 0x000fea0003800000 */
.L_x_231:
[----:B------:R-:W2:Y:S02]  /*a8b0*/  LDG.E R2, [R2.64] ;  /* 0x0000002402027981 */ /* 0x000ea4000c1e1900 */
[----:B--2---:R-:W0:Y:S02]  /*a8c0*/  I2F.U32 R0, R2 ;  /* 0x0000000200007306 */ /* 0x004e240000201000 */
[----:B0-----:R-:W-:-:S06]  /*a8d0*/  F2FP.BF16.PACK_AB R0, RZ, R0 ;  /* 0x00000000ff00723e */ /* 0x001fcc00000010ff */
.L_x_208:
        /* <DEDUP_REMOVED lines=21> */
[----:B0-----:R-:W-:Y:S01]  /*aa30*/  STG.E.U8 [R16.64], R3 ;  /* 0x0000000310007986 */ /* 0x001fe2000c101124 */
[----:B------:R-:W-:Y:S05]  /*aa40*/  EXIT ;  /* 0x000000000000794d */ /* 0x000fea0003800000 */
.L_x_238:
[----:B------:R-:W-:-:S06]  /*aa50*/  PRMT R3, RZ, 0x5410, R0 ;  /* 0x00005410ff037816 */ /* 0x000fcc0000000000 */
[----:B------:R-:W0:Y:S02]  /*aa60*/  F2I.S64.TRUNC R2, R3 ;  /* 0x0000000300027311 */ /* 0x000e24000020d900 */
[----:B0-----:R-:W-:Y:S01]  /*aa70*/  STG.E.U8 [R16.64], R2 ;  /* 0x0000000210007986 */ /* 0x001fe2000c101124 */
[----:B------:R-:W-:Y:S05]  /*aa80*/  EXIT ;  /* 0x000000000000794d */ /* 0x000fea0003800000 */
.L_x_237:
        /* <DEDUP_REMOVED lines=8> */
[----:B0-----:R-:W-:Y:S01]  /*ab10*/  STG.E.64 [R16.64], R2 ;  /* 0x0000000210007986 */ /* 0x001fe2000c101b24 */
[----:B------:R-:W-:Y:S05]  /*ab20*/  EXIT ;  /* 0x000000000000794d */ /* 0x000fea0003800000 */
.L_x_241:
[----:B------:R-:W-:-:S04]  /*ab30*/  PRMT R0, RZ, 0x5410, R0 ;  /* 0x00005410ff007816 */ /* 0x000fc80000000000 */
[----:B------:R-:W0:Y:S02]  /*ab40*/  F2I.FTZ.TRUNC.NTZ R3, R0 ;  /* 0x0000000000037305 */ /* 0x000e24000021f100 */
[----:B0-----:R-:W-:Y:S01]  /*ab50*/  STG.E [R16.64], R3 ;  /* 0x0000000310007986 */ /* 0x001fe2000c101924 */
[----:B------:R-:W-:Y:S05]  /*ab60*/  EXIT ;  /* 0x000000000000794d */ /* 0x000fea0003800000 */
.L_x_240:
[----:B------:R-:W-:-:S04]  /*ab70*/  PRMT R0, RZ, 0x5410, R0 ;  /* 0x00005410ff007816 */ /* 0x000fc80000000000 */
[----:B------:R-:W0:Y:S02]  /*ab80*/  F2I.FTZ.TRUNC.NTZ R3, R0 ;  /* 0x0000000000037305 */ /* 0x000e24000021f100 */
[----:B0-----:R-:W-:Y:S01]  /*ab90*/  STG.E.U16 [R16.64], R3 ;  /* 0x0000000310007986 */ /* 0x001fe2000c101524 */
[----:B------:R-:W-:Y:S05]  /*aba0*/  EXIT ;  /* 0x000000000000794d */ /* 0x000fea0003800000 */
.L_x_236:
[----:B------:R-:W-:-:S13]  /*abb0*/  ISETP.GT.AND P0, PT, R5, 0x6, PT ;  /* 0x000000060500780c */ /* 0x000fda0003f04270 */
[----:B------:R-:W-:Y:S05]  /*abc0*/  @P0 BRA `(.L_x_242) ;  /* 0x000000b000000947 */ /* 0x000fea0003800000 */
[----:B------:R-:W-:-:S13]  /*abd0*/  ISETP.NE.AND P0, PT, R5, 0x5, PT ;  /* 0x000000050500780c */ /* 0x000fda0003f05270 */
[----:B------:R-:W-:Y:S05]  /*abe0*/  @!P0 BRA `(.L_x_243) ;  /* 0x0000005000008947 */ /* 0x000fea0003800000 */
[----:B------:R-:W-:-:S13]  /*abf0*/  ISETP.NE.AND P0, PT, R5, 0x6, PT ;  /* 0x000000060500780c */ /* 0x000fda0003f05270 */
[----:B------:R-:W-:Y:S05]  /*ac00*/  @P0 BRA `(.L_x_239) ;  /* 0x00000b1000000947 */ /* 0x000fea0003800000 */
[----:B------:R-:W-:-:S05]  /*ac10*/  PRMT R3, RZ, 0x5410, R0 ;  /* 0x00005410ff037816 */ /* 0x000fca0000000000 */
[----:B------:R-:W-:Y:S01]  /*ac20*/  STG.E [R16.64], R3 ;  /* 0x0000000310007986 */ /* 0x000fe2000c101924 */
[----:B------:R-:W-:Y:S05]  /*ac30*/  EXIT ;  /* 0x000000000000794d */ /* 0x000fea0003800000 */
.L_x_243:
[----:B------:R-:W-:-:S04]  /*ac40*/  PRMT R0, RZ, 0x5410, R0 ;  /* 0x00005410ff007816 */ /* 0x000fc80000000000 */
[----:B------:R-:W-:-:S05]  /*ac50*/  F2FP.PACK_AB R0, RZ, R0 ;  /* 0x00000000ff00723e */ /* 0x000fca00000000ff */
[----:B------:R-:W-:Y:S01]  /*ac60*/  STG.E.U16 [R16.64], R0 ;  /* 0x0000000010007986 */ /* 0x000fe2000c101524 */
[----:B------:R-:W-:Y:S05]  /*ac70*/  EXIT ;  /* 0x000000000000794d */ /* 0x000fea0003800000 */
.L_x_242:
        /* <DEDUP_REMOVED lines=8> */
[----:B------:R-:W-:Y:S01]  /*ad00*/  STG.E.64 [R16.64], R2 ;  /* 0x0000000210007986 */ /* 0x000fe2000c101b24 */
[----:B------:R-:W-:Y:S05]  /*ad10*/  EXIT ;  /* 0x000000000000794d */ /* 0x000fea0003800000 */
.L_x_245:
[----:B------:R-:W-:-:S04]  /*ad20*/  PRMT R0, RZ, 0x5410, R0 ;  /* 0x00005410ff007816 */ /* 0x000fc80000000000 */
[----:B------:R-:W-:-:S04]  /*ad30*/  F2FP.PACK_AB R3, RZ, R0 ;  /* 0x00000000ff03723e */ /* 0x000fc800000000ff */
[----:B------:R-:W-:-:S05]  /*ad40*/  PRMT R3, R3, 0x5410, RZ ;  /* 0x0000541003037816 */ /* 0x000fca00000000ff */
[----:B------:R-:W-:Y:S01]  /*ad50*/  STG.E [R16.64], R3 ;  /* 0x0000000310007986 */ /* 0x000fe2000c101924 */
[----:B------:R-:W-:Y:S05]  /*ad60*/  EXIT ;  /* 0x000000000000794d */ /* 0x000fea0003800000 */
.L_x_244:
[----:B------:R-:W-:-:S05]  /*ad70*/  PRMT R2, RZ, 0x5410, R0 ;  /* 0x00005410ff027816 */ /* 0x000fca0000000000 */
[----:B------:R-:W-:-:S06]  /*ad80*/  FMUL.FTZ R2, R2, 1 ;  /* 0x3f80000002027820 */ /* 0x000fcc0000410000 */
[----:B------:R-:W0:Y:S02]  /*ad90*/  F2F.F64.F32 R2, R2 ;  /* 0x0000000200027310 */ /* 0x000e240000201800 */
[----:B0-----:R-:W-:Y:S01]  /*ada0*/  STG.E.64 [R16.64], R2 ;  /* 0x0000000210007986 */ /* 0x001fe2000c101b24 */
[----:B------:R-:W-:Y:S05]  /*adb0*/  EXIT ;  /* 0x000000000000794d */ /* 0x000fea0003800000 */
.L_x_235:
        /* <DEDUP_REMOVED lines=11> */
[----:B------:R-:W-:Y:S01]  /*ae70*/  STG.E.U8 [R16.64], R3 ;  /* 0x0000000310007986 */ /* 0x000fe2000c101124 */
[----:B------:R-:W-:Y:S05]  /*ae80*/  EXIT ;  /* 0x000000000000794d */ /* 0x000fea0003800000 */
.L_x_248:
[----:B------:R-:W-:Y:S01]  /*ae90*/  PRMT R0, RZ, 0x5410, R0 ;  /* 0x00005410ff007816 */ /* 0x000fe20000000000 */
[----:B------:R-:W-:-:S04]  /*aea0*/  CS2R R6, SRZ ;  /* 0x0000000000067805 */ /* 0x000fc8000001ff00 */
[----:B------:R-:W-:-:S04]  /*aeb0*/  FMUL.FTZ R0, R0, 1 ;  /* 0x3f80000000007820 */ /* 0x000fc80000410000 */
[----:B------:R-:W0:Y:S02]  /*aec0*/  F2F.F64.F32 R4, R0 ;  /* 0x0000000000047310 */ /* 0x000e240000201800 */
[----:B0-----:R-:W-:Y:S01]  /*aed0*/  STG.E.128 [R16.64], R4 ;  /* 0x0000000410007986 */ /* 0x001fe2000c101d24 */
[----:B------:R-:W-:Y:S05]  /*aee0*/  EXIT ;  /* 0x000000000000794d */ /* 0x000fea0003800000 */
.L_x_247:
        /* <DEDUP_REMOVED lines=21> */
.L_x_252:
[----:B------:R-:W-:Y:S05]  /*b040*/  BSYNC B0 ;  /* 0x0000000000007941 */ /* 0x000fea0003800000 */
.L_x_251:
[----:B------:R-:W-:-:S05]  /*b050*/  LOP3.LUT R3, R0, R3, RZ, 0xfc, !PT ;  /* 0x0000000300037212 */ /* 0x000fca00078efcff */
[----:B------:R-:W-:Y:S01]  /*b060*/  STG.E.U8 [R16.64], R3 ;  /* 0x0000000310007986 */ /* 0x000fe2000c101124 */
[----:B------:R-:W-:Y:S05]  /*b070*/  EXIT ;  /* 0x000000000000794d */ /* 0x000fea0003800000 */
.L_x_250:
        /* <DEDUP_REMOVED lines=13> */
.L_x_254:
[----:B------:R-:W-:Y:S01]  /*b150*/  IMAD.MOV.U32 R0, RZ, RZ, 0x7f ;  /* 0x0000007fff007424 */ /* 0x000fe200078e00ff */
[----:B------:R-:W-:-:S04]  /*b160*/  ISETP.GT.U32.AND P0, PT, R2, 0x7f800000, PT ;  /* 0x7f8000000200780c */ /* 0x000fc80003f04070 */
[----:B------:R-:W-:-:S04]  /*b170*/  SEL R0, R0, 0x7c, P0 ;  /* 0x0000007c00007807 */ /* 0x000fc80000000000 */
.L_x_255:
[----:B------:R-:W-:Y:S05]  /*b180*/  BSYNC B0 ;  /* 0x0000000000007941 */ /* 0x000fea0003800000 */
.L_x_253:
[----:B------:R-:W-:-:S04]  /*b190*/  LOP3.LUT R2, R3, 0x80000000, RZ, 0xc0, !PT ;  /* 0x8000000003027812 */ /* 0x000fc800078ec0ff */
[----:B------:R-:W-:-:S04]  /*b1a0*/  SHF.R.U32.HI R3, RZ, 0x18, R2 ;  /* 0x00000018ff037819 */ /* 0x000fc80000011602 */
[----:B------:R-:W-:-:S05]  /*b1b0*/  LOP3.LUT R3, R0, R3, RZ, 0xfc, !PT ;  /* 0x0000000300037212 */ /* 0x000fca00078efcff */
[----:B------:R-:W-:Y:S01]  /*b1c0*/  STG.E.U8 [R16.64], R3 ;  /* 0x0000000310007986 */ /* 0x000fe2000c101124 */
[----:B------:R-:W-:Y:S05]  /*b1d0*/  EXIT ;  /* 0x000000000000794d */ /* 0x000fea0003800000 */
.L_x_249:
[----:B------:R-:W-:Y:S01]  /*b1e0*/  STG.E.U16 [R16.64], R0 ;  /* 0x0000000010007986 */ /* 0x000fe2000c101524 */
[----:B------:R-:W-:Y:S05]  /*b1f0*/  EXIT ;  /* 0x000000000000794d */ /* 0x000fea0003800000 */
.L_x_246:
        /* <DEDUP_REMOVED lines=10> */
[----:B0-----:R-:W-:Y:S01]  /*b2a0*/  STG.E.U16 [R16.64], R3 ;  /* 0x0000000310007986 */ /* 0x001fe2000c101524 */
[----:B------:R-:W-:Y:S05]  /*b2b0*/  EXIT ;  /* 0x000000000000794d */ /* 0x000fea0003800000 */
.L_x_258:
        /* <DEDUP_REMOVED lines=17> */
.L_x_261:
[----:B------:R-:W-:-:S04]  /*b3d0*/  LOP3.LUT R2, R3, 0x80000000, RZ, 0xc0, !PT ;  /* 0x8000000003027812 */ /* 0x000fc800078ec0ff */
[----:B------:R-:W-:-:S04]  /*b3e0*/  SHF.R.U32.HI R3, RZ, 0x18, R2 ;  /* 0x00000018ff037819 */ /* 0x000fc80000011602 */
[----:B------:R-:W-:-:S04]  /*b3f0*/  LOP3.LUT R0, R0, R3, RZ, 0xfc, !PT ;  /* 0x0000000300007212 */ /* 0x000fc800078efcff */
[----:B------:R-:W-:Y:S02]  /*b400*/  PRMT R8, R0, 0x7610, R8 ;  /* 0x0000761000087816 */ /* 0x000fe40000000008 */
.L_x_260:
[----:B------:R-:W-:Y:S05]  /*b410*/  BSYNC B0 ;  /* 0x0000000000007941 */ /* 0x000fea0003800000 */
.L_x_259:
[----:B------:R-:W-:Y:S01]  /*b420*/  STG.E.U8 [R16.64], R8 ;  /* 0x0000000810007986 */ /* 0x000fe2000c101124 */
[----:B------:R-:W-:Y:S05]  /*b430*/  EXIT ;  /* 0x000000000000794d */ /* 0x000fea0003800000 */
.L_x_257:
        /* <DEDUP_REMOVED lines=17> */
.L_x_264:
[----:B------:R-:W-:-:S04]  /*b550*/  LOP3.LUT R2, R3, 0x80000000, RZ, 0xc0, !PT ;  /* 0x8000000003027812 */ /* 0x000fc800078ec0ff */
[----:B------:R-:W-:-:S04]  /*b560*/  SHF.R.U32.HI R3, RZ, 0x18, R2 ;  /* 0x00000018ff037819 */ /* 0x000fc80000011602 */
[----:B------:R-:W-:-:S04]  /*b570*/  LOP3.LUT R0, R0, R3, RZ, 0xfc, !PT ;  /* 0x0000000300007212 */ /* 0x000fc800078efcff */
[----:B------:R-:W-:Y:S02]  /*b580*/  PRMT R8, R0, 0x7610, R8 ;  /* 0x0000761000087816 */ /* 0x000fe40000000008 */
.L_x_263:
[----:B------:R-:W-:Y:S05]  /*b590*/  BSYNC B0 ;  /* 0x0000000000007941 */ /* 0x000fea0003800000 */
.L_x_262:
[----:B------:R-:W-:Y:S01]  /*b5a0*/  STG.E.U8 [R16.64], R8 ;  /* 0x0000000810007986 */ /* 0x000fe2000c101124 */
[----:B------:R-:W-:Y:S05]  /*b5b0*/  EXIT ;  /* 0x000000000000794d */ /* 0x000fea0003800000 */
.L_x_256:
        /* <DEDUP_REMOVED lines=20> */
[----:B------:R-:W-:Y:S01]  /*b700*/  STG.E.U8 [R16.64], R3 ;  /* 0x0000000310007986 */ /* 0x000fe2000c101124 */
[----:B------:R-:W-:Y:S05]  /*b710*/  EXIT ;  /* 0x000000000000794d */ /* 0x000fea0003800000 */
.L_x_239:
        /* <DEDUP_REMOVED lines=19> */
[----:B------:R-:W-:Y:S05]  /*b850*/  EXIT ;  /* 0x000000000000794d */ /* 0x000fea0003800000 */
.L_x_266:
[----:B------:R-:W-:-:S06]  /*b860*/  PRMT R2, RZ, 0x5410, R0 ;  /* 0x00005410ff027816 */ /* 0x000fcc0000000000 */
[----:B------:R-:W0:Y:S02]  /*b870*/  F2I.U64.TRUNC R2, R2 ;  /* 0x0000000200027311 */ /* 0x000e24000020d800 */
[----:B0-----:R-:W-:Y:S01]  /*b880*/  STG.E.64 [R16.64], R2 ;  /* 0x0000000210007986 */ /* 0x001fe2000c101b24 */
[----:B------:R-:W-:Y:S05]  /*b890*/  EXIT ;  /* 0x000000000000794d */ /* 0x000fea0003800000 */
.L_x_265:
[----:B------:R-:W-:-:S04]  /*b8a0*/  PRMT R0, RZ, 0x5410, R0 ;  /* 0x00005410ff007816 */ /* 0x000fc80000000000 */
[----:B------:R-:W0:Y:S02]  /*b8b0*/  F2I.FTZ.U32.TRUNC.NTZ R3, R0 ;  /* 0x0000000000037305 */ /* 0x000e24000021f000 */
[----:B0-----:R-:W-:Y:S01]  /*b8c0*/  STG.E [R16.64], R3 ;  /* 0x0000000310007986 */ /* 0x001fe2000c101924 */
[----:B------:R-:W-:Y:S05]  /*b8d0*/  EXIT ;  /* 0x000000000000794d */ /* 0x000fea0003800000 */
.L_x_267:
[----:B------:R-:W-:-:S00]  /*b8e0*/  BRA `(.L_x_267) ;  /* 0xfffffff000007947 */ /* 0x000fc0000383ffff */
[----:B------:R-:W-:-:S00]  /*b8f0*/  NOP ;  /* 0x0000000000007918 */ /* 0x000fc00000000000 */
        /* <DEDUP_REMOVED lines=8> */
.L_x_6471:


//--------------------- .text._ZN2at6native27unrolled_elementwise_kernelIZZZNS0_15tan_kernel_cudaERNS_18TensorIteratorBaseEENKUlvE0_clEvENKUlvE2_clEvEUlN3c108BFloat16EE_St5arrayIPcLm2EELi4E23TrivialOffsetCalculatorILi1EjESD_NS0_6memory12LoadWithCastILi1EEENSE_13StoreWithCastILi1EEEEEviT_T0_T2_T3_T4_T5_ --------------------------
	.section	.text._ZN2at6native27unrolled_elementwise_kernelIZZZNS0_15tan_kernel_cudaERNS_18TensorIteratorBaseEENKUlvE0_clEvENKUlvE2_clEvEUlN3c108BFloat16EE_St5arrayIPcLm2EELi4E23TrivialOffsetCalculatorILi1EjESD_NS0_6memory12LoadWithCastILi1EEENSE_13StoreWithCastILi1EEEEEviT_T0_T2_T3_T4_T5_,"ax",@progbits
	.sectioninfo	@"SHI_REGISTERS=28"
	.align	128
        .global         _ZN2at6native27unrolled_elementwise_kernelIZZZNS0_15tan_kernel_cudaERNS_18TensorIteratorBaseEENKUlvE0_clEvENKUlvE2_clEvEUlN3c108BFloat16EE_St5arrayIPcLm2EELi4E23TrivialOffsetCalculatorILi1EjESD_NS0_6memory12LoadWithCastILi1EEENSE_13StoreWithCastILi1EEEEEviT_T0_T2_T3_T4_T5_
        .type           _ZN2at6native27unrolled_elementwise_kernelIZZZNS0_15tan_kernel_cudaERNS_18TensorIteratorBaseEENKUlvE0_clEvENKUlvE2_clEvEUlN3c108BFloat16EE_St5arrayIPcLm2EELi4E23TrivialOffsetCalculatorILi1EjESD_NS0_6memory12LoadWithCastILi1EEENSE_13StoreWithCastILi1EEEEEviT_T0_T2_T3_T4_T5_,@function
        .size           _ZN2at6native27unrolled_elementwise_kernelIZZZNS0_15tan_kernel_cudaERNS_18TensorIteratorBaseEENKUlvE0_clEvENKUlvE2_clEvEUlN3c108BFloat16EE_St5arrayIPcLm2EELi4E23TrivialOffsetCalculatorILi1EjESD_NS0_6memory12LoadWithCastILi1EEENSE_13StoreWithCastILi1EEEEEviT_T0_T2_T3_T4_T5_,(.L_x_6472 - _ZN2at6native27unrolled_elementwise_kernelIZZZNS0_15tan_kernel_cudaERNS_18TensorIteratorBaseEENKUlvE0_clEvENKUlvE2_clEvEUlN3c108BFloat16EE_St5arrayIPcLm2EELi4E23TrivialOffsetCalculatorILi1EjESD_NS0_6memory12LoadWithCastILi1EEENSE_13StoreWithCastILi1EEEEEviT_T0_T2_T3_T4_T5_)
        .other          _ZN2at6native27unrolled_elementwise_kernelIZZZNS0_15tan_kernel_cudaERNS_18TensorIteratorBaseEENKUlvE0_clEvENKUlvE2_clEvEUlN3c108BFloat16EE_St5arrayIPcLm2EELi4E23TrivialOffsetCalculatorILi1EjESD_NS0_6memory12LoadWithCastILi1EEENSE_13StoreWithCastILi1EEEEEviT_T0_T2_T3_T4_T5_,@"STO_CUDA_ENTRY STV_DEFAULT"
_ZN2at6native27unrolled_elementwise_kernelIZZZNS0_15tan_kernel_cudaERNS_18TensorIteratorBaseEENKUlvE0_clEvENKUlvE2_clEvEUlN3c108BFloat16EE_St5arrayIPcLm2EELi4E23TrivialOffsetCalculatorILi1EjESD_NS0_6memory12LoadWithCastILi1EEENSE_13StoreWithCastILi1EEEEEviT_T0_T2_T3_T4_T5_:
.text._ZN2at6native27unrolled_elementwise_kernelIZZZNS0_15tan_kernel_cudaERNS_18TensorIteratorBaseEENKUlvE0_clEvENKUlvE2_clEvEUlN3c108BFloat16EE_St5arrayIPcLm2EELi4E23TrivialOffsetCalculatorILi1EjESD_NS0_6memory12LoadWithCastILi1EEENSE_13StoreWithCastILi1EEEEEviT_T0_T2_T3_T4_T5_:
[----:B------:R-:W-:Y:S02]  /*0000*/  IMAD.MOV.U32 R1, RZ, RZ, c[0x0][0x28] ;  /* 0x00000a00ff017624 */ /* 0x000fe400078e00ff */
[----:B------:R-:W0:Y:S01]  /*0010*/  S2R R16, SR_CTAID.X ;  /* 0x0000000000107919 */ /* 0x000e220000002500 */
[----:B------:R-:W-:Y:S01]  /*0020*/  IMAD.MOV.U32 R17, RZ, RZ, -0x200 ;  /* 0xfffffe00ff117424 */ /* 0x000fe200078e00ff */
[----:B------:R-:W1:Y:S01]  /*0030*/  LDC.U8 R19, c[0x0][0x17c] ;  /* 0x00005f00ff137b82 */ /* 0x000e620000000000 */
[----:B------:R-:W-:Y:S01]  /*0040*/  ULDC.64 UR36, c[0x0][0x118] ;  /* 0x0000460000247ab9 */ /* 0x000fe20000000a00 */
[----:B------:R-:W2:Y:S01]  /*0050*/  S2R R24, SR_TID.X ;  /* 0x0000000000187919 */ /* 0x000ea20000002100 */
[----:B------:R-:W-:Y:S01]  /*0060*/  BSSY B6, `(.L_x_268) ;  /* 0x0000112000067945 */ /* 0x000fe20003800000 */
[----:B------:R-:W-:Y:S02]  /*0070*/  PRMT R18, RZ, 0x7610, R18 ;  /* 0x00007610ff127816 */ /* 0x000fe40000000012 */
[----:B------:R-:W-:Y:S01]  /*0080*/  PRMT R22, RZ, 0x7610, R22 ;  /* 0x00007610ff167816 */ /* 0x000fe20000000016 */
[----:B0-----:R-:W-:-:S05]  /*0090*/  IMAD R17, R16, R17, c[0x0][0x160] ;  /* 0x0000580010117624 */ /* 0x001fca00078e0211 */
[----:B--2---:R-:W-:-:S13]  /*00a0*/  ISETP.GE.AND P0, PT, R24, R17, PT ;  /* 0x000000111800720c */ /* 0x004fda0003f06270 */
[----:B------:R-:W-:Y:S05]  /*00b0*/  @P0 BRA `(.L_x_269) ;  /* 0x000010c000000947 */ /* 0x000fea0003800000 */
[----:B-1----:R-:W-:Y:S01]  /*00c0*/  PRMT R0, R19, 0x9910, RZ ;  /* 0x0000991013007816 */ /* 0x002fe200000000ff */
[----:B------:R-:W-:-:S03]  /*00d0*/  IMAD R24, R16, 0x200, R24 ;  /* 0x0000020010187824 */ /* 0x000fc600078e0218 */
[----:B------:R-:W-:Y:S01]  /*00e0*/  ISETP.GT.AND P0, PT, R0, 0x9, PT ;  /* 0x000000090000780c */ /* 0x000fe20003f04270 */
[----:B------:R-:W-:-:S05]  /*00f0*/  IMAD R24, R24, c[0x0][0x180], RZ ;  /* 0x0000600018187a24 */ /* 0x000fca00078e02ff */
[----:B------:R-:W-:-:S05]  /*0100*/  IADD3 R2, P1, R24, c[0x0][0x170], RZ ;  /* 0x00005c0018027a10 */ /* 0x000fca0007f3e0ff */
[----:B------:R-:W-:Y:S02]  /*0110*/  IMAD.X R3, RZ, RZ, c[0x0][0x174], P1 ;  /* 0x00005d00ff037624 */ /* 0x000fe400008e06ff */
        /* <DEDUP_REMOVED lines=11> */
[----:B0-----:R-:W-:-:S04]  /*01d0*/  F2FP.BF16.PACK_AB R0, RZ, R0 ;  /* 0x00000000ff00723e */ /* 0x001fc800000010ff */
[----:B------:R-:W-:Y:S01]  /*01e0*/  PRMT R22, R0, 0x7610, R22 ;  /* 0x0000761000167816 */ /* 0x000fe20000000016 */
[----:B------:R-:W-:Y:S05]  /*01f0*/  BRA `(.L_x_275) ;  /* 0x00000f6000007947 */ /* 0x000fea0003800000 */
.L_x_273:
[----:B------:R-:W2:Y:S02]  /*0200*/  LDG.E.U8 R2, [R2.64] ;  /* 0x0000002402027981 */ /* 0x000ea4000c1e1100 */
[----:B--2---:R-:W0:Y:S02]  /*0210*/  I2F.U16 R0, R2 ;  /* 0x0000000200007306 */ /* 0x004e240000101000 */
[----:B0-----:R-:W-:-:S04]  /*0220*/  F2FP.BF16.PACK_AB R0, RZ, R0 ;  /* 0x00000000ff00723e */ /* 0x001fc800000010ff */
[----:B------:R-:W-:Y:S01]  /*0230*/  PRMT R22, R0, 0x7610, R22 ;  /* 0x0000761000167816 */ /* 0x000fe20000000016 */
[----:B------:R-:W-:Y:S05]  /*0240*/  BRA `(.L_x_275) ;  /* 0x00000f1000007947 */ /* 0x000fea0003800000 */
.L_x_272:
        /* <DEDUP_REMOVED lines=8> */
[----:B0-----:R-:W-:-:S04]  /*02d0*/  F2FP.BF16.PACK_AB R0, RZ, R0 ;  /* 0x00000000ff00723e */ /* 0x001fc800000010ff */
[----:B------:R-:W-:Y:S01]  /*02e0*/  PRMT R22, R0, 0x7610, R22 ;  /* 0x0000761000167816 */ /* 0x000fe20000000016 */
[----:B------:R-:W-:Y:S05]  /*02f0*/  BRA `(.L_x_275) ;  /* 0x00000e6000007947 */ /* 0x000fea0003800000 */
.L_x_277:
[----:B------:R-:W2:Y:S02]  /*0300*/  LDG.E R2, [R2.64] ;  /* 0x0000002402027981 */ /* 0x000ea4000c1e1900 */
[----:B--2---:R-:W0:Y:S02]  /*0310*/  I2F R0, R2 ;  /* 0x0000000200007306 */ /* 0x004e240000201400 */
[----:B0-----:R-:W-:-:S04]  /*0320*/  F2FP.BF16.PACK_AB R0, RZ, R0 ;  /* 0x00000000ff00723e */ /* 0x001fc800000010ff */
[----:B------:R-:W-:Y:S01]  /*0330*/  PRMT R22, R0, 0x7610, R22 ;  /* 0x0000761000167816 */ /* 0x000fe20000000016 */
[----:B------:R-:W-:Y:S05]  /*0340*/  BRA `(.L_x_275) ;  /* 0x00000e1000007947 */ /* 0x000fea0003800000 */
.L_x_276:
[----:B------:R-:W2:Y:S02]  /*0350*/  LDG.E.U16 R2, [R2.64] ;  /* 0x0000002402027981 */ /* 0x000ea4000c1e1500 */
[----:B--2---:R-:W0:Y:S02]  /*0360*/  I2F.S16 R0, R2 ;  /* 0x0000000200007306 */ /* 0x004e240000101400 */
[----:B0-----:R-:W-:-:S04]  /*0370*/  F2FP.BF16.PACK_AB R0, RZ, R0 ;  /* 0x00000000ff00723e */ /* 0x001fc800000010ff */
[----:B------:R-:W-:Y:S01]  /*0380*/  PRMT R22, R0, 0x7610, R22 ;  /* 0x0000761000167816 */ /* 0x000fe20000000016 */
[----:B------:R-:W-:Y:S05]  /*0390*/  BRA `(.L_x_275) ;  /* 0x00000dc000007947 */ /* 0x000fea0003800000 */
.L_x_271:
        /* <DEDUP_REMOVED lines=9> */
.L_x_279:
[----:B------:R-:W2:Y:S02]  /*0430*/  LDG.E.U16 R0, [R2.64] ;  /* 0x0000002402007981 */ /* 0x000ea4000c1e1500 */
[----:B--2---:R-:W-:-:S05]  /*0440*/  HADD2.F32 R0, -RZ, R0.H0_H0 ;  /* 0x20000000ff007230 */ /* 0x004fca0000004100 */
[----:B------:R-:W-:-:S04]  /*0450*/  F2FP.BF16.PACK_AB R0, RZ, R0 ;  /* 0x00000000ff00723e */ /* 0x000fc800000010ff */
[----:B------:R-:W-:Y:S01]  /*0460*/  PRMT R22, R0, 0x7610, R22 ;  /* 0x0000761000167816 */ /* 0x000fe20000000016 */
[----:B------:R-:W-:Y:S05]  /*0470*/  BRA `(.L_x_275) ;  /* 0x00000ce000007947 */ /* 0x000fea0003800000 */
.L_x_278:
        /* <DEDUP_REMOVED lines=9> */
.L_x_281:
[----:B------:R-:W2:Y:S02]  /*0510*/  LDG.E.U16 R2, [R2.64] ;  /* 0x0000002402027981 */ /* 0x000ea4000c1e1500 */
[----:B--2---:R-:W-:-:S05]  /*0520*/  HADD2.F32 R0, -RZ, R2.H0_H0 ;  /* 0x20000002ff007230 */ /* 0x004fca0000004100 */
[----:B------:R-:W-:-:S04]  /*0530*/  F2FP.BF16.PACK_AB R0, RZ, R0 ;  /* 0x00000000ff00723e */ /* 0x000fc800000010ff */
[----:B------:R-:W-:Y:S01]  /*0540*/  PRMT R22, R0, 0x7610, R22 ;  /* 0x0000761000167816 */ /* 0x000fe20000000016 */
[----:B------:R-:W-:Y:S05]  /*0550*/  BRA `(.L_x_275) ;  /* 0x00000c0000007947 */ /* 0x000fea0003800000 */
.L_x_280:
[----:B------:R-:W2:Y:S02]  /*0560*/  LDG.E.64 R2, [R2.64] ;  /* 0x0000002402027981 */ /* 0x000ea4000c1e1b00 */
[----:B--2---:R-:W0:Y:S01]  /*0570*/  F2F.F32.F64 R0, R2 ;  /* 0x0000000200007310 */ /* 0x004e220000301000 */
[----:B------:R-:W0:-:S14]  /*0580*/  DSETP.GEU.AND P0, PT, |R2|, c[0x2][0x0], PT ;  /* 0x008000000200762a */ /* 0x000e1c0003f0e200 */
[----:B0-----:R-:W-:-:S05]  /*0590*/  @!P0 FMUL R0, R0, 1.175494350822287508e-38 ;  /* 0x0080000000008820 */ /* 0x001fca0000400000 */
[----:B------:R-:W-:-:S04]  /*05a0*/  F2FP.BF16.PACK_AB R0, RZ, R0 ;  /* 0x00000000ff00723e */ /* 0x000fc800000010ff */
[----:B------:R-:W-:Y:S01]  /*05b0*/  PRMT R22, R0, 0x7610, R22 ;  /* 0x0000761000167816 */ /* 0x000fe20000000016 */
[----:B------:R-:W-:Y:S05]  /*05c0*/  BRA `(.L_x_275) ;  /* 0x00000b9000007947 */ /* 0x000fea0003800000 */
.L_x_270:
        /* <DEDUP_REMOVED lines=11> */
[----:B------:R-:W-:-:S04]  /*0680*/  F2FP.BF16.PACK_AB R0, RZ, R0 ;  /* 0x00000000ff00723e */ /* 0x000fc800000010ff */
[----:B------:R-:W-:Y:S01]  /*0690*/  PRMT R22, R0, 0x7610, R22 ;  /* 0x0000761000167816 */ /* 0x000fe20000000016 */
[----:B------:R-:W-:Y:S05]  /*06a0*/  BRA `(.L_x_275) ;  /* 0x00000ab000007947 */ /* 0x000fea0003800000 */
.L_x_284:
[----:B------:R-:W2:Y:S02]  /*06b0*/  LDG.E.64 R2, [R2.64] ;  /* 0x0000002402027981 */ /* 0x000ea4000c1e1b00 */
[----:B--2---:R-:W0:Y:S01]  /*06c0*/  F2F.F32.F64 R0, R2 ;  /* 0x0000000200007310 */ /* 0x004e220000301000 */
[----:B------:R-:W0:-:S14]  /*06d0*/  DSETP.GEU.AND P0, PT, |R2|, c[0x2][0x0], PT ;  /* 0x008000000200762a */ /* 0x000e1c0003f0e200 */
[----:B0-----:R-:W-:-:S05]  /*06e0*/  @!P0 FMUL R0, R0, 1.175494350822287508e-38 ;  /* 0x0080000000008820 */ /* 0x001fca0000400000 */
[----:B------:R-:W-:-:S04]  /*06f0*/  F2FP.BF16.PACK_AB R0, RZ, R0 ;  /* 0x00000000ff00723e */ /* 0x000fc800000010ff */
[----:B------:R-:W-:Y:S01]  /*0700*/  PRMT R22, R0, 0x7610, R22 ;  /* 0x0000761000167816 */ /* 0x000fe20000000016 */
[----:B------:R-:W-:Y:S05]  /*0710*/  BRA `(.L_x_275) ;  /* 0x00000a4000007947 */ /* 0x000fea0003800000 */
.L_x_283:
        /* <DEDUP_REMOVED lines=28> */
.L_x_286:
[----:B------:R-:W2:Y:S02]  /*08e0*/  LDG.E.U8 R3, [R2.64] ;  /* 0x0000002402037981 */ /* 0x000ea4000c1e1100 */
[----:B--2---:R-:W-:-:S05]  /*08f0*/  IMAD.SHL.U32 R0, R3, 0x2000000, RZ ;  /* 0x0200000003007824 */ /* 0x004fca00078e00ff */
[----:B------:R-:W-:-:S13]  /*0900*/  ISETP.GE.U32.AND P0, PT, R0, 0x8000000, PT ;  /* 0x080000000000780c */ /* 0x000fda0003f06070 */
[C---:B------:R-:W-:Y:S02]  /*0910*/  @P0 IMAD.SHL.U32 R4, R3.reuse, 0x200000, RZ ;  /* 0x0020000003040824 */ /* 0x040fe400078e00ff */
[C---:B------:R-:W-:Y:S02]  /*0920*/  @!P0 IMAD.SHL.U32 R0, R3.reuse, 0x100, RZ ;  /* 0x0000010003008824 */ /* 0x040fe400078e00ff */
[----:B------:R-:W-:Y:S01]  /*0930*/  IMAD.SHL.U32 R3, R3, 0x1000000, RZ ;  /* 0x0100000003037824 */ /* 0x000fe200078e00ff */
[----:B------:R-:W-:Y:S02]  /*0940*/  @P0 LOP3.LUT R4, R4, 0xfe00000, RZ, 0xc0, !PT ;  /* 0x0fe0000004040812 */ /* 0x000fe400078ec0ff */
        /* <DEDUP_REMOVED lines=9> */
.L_x_285:
[----:B------:R0:W5:Y:S01]  /*09e0*/  LDG.E.U16 R22, [R2.64] ;  /* 0x0000002402167981 */ /* 0x000162000c1e1500 */
[----:B------:R-:W-:Y:S05]  /*09f0*/  BRA `(.L_x_275) ;  /* 0x0000076000007947 */ /* 0x000fea0003800000 */
.L_x_282:
        /* <DEDUP_REMOVED lines=12> */
.L_x_289:
        /* <DEDUP_REMOVED lines=21> */
.L_x_293:
[----:B------:R-:W-:Y:S05]  /*0c10*/  BSYNC B1 ;  /* 0x0000000000017941 */ /* 0x000fea0003800000 */
.L_x_292:
[----:B------:R-:W-:Y:S01]  /*0c20*/  LEA R3, R0, 0x3b800000, 0x17 ;  /* 0x3b80000000037811 */ /* 0x000fe200078eb8ff */
[----:B------:R-:W-:-:S05]  /*0c30*/  IMAD.SHL.U32 R0, R2, 0x100000, RZ ;  /* 0x0010000002007824 */ /* 0x000fca00078e00ff */
[----:B------:R-:W-:Y:S02]  /*0c40*/  LOP3.LUT R0, R3, R0, R4, 0xfe, !PT ;  /* 0x0000000003007212 */ /* 0x000fe400078efe04 */
.L_x_291:
[----:B------:R-:W-:Y:S05]  /*0c50*/  BSYNC B0 ;  /* 0x0000000000007941 */ /* 0x000fea0003800000 */
.L_x_290:
[----:B------:R-:W-:-:S04]  /*0c60*/  F2FP.BF16.PACK_AB R0, RZ, R0 ;  /* 0x00000000ff00723e */ /* 0x000fc800000010ff */
[----:B------:R-:W-:Y:S01]  /*0c70*/  PRMT R22, R0, 0x7610, R22 ;  /* 0x0000761000167816 */ /* 0x000fe20000000016 */
[----:B------:R-:W-:Y:S05]  /*0c80*/  BRA `(.L_x_275) ;  /* 0x000004d000007947 */ /* 0x000fea0003800000 */
.L_x_288:
        /* <DEDUP_REMOVED lines=21> */
.L_x_297:
[----:B------:R-:W-:Y:S05]  /*0de0*/  BSYNC B1 ;  /* 0x0000000000017941 */ /* 0x000fea0003800000 */
.L_x_296:
[----:B------:R-:W-:Y:S01]  /*0df0*/  LEA R3, R0, 0x37800000, 0x17 ;  /* 0x3780000000037811 */ /* 0x000fe200078eb8ff */
[----:B------:R-:W-:-:S05]  /*0e00*/  IMAD.SHL.U32 R0, R2, 0x200000, RZ ;  /* 0x0020000002007824 */ /* 0x000fca00078e00ff */
[----:B------:R-:W-:Y:S02]  /*0e10*/  LOP3.LUT R0, R3, R0, R4, 0xfe, !PT ;  /* 0x0000000003007212 */ /* 0x000fe400078efe04 */
.L_x_295:
[----:B------:R-:W-:Y:S05]  /*0e20*/  BSYNC B0 ;  /* 0x0000000000007941 */ /* 0x000fea0003800000 */
.L_x_294:
[----:B------:R-:W-:-:S04]  /*0e30*/  F2FP.BF16.PACK_AB R0, RZ, R0 ;  /* 0x00000000ff00723e */ /* 0x000fc800000010ff */
[----:B------:R-:W-:Y:S01]  /*0e40*/  PRMT R22, R0, 0x7610, R22 ;  /* 0x0000761000167816 */ /* 0x000fe20000000016 */
[----:B------:R-:W-:Y:S05]  /*0e50*/  BRA `(.L_x_275) ;  /* 0x0000030000007947 */ /* 0x000fea0003800000 */
.L_x_287:
        /* <DEDUP_REMOVED lines=14> */
.L_x_301:
[----:B------:R-:W-:Y:S05]  /*0f40*/  BSYNC B0 ;  /* 0x0000000000007941 */ /* 0x000fea0003800000 */
.L_x_300:
[----:B------:R-:W-:-:S04]  /*0f50*/  F2FP.BF16.PACK_AB R0, RZ, R0 ;  /* 0x00000000ff00723e */ /* 0x000fc800000010ff */
[----:B------:R-:W-:Y:S01]  /*0f60*/  PRMT R22, R0, 0x7610, R22 ;  /* 0x0000761000167816 */ /* 0x000fe20000000016 */
[----:B------:R-:W-:Y:S05]  /*0f70*/  BRA `(.L_x_275) ;  /* 0x000001e000007947 */ /* 0x000fea0003800000 */
.L_x_274:
        /* <DEDUP_REMOVED lines=19> */
[----:B------:R-:W-:Y:S01]  /*10b0*/  PRMT R22, RZ, 0x7610, R22 ;  /* 0x00007610ff167816 */ /* 0x000fe20000000016 */
[----:B------:R-:W-:Y:S05]  /*10c0*/  BRA `(.L_x_275) ;  /* 0x0000009000007947 */ /* 0x000fea0003800000 */
.L_x_299:
[----:B------:R-:W2:Y:S02]  /*10d0*/  LDG.E.64 R2, [R2.64] ;  /* 0x0000002402027981 */ /* 0x000ea4000c1e1b00 */
[----:B--2---:R-:W0:Y:S02]  /*10e0*/  I2F.U64 R0, R2 ;  /* 0x0000000200007312 */ /* 0x004e240000301000 */
[----:B0-----:R-:W-:-:S04]  /*10f0*/  F2FP.BF16.PACK_AB R0, RZ, R0 ;  /* 0x00000000ff00723e */ /* 0x001fc800000010ff */
[----:B------:R-:W-:Y:S01]  /*1100*/  PRMT R22, R0, 0x7610, R22 ;  /* 0x0000761000167816 */ /* 0x000fe20000000016 */
[----:B------:R-:W-:Y:S05]  /*1110*/  BRA `(.L_x_275) ;  /* 0x0000004000007947 */ /* 0x000fea0003800000 */
.L_x_298:
[----:B------:R-:W2:Y:S02]  /*1120*/  LDG.E R2, [R2.64] ;  /* 0x0000002402027981 */ /* 0x000ea4000c1e1900 */
[----:B--2---:R-:W0:Y:S02]  /*1130*/  I2F.U32 R0, R2 ;  /* 0x0000000200007306 */ /* 0x004e240000201000 */
[----:B0-----:R-:W-:-:S04]  /*1140*/  F2FP.BF16.PACK_AB R0, RZ, R0 ;  /* 0x00000000ff00723e */ /* 0x001fc800000010ff */
[----:B------:R-:W-:Y:S02]  /*1150*/  PRMT R22, R0, 0x7610, R22 ;  /* 0x0000761000167816 */ /* 0x000fe40000000016 */
.L_x_275:
[----:B------:R-:W1:Y:S02]  /*1160*/  S2R R24, SR_TID.X ;  /* 0x0000000000187919 */ /* 0x000e640000002100 */
[----:B-1----:R-:W-:-:S03]  /*1170*/  IADD3 R24, R24, 0x80, RZ ;  /* 0x0000008018187810 */ /* 0x002fc60007ffe0ff */
.L_x_269:
[----:B-1----:R-:W-:Y:S05]  /*1180*/  BSYNC B6 ;  /* 0x0000000000067941 */ /* 0x002fea0003800000 */
.L_x_268:
[----:B------:R-:W-:Y:S01]  /*1190*/  ISETP.GE.AND P0, PT, R24, R17, PT ;  /* 0x000000111800720c */ /* 0x000fe20003f06270 */
[----:B------:R-:W-:-:S12]  /*11a0*/  BSSY B6, `(.L_x_302) ;  /* 0x000010d000067945 */ /* 0x000fd80003800000 */
[----:B------:R-:W-:Y:S05]  /*11b0*/  @P0 BRA `(.L_x_303) ;  /* 0x000010b000000947 */ /* 0x000fea0003800000 */
[----:B------:R-:W-:Y:S01]  /*11c0*/  IMAD R0, R16, 0x200, R24 ;  /* 0x0000020010007824 */ /* 0x000fe200078e0218 */
[----:B0-----:R-:W-:-:S03]  /*11d0*/  PRMT R3, R19, 0x9910, RZ ;  /* 0x0000991013037816 */ /* 0x001fc600000000ff */
[----:B------:R-:W-:Y:S02]  /*11e0*/  IMAD R2, R0, c[0x0][0x180], RZ ;  /* 0x0000600000027a24 */ /* 0x000fe400078e02ff */
[----:B------:R-:W-:-:S03]  /*11f0*/  IMAD.MOV.U32 R0, RZ, RZ, R3 ;  /* 0x000000ffff007224 */ /* 0x000fc600078e0003 */
[----:B------:R-:W-:Y:S02]  /*1200*/  IADD3 R2, P0, R2, c[0x0][0x170], RZ ;  /* 0x00005c0002027a10 */ /* 0x000fe40007f1e0ff */
[----:B------:R-:W-:-:S03]  /*1210*/  ISETP.GT.AND P1, PT, R0, 0x9, PT ;  /* 0x000000090000780c */ /* 0x000fc60003f24270 */
[----:B------:R-:W-:-:S10]  /*1220*/  IMAD.X R3, RZ, RZ, c[0x0][0x174], P0 ;  /* 0x00005d00ff037624 */ /* 0x000fd400000e06ff */
        /* <DEDUP_REMOVED lines=14> */
.L_x_307:
[----:B------:R-:W2:Y:S02]  /*1310*/  LDG.E.U8 R2, [R2.64] ;  /* 0x0000002402027981 */ /* 0x000ea4000c1e1100 */
[----:B--2---:R-:W0:Y:S02]  /*1320*/  I2F.U16 R0, R2 ;  /* 0x0000000200007306 */ /* 0x004e240000101000 */
[----:B0-----:R-:W-:-:S04]  /*1330*/  F2FP.BF16.PACK_AB R0, RZ, R0 ;  /* 0x00000000ff00723e */ /* 0x001fc800000010ff */
[----:B------:R-:W-:Y:S01]  /*1340*/  PRMT R18, R0, 0x7610, R18 ;  /* 0x0000761000127816 */ /* 0x000fe20000000012 */
[----:B------:R-:W-:Y:S05]  /*1350*/  BRA `(.L_x_309) ;  /* 0x00000f0000007947 */ /* 0x000fea0003800000 */
.L_x_306:
        /* <DEDUP_REMOVED lines=11> */
.L_x_311:
[----:B------:R-:W2:Y:S02]  /*1410*/  LDG.E R2, [R2.64] ;  /* 0x0000002402027981 */ /* 0x000ea4000c1e1900 */
[----:B--2---:R-:W0:Y:S02]  /*1420*/  I2F R0, R2 ;  /* 0x0000000200007306 */ /* 0x004e240000201400 */
[----:B0-----:R-:W-:-:S04]  /*1430*/  F2FP.BF16.PACK_AB R0, RZ, R0 ;  /* 0x00000000ff00723e */ /* 0x001fc800000010ff */
[----:B------:R-:W-:Y:S01]  /*1440*/  PRMT R18, R0, 0x7610, R18 ;  /* 0x0000761000127816 */ /* 0x000fe20000000012 */
[----:B------:R-:W-:Y:S05]  /*1450*/  BRA `(.L_x_309) ;  /* 0x00000e0000007947 */ /* 0x000fea0003800000 */
.L_x_310:
[----:B------:R-:W2:Y:S02]  /*1460*/  LDG.E.U16 R2, [R2.64] ;  /* 0x0000002402027981 */ /* 0x000ea4000c1e1500 */
[----:B--2---:R-:W0:Y:S02]  /*1470*/  I2F.S16 R0, R2 ;  /* 0x0000000200007306 */ /* 0x004e240000101400 */
[----:B0-----:R-:W-:-:S04]  /*1480*/  F2FP.BF16.PACK_AB R0, RZ, R0 ;  /* 0x00000000ff00723e */ /* 0x001fc800000010ff */
[----:B------:R-:W-:Y:S01]  /*1490*/  PRMT R18, R0, 0x7610, R18 ;  /* 0x0000761000127816 */ /* 0x000fe20000000012 */
[----:B------:R-:W-:Y:S05]  /*14a0*/  BRA `(.L_x_309) ;  /* 0x00000db000007947 */ /* 0x000fea0003800000 */
.L_x_305:
        /* <DEDUP_REMOVED lines=9> */
.L_x_313:
[----:B------:R-:W2:Y:S02]  /*1540*/  LDG.E.U16 R0, [R2.64] ;  /* 0x0000002402007981 */ /* 0x000ea4000c1e1500 */
[----:B--2---:R-:W-:-:S05]  /*1550*/  HADD2.F32 R0, -RZ, R0.H0_H0 ;  /* 0x20000000ff007230 */ /* 0x004fca0000004100 */
[----:B------:R-:W-:-:S04]  /*1560*/  F2FP.BF16.PACK_AB R0, RZ, R0 ;  /* 0x00000000ff00723e */ /* 0x000fc800000010ff */
[----:B------:R-:W-:Y:S01]  /*1570*/  PRMT R18, R0, 0x7610, R18 ;  /* 0x0000761000127816 */ /* 0x000fe20000000012 */
[----:B------:R-:W-:Y:S05]  /*1580*/  BRA `(.L_x_309) ;  /* 0x00000cd000007947 */ /* 0x000fea0003800000 */
.L_x_312:
        /* <DEDUP_REMOVED lines=9> */
.L_x_315:
[----:B------:R-:W2:Y:S02]  /*1620*/  LDG.E.U16 R2, [R2.64] ;  /* 0x0000002402027981 */ /* 0x000ea4000c1e1500 */
[----:B--2---:R-:W-:-:S05]  /*1630*/  HADD2.F32 R0, -RZ, R2.H0_H0 ;  /* 0x20000002ff007230 */ /* 0x004fca0000004100 */
[----:B------:R-:W-:-:S04]  /*1640*/  F2FP.BF16.PACK_AB R0, RZ, R0 ;  /* 0x00000000ff00723e */ /* 0x000fc800000010ff */
[----:B------:R-:W-:Y:S01]  /*1650*/  PRMT R18, R0, 0x7610, R18 ;  /* 0x0000761000127816 */ /* 0x000fe20000000012 */
[----:B------:R-:W-:Y:S05]  /*1660*/  BRA `(.L_x_309) ;  /* 0x00000bf000007947 */ /* 0x000fea0003800000 */
.L_x_314:
[----:B------:R-:W2:Y:S02]  /*1670*/  LDG.E.64 R2, [R2.64] ;  /* 0x0000002402027981 */ /* 0x000ea4000c1e1b00 */
[----:B--2---:R-:W0:Y:S01]  /*1680*/  F2F.F32.F64 R0, R2 ;  /* 0x0000000200007310 */ /* 0x004e220000301000 */
[----:B------:R-:W0:-:S14]  /*1690*/  DSETP.GEU.AND P0, PT, |R2|, c[0x2][0x0], PT ;  /* 0x008000000200762a */ /* 0x000e1c0003f0e200 */
[----:B0-----:R-:W-:-:S05]  /*16a0*/  @!P0 FMUL R0, R0, 1.175494350822287508e-38 ;  /* 0x0080000000008820 */ /* 0x001fca0000400000 */
[----:B------:R-:W-:-:S04]  /*16b0*/  F2FP.BF16.PACK_AB R0, RZ, R0 ;  /* 0x00000000ff00723e */ /* 0x000fc800000010ff */
[----:B------:R-:W-:Y:S01]  /*16c0*/  PRMT R18, R0, 0x7610, R18 ;  /* 0x0000761000127816 */ /* 0x000fe20000000012 */
[----:B------:R-:W-:Y:S05]  /*16d0*/  BRA `(.L_x_309) ;  /* 0x00000b8000007947 */ /* 0x000fea0003800000 */
.L_x_304:
        /* <DEDUP_REMOVED lines=14> */
.L_x_318:
[----:B------:R-:W2:Y:S02]  /*17c0*/  LDG.E.64 R2, [R2.64] ;  /* 0x0000002402027981 */ /* 0x000ea4000c1e1b00 */
[----:B--2---:R-:W0:Y:S01]  /*17d0*/  F2F.F32.F64 R0, R2 ;  /* 0x0000000200007310 */ /* 0x004e220000301000 */
[----:B------:R-:W0:-:S14]  /*17e0*/  DSETP.GEU.AND P0, PT, |R2|, c[0x2][0x0], PT ;  /* 0x008000000200762a */ /* 0x000e1c0003f0e200 */
[----:B0-----:R-:W-:-:S05]  /*17f0*/  @!P0 FMUL R0, R0, 1.175494350822287508e-38 ;  /* 0x0080000000008820 */ /* 0x001fca0000400000 */
[----:B------:R-:W-:-:S04]  /*1800*/  F2FP.BF16.PACK_AB R0, RZ, R0 ;  /* 0x00000000ff00723e */ /* 0x000fc800000010ff */
[----:B------:R-:W-:Y:S01]  /*1810*/  PRMT R18, R0, 0x7610, R18 ;  /* 0x0000761000127816 */ /* 0x000fe20000000012 */
[----:B------:R-:W-:Y:S05]  /*1820*/  BRA `(.L_x_309) ;  /* 0x00000a3000007947 */ /* 0x000fea0003800000 */
.L_x_317:
        /* <DEDUP_REMOVED lines=28> */
.L_x_320:
        /* <DEDUP_REMOVED lines=15> */
.L_x_319:
[----:B------:R0:W5:Y:S01]  /*1ae0*/  LDG.E.U16 R18, [R2.64] ;  /* 0x0000002402127981 */ /* 0x000162000c1e1500 */
[----:B------:R-:W-:Y:S05]  /*1af0*/  BRA `(.L_x_309) ;  /* 0x0000076000007947 */ /* 0x000fea0003800000 */
.L_x_316:
        /* <DEDUP_REMOVED lines=12> */
.L_x_323:
        /* <DEDUP_REMOVED lines=21> */
.L_x_327:
[----:B------:R-:W-:Y:S05]  /*1d10*/  BSYNC B1 ;  /* 0x0000000000017941 */ /* 0x000fea0003800000 */
.L_x_326:
[----:B------:R-:W-:Y:S01]  /*1d20*/  LEA R3, R0, 0x3b800000, 0x17 ;  /* 0x3b80000000037811 */ /* 0x000fe200078eb8ff */
[----:B------:R-:W-:-:S05]  /*1d30*/  IMAD.SHL.U32 R0, R2, 0x100000, RZ ;  /* 0x0010000002007824 */ /* 0x000fca00078e00ff */
[----:B------:R-:W-:Y:S02]  /*1d40*/  LOP3.LUT R0, R3, R0, R4, 0xfe, !PT ;  /* 0x0000000003007212 */ /* 0x000fe400078efe04 */
.L_x_325:
[----:B------:R-:W-:Y:S05]  /*1d50*/  BSYNC B0 ;  /* 0x0000000000007941 */ /* 0x000fea0003800000 */
.L_x_324:
[----:B------:R-:W-:-:S04]  /*1d60*/  F2FP.BF16.PACK_AB R0, RZ, R0 ;  /* 0x00000000ff00723e */ /* 0x000fc800000010ff */
[----:B------:R-:W-:Y:S01]  /*1d70*/  PRMT R18, R0, 0x7610, R18 ;  /* 0x0000761000127816 */ /* 0x000fe20000000012 */
[----:B------:R-:W-:Y:S05]  /*1d80*/  BRA `(.L_x_309) ;  /* 0x000004d000007947 */ /* 0x000fea0003800000 */
.L_x_322:
        /* <DEDUP_REMOVED lines=21> */
.L_x_331:
[----:B------:R-:W-:Y:S05]  /*1ee0*/  BSYNC B1 ;  /* 0x0000000000017941 */ /* 0x000fea0003800000 */
.L_x_330:
[----:B------:R-:W-:Y:S01]  /*1ef0*/  LEA R3, R0, 0x37800000, 0x17 ;  /* 0x3780000000037811 */ /* 0x000fe200078eb8ff */
[----:B------:R-:W-:-:S05]  /*1f00*/  IMAD.SHL.U32 R0, R2, 0x200000, RZ ;  /* 0x0020000002007824 */ /* 0x000fca00078e00ff */
[----:B------:R-:W-:Y:S02]  /*1f10*/  LOP3.LUT R0, R3, R0, R4, 0xfe, !PT ;  /* 0x0000000003007212 */ /* 0x000fe400078efe04 */
.L_x_329:
[----:B------:R-:W-:Y:S05]  /*1f20*/  BSYNC B0 ;  /* 0x0000000000007941 */ /* 0x000fea0003800000 */
.L_x_328:
[----:B------:R-:W-:-:S04]  /*1f30*/  F2FP.BF16.PACK_AB R0, RZ, R0 ;  /* 0x00000000ff00723e */ /* 0x000fc800000010ff */
[----:B------:R-:W-:Y:S01]  /*1f40*/  PRMT R18, R0, 0x7610, R18 ;  /* 0x0000761000127816 */ /* 0x000fe20000000012 */
[----:B------:R-:W-:Y:S05]  /*1f50*/  BRA `(.L_x_309) ;  /* 0x0000030000007947 */ /* 0x000fea0003800000 */
.L_x_321:
        /* <DEDUP_REMOVED lines=14> */
.L_x_335:
[----:B------:R-:W-:Y:S05]  /*2040*/  BSYNC B0 ;  /* 0x0000000000007941 */ /* 0x000fea0003800000 */
.L_x_334:
[----:B------:R-:W-:-:S04]  /*2050*/  F2FP.BF16.PACK_AB R0, RZ, R0 ;  /* 0x00000000ff00723e */ /* 0x000fc800000010ff */
[----:B------:R-:W-:Y:S01]  /*2060*/  PRMT R18, R0, 0x7610, R18 ;  /* 0x0000761000127816 */ /* 0x000fe20000000012 */
[----:B------:R-:W-:Y:S05]  /*2070*/  BRA `(.L_x_309) ;  /* 0x000001e000007947 */ /* 0x000fea0003800000 */
.L_x_308:
        /* <DEDUP_REMOVED lines=18> */
[----:B0----5:R-:W-:Y:S05]  /*21a0*/  CALL.ABS.NOINC R2 ;  /* 0x0000000002007343 */ /* 0x021fea0003c00000 */
[----:B------:R-:W-:Y:S01]  /*21b0*/  PRMT R18, RZ, 0x7610, R18 ;  /* 0x00007610ff127816 */ /* 0x000fe20000000012 */
[----:B------:R-:W-:Y:S05]  /*21c0*/  BRA `(.L_x_309) ;  /* 0x0000009000007947 */ /* 0x000fea0003800000 */
.L_x_333:
[----:B------:R-:W2:Y:S02]  /*21d0*/  LDG.E.64 R2, [R2.64] ;  /* 0x0000002402027981 */ /* 0x000ea4000c1e1b00 */
[----:B--2---:R-:W0:Y:S02]  /*21e0*/  I2F.U64 R0, R2 ;  /* 0x0000000200007312 */ /* 0x004e240000301000 */
[----:B0-----:R-:W-:-:S04]  /*21f0*/  F2FP.BF16.PACK_AB R0, RZ, R0 ;  /* 0x00000000ff00723e */ /* 0x001fc800000010ff */
[----:B------:R-:W-:Y:S01]  /*2200*/  PRMT R18, R0, 0x7610, R18 ;  /* 0x0000761000127816 */ /* 0x000fe20000000012 */
[----:B------:R-:W-:Y:S05]  /*2210*/  BRA `(.L_x_309) ;  /* 0x0000004000007947 */ /* 0x000fea0003800000 */
.L_x_332:
[----:B------:R-:W2:Y:S02]  /*2220*/  LDG.E R2, [R2.64] ;  /* 0x0000002402027981 */ /* 0x000ea4000c1e1900 */
[----:B--2---:R-:W0:Y:S02]  /*2230*/  I2F.U32 R0, R2 ;  /* 0x0000000200007306 */ /* 0x004e240000201000 */
[----:B0-----:R-:W-:-:S04]  /*2240*/  F2FP.BF16.PACK_AB R0, RZ, R0 ;  /* 0x00000000ff00723e */ /* 0x001fc800000010ff */
[----:B------:R-:W-:Y:S02]  /*2250*/  PRMT R18, R0, 0x7610, R18 ;  /* 0x0000761000127816 */ /* 0x000fe40000000012 */
.L_x_309:
[----:B------:R-:W-:-:S05]  /*2260*/  IADD3 R24, R24, 0x80, RZ ;  /* 0x0000008018187810 */ /* 0x000fca0007ffe0ff */
.L_x_303:
[----:B------:R-:W-:Y:S05]  /*2270*/  BSYNC B6 ;  /* 0x0000000000067941 */ /* 0x000fea0003800000 */
.L_x_302:
[----:B------:R-:W-:Y:S01]  /*2280*/  ISETP.GE.AND P0, PT, R24, R17, PT ;  /* 0x000000111800720c */ /* 0x000fe20003f06270 */
[----:B------:R-:W-:Y:S01]  /*2290*/  BSSY B6, `(.L_x_336) ;  /* 0x000010f000067945 */ /* 0x000fe20003800000 */
[----:B------:R-:W-:Y:S02]  /*22a0*/  PRMT R23, RZ, 0x7610, R23 ;  /* 0x00007610ff177816 */ /* 0x000fe40000000017 */
[----:B------:R-:W-:-:S09]  /*22b0*/  PRMT R25, RZ, 0x7610, R25 ;  /* 0x00007610ff197816 */ /* 0x000fd20000000019 */
        /* <DEDUP_REMOVED lines=22> */
.L_x_341:
[----:B------:R-:W2:Y:S02]  /*2420*/  LDG.E.U8 R2, [R2.64] ;  /* 0x0000002402027981 */ /* 0x000ea4000c1e1100 */
[----:B--2---:R-:W0:Y:S02]  /*2430*/  I2F.U16 R0, R2 ;  /* 0x0000000200007306 */ /* 0x004e240000101000 */
[----:B0-----:R-:W-:-:S04]  /*2440*/  F2FP.BF16.PACK_AB R0, RZ, R0 ;  /* 0x00000000ff00723e */ /* 0x001fc800000010ff */
[----:B------:R-:W-:Y:S01]  /*2450*/  PRMT R25, R0, 0x7610, R25 ;  /* 0x0000761000197816 */ /* 0x000fe20000000019 */
[----:B------:R-:W-:Y:S05]  /*2460*/  BRA `(.L_x_343) ;  /* 0x00000f0000007947 */ /* 0x000fea0003800000 */
.L_x_340:
        /* <DEDUP_REMOVED lines=11> */
.L_x_345:
[----:B------:R-:W2:Y:S02]  /*2520*/  LDG.E R2, [R2.64] ;  /* 0x0000002402027981 */ /* 0x000ea4000c1e1900 */
[----:B--2---:R-:W0:Y:S02]  /*2530*/  I2F R0, R2 ;  /* 0x0000000200007306 */ /* 0x004e240000201400 */
[----:B0-----:R-:W-:-:S04]  /*2540*/  F2FP.BF16.PACK_AB R0, RZ, R0 ;  /* 0x00000000ff00723e */ /* 0x001fc800000010ff */
[----:B------:R-:W-:Y:S01]  /*2550*/  PRMT R25, R0, 0x7610, R25 ;  /* 0x0000761000197816 */ /* 0x000fe20000000019 */
[----:B------:R-:W-:Y:S05]  /*2560*/  BRA `(.L_x_343) ;  /* 0x00000e0000007947 */ /* 0x000fea0003800000 */
.L_x_344:
[----:B------:R-:W2:Y:S02]  /*2570*/  LDG.E.U16 R2, [R2.64] ;  /* 0x0000002402027981 */ /* 0x000ea4000c1e1500 */
[----:B--2---:R-:W0:Y:S02]  /*2580*/  I2F.S16 R0, R2 ;  /* 0x0000000200007306 */ /* 0x004e240000101400 */
[----:B0-----:R-:W-:-:S04]  /*2590*/  F2FP.BF16.PACK_AB R0, RZ, R0 ;  /* 0x00000000ff00723e */ /* 0x001fc800000010ff */
[----:B------:R-:W-:Y:S01]  /*25a0*/  PRMT R25, R0, 0x7610, R25 ;  /* 0x0000761000197816 */ /* 0x000fe20000000019 */
[----:B------:R-:W-:Y:S05]  /*25b0*/  BRA `(.L_x_343) ;  /* 0x00000db000007947 */ /* 0x000fea0003800000 */
.L_x_339:
        /* <DEDUP_REMOVED lines=9> */
.L_x_347:
[----:B------:R-:W2:Y:S02]  /*2650*/  LDG.E.U16 R0, [R2.64] ;  /* 0x0000002402007981 */ /* 0x000ea4000c1e1500 */
[----:B--2---:R-:W-:-:S05]  /*2660*/  HADD2.F32 R0, -RZ, R0.H0_H0 ;  /* 0x20000000ff007230 */ /* 0x004fca0000004100 */
[----:B------:R-:W-:-:S04]  /*2670*/  F2FP.BF16.PACK_AB R0, RZ, R0 ;  /* 0x00000000ff00723e */ /* 0x000fc800000010ff */
[----:B------:R-:W-:Y:S01]  /*2680*/  PRMT R25, R0, 0x7610, R25 ;  /* 0x0000761000197816 */ /* 0x000fe20000000019 */
[----:B------:R-:W-:Y:S05]  /*2690*/  BRA `(.L_x_343) ;  /* 0x00000cd000007947 */ /* 0x000fea0003800000 */
.L_x_346:
        /* <DEDUP_REMOVED lines=9> */
.L_x_349:
[----:B------:R-:W2:Y:S02]  /*2730*/  LDG.E.U16 R2, [R2.64] ;  /* 0x0000002402027981 */ /* 0x000ea4000c1e1500 */
[----:B--2---:R-:W-:-:S05]  /*2740*/  HADD2.F32 R0, -RZ, R2.H0_H0 ;  /* 0x20000002ff007230 */ /* 0x004fca0000004100 */
[----:B------:R-:W-:-:S04]  /*2750*/  F2FP.BF16.PACK_AB R0, RZ, R0 ;  /* 0x00000000ff00723e */ /* 0x000fc800000010ff */
[----:B------:R-:W-:Y:S01]  /*2760*/  PRMT R25, R0, 0x7610, R25 ;  /* 0x0000761000197816 */ /* 0x000fe20000000019 */
[----:B------:R-:W-:Y:S05]  /*2770*/  BRA `(.L_x_343) ;  /* 0x00000bf000007947 */ /* 0x000fea0003800000 */
.L_x_348:
[----:B------:R-:W2:Y:S02]  /*2780*/  LDG.E.64 R2, [R2.64] ;  /* 0x0000002402027981 */ /* 0x000ea4000c1e1b00 */
[----:B--2---:R-:W0:Y:S01]  /*2790*/  F2F.F32.F64 R0, R2 ;  /* 0x0000000200007310 */ /* 0x004e220000301000 */
[----:B------:R-:W0:-:S14]  /*27a0*/  DSETP.GEU.AND P0, PT, |R2|, c[0x2][0x0], PT ;  /* 0x008000000200762a */ /* 0x000e1c0003f0e200 */
[----:B0-----:R-:W-:-:S05]  /*27b0*/  @!P0 FMUL R0, R0, 1.175494350822287508e-38 ;  /* 0x0080000000008820 */ /* 0x001fca0000400000 */
[----:B------:R-:W-:-:S04]  /*27c0*/  F2FP.BF16.PACK_AB R0, RZ, R0 ;  /* 0x00000000ff00723e */ /* 0x000fc800000010ff */
[----:B------:R-:W-:Y:S01]  /*27d0*/  PRMT R25, R0, 0x7610, R25 ;  /* 0x0000761000197816 */ /* 0x000fe20000000019 */
[----:B------:R-:W-:Y:S05]  /*27e0*/  BRA `(.L_x_343) ;  /* 0x00000b8000007947 */ /* 0x000fea0003800000 */
.L_x_338:
        /* <DEDUP_REMOVED lines=14> */
.L_x_352:
[----:B------:R-:W2:Y:S02]  /*28d0*/  LDG.E.64 R2, [R2.64] ;  /* 0x0000002402027981 */ /* 0x000ea4000c1e1b00 */
[----:B--2---:R-:W0:Y:S01]  /*28e0*/  F2F.F32.F64 R0, R2 ;  /* 0x0000000200007310 */ /* 0x004e220000301000 */
[----:B------:R-:W0:-:S14]  /*28f0*/  DSETP.GEU.AND P0, PT, |R2|, c[0x2][0x0], PT ;  /* 0x008000000200762a */ /* 0x000e1c0003f0e200 */
[----:B0-----:R-:W-:-:S05]  /*2900*/  @!P0 FMUL R0, R0, 1.175494350822287508e-38 ;  /* 0x0080000000008820 */ /* 0x001fca0000400000 */
[----:B------:R-:W-:-:S04]  /*2910*/  F2FP.BF16.PACK_AB R0, RZ, R0 ;  /* 0x00000000ff00723e */ /* 0x000fc800000010ff */
[----:B------:R-:W-:Y:S01]  /*2920*/  PRMT R25, R0, 0x7610, R25 ;  /* 0x0000761000197816 */ /* 0x000fe20000000019 */
[----:B------:R-:W-:Y:S05]  /*2930*/  BRA `(.L_x_343) ;  /* 0x00000a3000007947 */ /* 0x000fea0003800000 */
.L_x_351:
        /* <DEDUP_REMOVED lines=28> */
.L_x_354:
        /* <DEDUP_REMOVED lines=15> */
.L_x_353:
[----:B------:R0:W5:Y:S01]  /*2bf0*/  LDG.E.U16 R25, [R2.64] ;  /* 0x0000002402197981 */ /* 0x000162000c1e1500 */
[----:B------:R-:W-:Y:S05]  /*2c00*/  BRA `(.L_x_343) ;  /* 0x0000076000007947 */ /* 0x000fea0003800000 */
.L_x_350:
        /* <DEDUP_REMOVED lines=12> */
.L_x_357:
        /* <DEDUP_REMOVED lines=21> */
.L_x_361:
[----:B------:R-:W-:Y:S05]  /*2e20*/  BSYNC B1 ;  /* 0x0000000000017941 */ /* 0x000fea0003800000 */
.L_x_360:
[----:B------:R-:W-:Y:S01]  /*2e30*/  LEA R3, R0, 0x3b800000, 0x17 ;  /* 0x3b80000000037811 */ /* 0x000fe200078eb8ff */
[----:B------:R-:W-:-:S05]  /*2e40*/  IMAD.SHL.U32 R0, R2, 0x100000, RZ ;  /* 0x0010000002007824 */ /* 0x000fca00078e00ff */
[----:B------:R-:W-:Y:S02]  /*2e50*/  LOP3.LUT R0, R3, R0, R4, 0xfe, !PT ;  /* 0x0000000003007212 */ /* 0x000fe400078efe04 */
.L_x_359:
[----:B------:R-:W-:Y:S05]  /*2e60*/  BSYNC B0 ;  /* 0x0000000000007941 */ /* 0x000fea0003800000 */
.L_x_358:
[----:B------:R-:W-:-:S04]  /*2e70*/  F2FP.BF16.PACK_AB R0, RZ, R0 ;  /* 0x00000000ff00723e */ /* 0x000fc800000010ff */
[----:B------:R-:W-:Y:S01]  /*2e80*/  PRMT R25, R0, 0x7610, R25 ;  /* 0x0000761000197816 */ /* 0x000fe20000000019 */
[----:B------:R-:W-:Y:S05]  /*2e90*/  BRA `(.L_x_343) ;  /* 0x000004d000007947 */ /* 0x000fea0003800000 */
.L_x_356:
        /* <DEDUP_REMOVED lines=21> */
.L_x_365:
[----:B------:R-:W-:Y:S05]  /*2ff0*/  BSYNC B1 ;  /* 0x0000000000017941 */ /* 0x000fea0003800000 */
.L_x_364:
[----:B------:R-:W-:Y:S01]  /*3000*/  LEA R3, R0, 0x37800000, 0x17 ;  /* 0x3780000000037811 */ /* 0x000fe200078eb8ff */
[----:B------:R-:W-:-:S05]  /*3010*/  IMAD.SHL.U32 R0, R2, 0x200000, RZ ;  /* 0x0020000002007824 */ /* 0x000fca00078e00ff */
[----:B------:R-:W-:Y:S02]  /*3020*/  LOP3.LUT R0, R3, R0, R4, 0xfe, !PT ;  /* 0x0000000003007212 */ /* 0x000fe400078efe04 */
.L_x_363:
[----:B------:R-:W-:Y:S05]  /*3030*/  BSYNC B0 ;  /* 0x0000000000007941 */ /* 0x000fea0003800000 */
.L_x_362:
[----:B------:R-:W-:-:S04]  /*3040*/  F2FP.BF16.PACK_AB R0, RZ, R0 ;  /* 0x00000000ff00723e */ /* 0x000fc800000010ff */
[----:B------:R-:W-:Y:S01]  /*3050*/  PRMT R25, R0, 0x7610, R25 ;  /* 0x0000761000197816 */ /* 0x000fe20000000019 */
[----:B------:R-:W-:Y:S05]  /*3060*/  BRA `(.L_x_343) ;  /* 0x0000030000007947 */ /* 0x000fea0003800000 */
.L_x_355:
        /* <DEDUP_REMOVED lines=14> */
.L_x_369:
[----:B------:R-:W-:Y:S05]  /*3150*/  BSYNC B0 ;  /* 0x0000000000007941 */ /* 0x000fea0003800000 */
.L_x_368:
[----:B------:R-:W-:-:S04]  /*3160*/  F2FP.BF16.PACK_AB R0, RZ, R0 ;  /* 0x00000000ff00723e */ /* 0x000fc800000010ff */
[----:B------:R-:W-:Y:S01]  /*3170*/  PRMT R25, R0, 0x7610, R25 ;  /* 0x0000761000197816 */ /* 0x000fe20000000019 */
[----:B------:R-:W-:Y:S05]  /*3180*/  BRA `(.L_x_343) ;  /* 0x000001e000007947 */ /* 0x000fea0003800000 */
.L_x_342:
        /* <DEDUP_REMOVED lines=21> */
.L_x_367:
[----:B------:R-:W2:Y:S02]  /*32e0*/  LDG.E.64 R2, [R2.64] ;  /* 0x0000002402027981 */ /* 0x000ea4000c1e1b00 */
[----:B--2---:R-:W0:Y:S02]  /*32f0*/  I2F.U64 R0, R2 ;  /* 0x0000000200007312 */ /* 0x004e240000301000 */
[----:B0-----:R-:W-:-:S04]  /*3300*/  F2FP.BF16.PACK_AB R0, RZ, R0 ;  /* 0x00000000ff00723e */ /* 0x001fc800000010ff */
[----:B------:R-:W-:Y:S01]  /*3310*/  PRMT R25, R0, 0x7610, R25 ;  /* 0x0000761000197816 */ /* 0x000fe20000000019 */
[----:B------:R-:W-:Y:S05]  /*3320*/  BRA `(.L_x_343) ;  /* 0x0000004000007947 */ /* 0x000fea0003800000 */
.L_x_366:
[----:B------:R-:W2:Y:S02]  /*3330*/  LDG.E R2, [R2.64] ;  /* 0x0000002402027981 */ /* 0x000ea4000c1e1900 */
[----:B--2---:R-:W0:Y:S02]  /*3340*/  I2F.U32 R0, R2 ;  /* 0x0000000200007306 */ /* 0x004e240000201000 */
[----:B0-----:R-:W-:-:S04]  /*3350*/  F2FP.BF16.PACK_AB R0, RZ, R0 ;  /* 0x00000000ff00723e */ /* 0x001fc800000010ff */
[----:B------:R-:W-:Y:S02]  /*3360*/  PRMT R25, R0, 0x7610, R25 ;  /* 0x0000761000197816 */ /* 0x000fe40000000019 */
.L_x_343:
[----:B------:R-:W-:-:S05]  /*3370*/  IADD3 R24, R24, 0x80, RZ ;  /* 0x0000008018187810 */ /* 0x000fca0007ffe0ff */
.L_x_337:
[----:B------:R-:W-:Y:S05]  /*3380*/  BSYNC B6 ;  /* 0x0000000000067941 */ /* 0x000fea0003800000 */
.L_x_336:
[----:B------:R-:W-:Y:S01]  /*3390*/  ISETP.GE.AND P0, PT, R24, R17, PT ;  /* 0x000000111800720c */ /* 0x000fe20003f06270 */
[----:B------:R-:W-:-:S12]  /*33a0*/  BSSY B6, `(.L_x_370) ;  /* 0x000010b000067945 */ /* 0x000fd80003800000 */
[----:B------:R-:W-:Y:S05]  /*33b0*/  @P0 BRA `(.L_x_371) ;  /* 0x0000109000000947 */ /* 0x000fea0003800000 */
[----:B------:R-:W-:Y:S01]  /*33c0*/  PRMT R0, R19, 0x9910, RZ ;  /* 0x0000991013007816 */ /* 0x000fe200000000ff */
[----:B------:R-:W-:-:S03]  /*33d0*/  IMAD R24, R16, 0x200, R24 ;  /* 0x0000020010187824 */ /* 0x000fc600078e0218 */
[----:B------:R-:W-:Y:S01]  /*33e0*/  ISETP.GT.AND P1, PT, R0, 0x9, PT ;  /* 0x000000090000780c */ /* 0x000fe20003f24270 */
[----:B------:R-:W-:-:S05]  /*33f0*/  IMAD R24, R24, c[0x0][0x180], RZ ;  /* 0x0000600018187a24 */ /* 0x000fca00078e02ff */
[----:B0-----:R-:W-:-:S05]  /*3400*/  IADD3 R2, P0, R24, c[0x0][0x170], RZ ;  /* 0x00005c0018027a10 */ /* 0x001fca0007f1e0ff */
        /* <DEDUP_REMOVED lines=15> */
.L_x_375:
[----:B------:R-:W2:Y:S02]  /*3500*/  LDG.E.U8 R2, [R2.64] ;  /* 0x0000002402027981 */ /* 0x000ea4000c1e1100 */
[----:B--2---:R-:W0:Y:S02]  /*3510*/  I2F.U16 R0, R2 ;  /* 0x0000000200007306 */ /* 0x004e240000101000 */
[----:B0-----:R-:W-:-:S04]  /*3520*/  F2FP.BF16.PACK_AB R0, RZ, R0 ;  /* 0x00000000ff00723e */ /* 0x001fc800000010ff */
[----:B------:R-:W-:Y:S01]  /*3530*/  PRMT R23, R0, 0x7610, R23 ;  /* 0x0000761000177816 */ /* 0x000fe20000000017 */
[----:B------:R-:W-:Y:S05]  /*3540*/  BRA `(.L_x_371) ;  /* 0x00000f0000007947 */ /* 0x000fea0003800000 */
.L_x_374:
        /* <DEDUP_REMOVED lines=11> */
.L_x_378:
[----:B------:R-:W2:Y:S02]  /*3600*/  LDG.E R2, [R2.64] ;  /* 0x0000002402027981 */ /* 0x000ea4000c1e1900 */
[----:B--2---:R-:W0:Y:S02]  /*3610*/  I2F R0, R2 ;  /* 0x0000000200007306 */ /* 0x004e240000201400 */
[----:B0-----:R-:W-:-:S04]  /*3620*/  F2FP.BF16.PACK_AB R0, RZ, R0 ;  /* 0x00000000ff00723e */ /* 0x001fc800000010ff */
[----:B------:R-:W-:Y:S01]  /*3630*/  PRMT R23, R0, 0x7610, R23 ;  /* 0x0000761000177816 */ /* 0x000fe20000000017 */
[----:B------:R-:W-:Y:S05]  /*3640*/  BRA `(.L_x_371) ;  /* 0x00000e0000007947 */ /* 0x000fea0003800000 */
.L_x_377:
[----:B------:R-:W2:Y:S02]  /*3650*/  LDG.E.U16 R2, [R2.64] ;  /* 0x0000002402027981 */ /* 0x000ea4000c1e1500 */
[----:B--2---:R-:W0:Y:S02]  /*3660*/  I2F.S16 R0, R2 ;  /* 0x0000000200007306 */ /* 0x004e240000101400 */
[----:B0-----:R-:W-:-:S04]  /*3670*/  F2FP.BF16.PACK_AB R0, RZ, R0 ;  /* 0x00000000ff00723e */ /* 0x001fc800000010ff */
[----:B------:R-:W-:Y:S01]  /*3680*/  PRMT R23, R0, 0x7610, R23 ;  /* 0x0000761000177816 */ /* 0x000fe20000000017 */
[----:B------:R-:W-:Y:S05]  /*3690*/  BRA `(.L_x_371) ;  /* 0x00000db000007947 */ /* 0x000fea0003800000 */
.L_x_373:
        /* <DEDUP_REMOVED lines=9> */
.L_x_380:
[----:B------:R-:W2:Y:S02]  /*3730*/  LDG.E.U16 R0, [R2.64] ;  /* 0x0000002402007981 */ /* 0x000ea4000c1e1500 */
[----:B--2---:R-:W-:-:S05]  /*3740*/  HADD2.F32 R0, -RZ, R0.H0_H0 ;  /* 0x20000000ff007230 */ /* 0x004fca0000004100 */
[----:B------:R-:W-:-:S04]  /*3750*/  F2FP.BF16.PACK_AB R0, RZ, R0 ;  /* 0x00000000ff00723e */ /* 0x000fc800000010ff */
[----:B------:R-:W-:Y:S01]  /*3760*/  PRMT R23, R0, 0x7610, R23 ;  /* 0x0000761000177816 */ /* 0x000fe20000000017 */
[----:B------:R-:W-:Y:S05]  /*3770*/  BRA `(.L_x_371) ;  /* 0x00000cd000007947 */ /* 0x000fea0003800000 */
.L_x_379:
        /* <DEDUP_REMOVED lines=9> */
.L_x_382:
[----:B------:R-:W2:Y:S02]  /*3810*/  LDG.E.U16 R2, [R2.64] ;  /* 0x0000002402027981 */ /* 0x000ea4000c1e1500 */
[----:B--2---:R-:W-:-:S05]  /*3820*/  HADD2.F32 R0, -RZ, R2.H0_H0 ;  /* 0x20000002ff007230 */ /* 0x004fca0000004100 */
[----:B------:R-:W-:-:S04]  /*3830*/  F2FP.BF16.PACK_AB R0, RZ, R0 ;  /* 0x00000000ff00723e */ /* 0x000fc800000010ff */
[----:B------:R-:W-:Y:S01]  /*3840*/  PRMT R23, R0, 0x7610, R23 ;  /* 0x0000761000177816 */ /* 0x000fe20000000017 */
[----:B------:R-:W-:Y:S05]  /*3850*/  BRA `(.L_x_371) ;  /* 0x00000bf000007947 */ /* 0x000fea0003800000 */
.L_x_381:
[----:B------:R-:W2:Y:S02]  /*3860*/  LDG.E.64 R2, [R2.64] ;  /* 0x0000002402027981 */ /* 0x000ea4000c1e1b00 */
[----:B--2---:R-:W0:Y:S01]  /*3870*/  F2F.F32.F64 R0, R2 ;  /* 0x0000000200007310 */ /* 0x004e220000301000 */
[----:B------:R-:W0:-:S14]  /*3880*/  DSETP.GEU.AND P0, PT, |R2|, c[0x2][0x0], PT ;  /* 0x008000000200762a */ /* 0x000e1c0003f0e200 */
[----:B0-----:R-:W-:-:S05]  /*3890*/  @!P0 FMUL R0, R0, 1.175494350822287508e-38 ;  /* 0x0080000000008820 */ /* 0x001fca0000400000 */
[----:B------:R-:W-:-:S04]  /*38a0*/  F2FP.BF16.PACK_AB R0, RZ, R0 ;  /* 0x00000000ff00723e */ /* 0x000fc800000010ff */
[----:B------:R-:W-:Y:S01]  /*38b0*/  PRMT R23, R0, 0x7610, R23 ;  /* 0x0000761000177816 */ /* 0x000fe20000000017 */
[----:B------:R-:W-:Y:S05]  /*38c0*/  BRA `(.L_x_371) ;  /* 0x00000b8000007947 */ /* 0x000fea0003800000 */
.L_x_372:
        /* <DEDUP_REMOVED lines=14> */
.L_x_385:
[----:B------:R-:W2:Y:S02]  /*39b0*/  LDG.E.64 R2, [R2.64] ;  /* 0x0000002402027981 */ /* 0x000ea4000c1e1b00 */
[----:B--2---:R-:W0:Y:S01]  /*39c0*/  F2F.F32.F64 R0, R2 ;  /* 0x0000000200007310 */ /* 0x004e220000301000 */
[----:B------:R-:W0:-:S14]  /*39d0*/  DSETP.GEU.AND P0, PT, |R2|, c[0x2][0x0], PT ;  /* 0x008000000200762a */ /* 0x000e1c0003f0e200 */
[----:B0-----:R-:W-:-:S05]  /*39e0*/  @!P0 FMUL R0, R0, 1.175494350822287508e-38 ;  /* 0x0080000000008820 */ /* 0x001fca0000400000 */
[----:B------:R-:W-:-:S04]  /*39f0*/  F2FP.BF16.PACK_AB R0, RZ, R0 ;  /* 0x00000000ff00723e */ /* 0x000fc800000010ff */
[----:B------:R-:W-:Y:S01]  /*3a00*/  PRMT R23, R0, 0x7610, R23 ;  /* 0x0000761000177816 */ /* 0x000fe20000000017 */
[----:B------:R-:W-:Y:S05]  /*3a10*/  BRA `(.L_x_371) ;  /* 0x00000a3000007947 */ /* 0x000fea0003800000 */
.L_x_384:
        /* <DEDUP_REMOVED lines=28> */
.L_x_387:
        /* <DEDUP_REMOVED lines=15> */
.L_x_386:
[----:B------:R0:W5:Y:S01]  /*3cd0*/  LDG.E.U16 R23, [R2.64] ;  /* 0x0000002402177981 */ /* 0x000162000c1e1500 */
[----:B------:R-:W-:Y:S05]  /*3ce0*/  BRA `(.L_x_371) ;  /* 0x0000076000007947 */ /* 0x000fea0003800000 */
.L_x_383:
        /* <DEDUP_REMOVED lines=12> */
.L_x_390:
        /* <DEDUP_REMOVED lines=21> */
.L_x_394:
[----:B------:R-:W-:Y:S05]  /*3f00*/  BSYNC B1 ;  /* 0x0000000000017941 */ /* 0x000fea0003800000 */
.L_x_393:
[----:B------:R-:W-:Y:S01]  /*3f10*/  LEA R3, R0, 0x3b800000, 0x17 ;  /* 0x3b80000000037811 */ /* 0x000fe200078eb8ff */
[----:B------:R-:W-:-:S05]  /*3f20*/  IMAD.SHL.U32 R0, R2, 0x100000, RZ ;  /* 0x0010000002007824 */ /* 0x000fca00078e00ff */
[----:B------:R-:W-:Y:S02]  /*3f30*/  LOP3.LUT R0, R3, R0, R4, 0xfe, !PT ;  /* 0x0000000003007212 */ /* 0x000fe400078efe04 */
.L_x_392:
[----:B------:R-:W-:Y:S05]  /*3f40*/  BSYNC B0 ;  /* 0x0000000000007941 */ /* 0x000fea0003800000 */
.L_x_391:
[----:B------:R-:W-:-:S04]  /*3f50*/  F2FP.BF16.PACK_AB R0, RZ, R0 ;  /* 0x00000000ff00723e */ /* 0x000fc800000010ff */
[----:B------:R-:W-:Y:S01]  /*3f60*/  PRMT R23, R0, 0x7610, R23 ;  /* 0x0000761000177816 */ /* 0x000fe20000000017 */
[----:B------:R-:W-:Y:S05]  /*3f70*/  BRA `(.L_x_371) ;  /* 0x000004d000007947 */ /* 0x000fea0003800000 */
.L_x_389:
        /* <DEDUP_REMOVED lines=21> */
.L_x_398:
[----:B------:R-:W-:Y:S05]  /*40d0*/  BSYNC B1 ;  /* 0x0000000000017941 */ /* 0x000fea0003800000 */
.L_x_397:
[----:B------:R-:W-:Y:S01]  /*40e0*/  LEA R3, R0, 0x37800000, 0x17 ;  /* 0x3780000000037811 */ /* 0x000fe200078eb8ff */
[----:B------:R-:W-:-:S05]  /*40f0*/  IMAD.SHL.U32 R0, R2, 0x200000, RZ ;  /* 0x0020000002007824 */ /* 0x000fca00078e00ff */
[----:B------:R-:W-:Y:S02]  /*4100*/  LOP3.LUT R0, R3, R0, R4, 0xfe, !PT ;  /* 0x0000000003007212 */ /* 0x000fe400078efe04 */
.L_x_396:
[----:B------:R-:W-:Y:S05]  /*4110*/  BSYNC B0 ;  /* 0x0000000000007941 */ /* 0x000fea0003800000 */
.L_x_395:
[----:B------:R-:W-:-:S04]  /*4120*/  F2FP.BF16.PACK_AB R0, RZ, R0 ;  /* 0x00000000ff00723e */ /* 0x000fc800000010ff */
[----:B------:R-:W-:Y:S01]  /*4130*/  PRMT R23, R0, 0x7610, R23 ;  /* 0x0000761000177816 */ /* 0x000fe20000000017 */
[----:B------:R-:W-:Y:S05]  /*4140*/  BRA `(.L_x_371) ;  /* 0x0000030000007947 */ /* 0x000fea0003800000 */
.L_x_388:
        /* <DEDUP_REMOVED lines=14> */
.L_x_402:
[----:B------:R-:W-:Y:S05]  /*4230*/  BSYNC B0 ;  /* 0x0000000000007941 */ /* 0x000fea0003800000 */
.L_x_401:
[----:B------:R-:W-:-:S04]  /*4240*/  F2FP.BF16.PACK_AB R0, RZ, R0 ;  /* 0x00000000ff00723e */ /* 0x000fc800000010ff */
[----:B------:R-:W-:Y:S01]  /*4250*/  PRMT R23, R0, 0x7610, R23 ;  /* 0x0000761000177816 */ /* 0x000fe20000000017 */
[----:B------:R-:W-:Y:S05]  /*4260*/  BRA `(.L_x_371) ;  /* 0x000001e000007947 */ /* 0x000fea0003800000 */
.L_x_376:
        /* <DEDUP_REMOVED lines=21> */
.L_x_400:
[----:B------:R-:W2:Y:S02]  /*43c0*/  LDG.E.64 R2, [R2.64] ;  /* 0x0000002402027981 */ /* 0x000ea4000c1e1b00 */
[----:B--2---:R-:W0:Y:S02]  /*43d0*/  I2F.U64 R0, R2 ;  /* 0x0000000200007312 */ /* 0x004e240000301000 */
[----:B0-----:R-:W-:-:S04]  /*43e0*/  F2FP.BF16.PACK_AB R0, RZ, R0 ;  /* 0x00000000ff00723e */ /* 0x001fc800000010ff */
[----:B------:R-:W-:Y:S01]  /*43f0*/  PRMT R23, R0, 0x7610, R23 ;  /* 0x0000761000177816 */ /* 0x000fe20000000017 */
[----:B------:R-:W-:Y:S05]  /*4400*/  BRA `(.L_x_371) ;  /* 0x0000004000007947 */ /* 0x000fea0003800000 */
.L_x_399:
[----:B------:R-:W2:Y:S02]  /*4410*/  LDG.E R2, [R2.64] ;  /* 0x0000002402027981 */ /* 0x000ea4000c1e1900 */
[----:B--2---:R-:W0:Y:S02]  /*4420*/  I2F.U32 R0, R2 ;  /* 0x0000000200007306 */ /* 0x004e240000201000 */
[----:B0-----:R-:W-:-:S04]  /*4430*/  F2FP.BF16.PACK_AB R0, RZ, R0 ;  /* 0x00000000ff00723e */ /* 0x001fc800000010ff */
[----:B------:R-:W-:Y:S02]  /*4440*/  PRMT R23, R0, 0x7610, R23 ;  /* 0x0000761000177816 */ /* 0x000fe40000000017 */
.L_x_371:
[----:B------:R-:W-:Y:S05]  /*4450*/  BSYNC B6 ;  /* 0x0000000000067941 */ /* 0x000fea0003800000 */
.L_x_370:
[----:B------:R-:W1:Y:S01]  /*4460*/  S2R R19, SR_TID.X ;  /* 0x0000000000137919 */ /* 0x000e620000002100 */
[----:B------:R-:W-:Y:S01]  /*4470*/  BSSY B6, `(.L_x_403) ;  /* 0x0000137000067945 */ /* 0x000fe20003800000 */
[C---:B-1----:R-:W-:Y:S02]  /*4480*/  IADD3 R0, R19.reuse, 0x100, RZ ;  /* 0x0000010013007810 */ /* 0x042fe40007ffe0ff */
[C---:B------:R-:W-:Y:S02]  /*4490*/  IADD3 R24, R19.reuse, 0x80, RZ ;  /* 0x0000008013187810 */ /* 0x040fe40007ffe0ff */
[-C--:B------:R-:W-:Y:S02]  /*44a0*/  ISETP.GE.AND P1, PT, R0, R17.reuse, PT ;  /* 0x000000110000720c */ /* 0x080fe40003f26270 */
[C---:B------:R-:W-:Y:S02]  /*44b0*/  IADD3 R0, R19.reuse, 0x180, RZ ;  /* 0x0000018013007810 */ /* 0x040fe40007ffe0ff */
[----:B------:R-:W-:-:S02]  /*44c0*/  ISETP.GE.AND P3, PT, R19, R17, PT ;  /* 0x000000111300720c */ /* 0x000fc40003f66270 */
[-C--:B------:R-:W-:Y:S02]  /*44d0*/  ISETP.GE.AND P0, PT, R24, R17.reuse, PT ;  /* 0x000000111800720c */ /* 0x080fe40003f06270 */
[----:B------:R-:W-:-:S05]  /*44e0*/  ISETP.GE.AND P2, PT, R0, R17, PT ;  /* 0x000000110000720c */ /* 0x000fca0003f46270 */
[----:B-----5:R-:W-:-:S04]  /*44f0*/  @!P1 PRMT R25, RZ, 0x5410, R25 ;  /* 0x00005410ff199816 */ /* 0x020fc80000000019 */
[----:B------:R-:W-:Y:S01]  /*4500*/  @!P3 PRMT R22, RZ, 0x5410, R22 ;  /* 0x00005410ff16b816 */ /* 0x000fe20000000016 */
[----:B------:R-:W-:Y:S01]  /*4510*/  @!P1 FMUL.RZ R11, R25, 0.15915493667125701904 ;  /* 0x3e22f983190b9820 */ /* 0x000fe2000040c000 */
[----:B------:R-:W-:Y:S02]  /*4520*/  @!P0 PRMT R18, RZ, 0x5410, R18 ;  /* 0x00005410ff128816 */ /* 0x000fe40000000012 */
[----:B------:R-:W-:Y:S01]  /*4530*/  @!P2 PRMT R23, RZ, 0x5410, R23 ;  /* 0x00005410ff17a816 */ /* 0x000fe20000000017 */
[----:B------:R-:W-:Y:S01]  /*4540*/  @!P3 FMUL.RZ R22, R22, 0.15915493667125701904 ;  /* 0x3e22f9831616b820 */ /* 0x000fe2000040c000 */
[----:B------:R-:W-:Y:S01]  /*4550*/  @!P1 MUFU.COS R6, R11 ;  /* 0x0000000b00069308 */ /* 0x000fe20000000000 */
[----:B------:R-:W-:Y:S02]  /*4560*/  @!P0 FMUL.RZ R10, R18, 0.15915493667125701904 ;  /* 0x3e22f983120a8820 */ /* 0x000fe4000040c000 */
[----:B------:R-:W-:Y:S01]  /*4570*/  @!P2 FMUL.RZ R12, R23, 0.15915493667125701904 ;  /* 0x3e22f983170ca820 */ /* 0x000fe2000040c000 */
[----:B------:R-:W1:Y:S04]  /*4580*/  LDC.U8 R18, c[0x0][0x184] ;  /* 0x00006100ff127b82 */ /* 0x000e680000000000 */
[----:B0-----:R-:W0:Y:S08]  /*4590*/  @!P3 MUFU.COS R2, R22 ;  /* 0x000000160002b308 */ /* 0x001e300000000000 */
[----:B------:R-:W-:Y:S08]  /*45a0*/  @!P0 MUFU.COS R4, R10 ;  /* 0x0000000a00048308 */ /* 0x000ff00000000000 */
[----:B------:R-:W-:Y:S08]  /*45b0*/  @!P2 MUFU.COS R8, R12 ;  /* 0x0000000c0008a308 */ /* 0x000ff00000000000 */
[----:B------:R-:W-:Y:S08]  /*45c0*/  @!P3 MUFU.SIN R0, R22 ;  /* 0x000000160000b308 */ /* 0x000ff00000000400 */
[----:B0-----:R-:W0:Y:S08]  /*45d0*/  @!P3 MUFU.RCP R9, R2 ;  /* 0x000000020009b308 */ /* 0x001e300000001000 */
[----:B------:R-:W-:Y:S08]  /*45e0*/  @!P0 MUFU.SIN R3, R10 ;  /* 0x0000000a00038308 */ /* 0x000ff00000000400 */
[----:B------:R-:W-:Y:S01]  /*45f0*/  @!P1 MUFU.SIN R5, R11 ;  /* 0x0000000b00059308 */ /* 0x000fe20000000400 */
[----:B0-----:R-:W-:-:S07]  /*4600*/  @!P3 FMUL.FTZ R0, R0, R9 ;  /* 0x000000090000b220 */ /* 0x001fce0000410000 */
[----:B------:R-:W-:Y:S08]  /*4610*/  @!P2 MUFU.SIN R7, R12 ;  /* 0x0000000c0007a308 */ /* 0x000ff00000000400 */
[----:B------:R-:W0:Y:S08]  /*4620*/  @!P0 MUFU.RCP R4, R4 ;  /* 0x0000000400048308 */ /* 0x000e300000001000 */
[----:B------:R-:W2:Y:S08]  /*4630*/  @!P1 MUFU.RCP R6, R6 ;  /* 0x0000000600069308 */ /* 0x000eb00000001000 */
[----:B------:R-:W3:Y:S01]  /*4640*/  @!P2 MUFU.RCP R8, R8 ;  /* 0x000000080008a308 */ /* 0x000ee20000001000 */
[----:B0-----:R-:W-:-:S05]  /*4650*/  @!P0 FMUL.FTZ R25, R3, R4 ;  /* 0x0000000403198220 */ /* 0x001fca0000410000 */
[----:B------:R-:W-:Y:S01]  /*4660*/  @!P0 F2FP.BF16.PACK_AB R25, RZ, R25 ;  /* 0x00000019ff19823e */ /* 0x000fe200000010ff */
[----:B--2---:R-:W-:Y:S01]  /*4670*/  @!P1 FMUL.FTZ R22, R5, R6 ;  /* 0x0000000605169220 */ /* 0x004fe20000410000 */
[----:B------:R-:W-:-:S04]  /*4680*/  @!P3 F2FP.BF16.PACK_AB R5, RZ, R0 ;  /* 0x00000000ff05b23e */ /* 0x000fc800000010ff */
[----:B------:R-:W-:Y:S01]  /*4690*/  @!P1 F2FP.BF16.PACK_AB R22, RZ, R22 ;  /* 0x00000016ff16923e */ /* 0x000fe200000010ff */
[----:B---3--:R-:W-:-:S05]  /*46a0*/  @!P2 FMUL.FTZ R23, R7, R8 ;  /* 0x000000080717a220 */ /* 0x008fca0000410000 */
[----:B------:R-:W-:Y:S01]  /*46b0*/  @!P2 F2FP.BF16.PACK_AB R23, RZ, R23 ;  /* 0x00000017ff17a23e */ /* 0x000fe200000010ff */
        /* <DEDUP_REMOVED lines=16> */
[----:B------:R-:W-:Y:S01]  /*47c0*/  PRMT R0, RZ, 0x5410, R5 ;  /* 0x00005410ff007816 */ /* 0x000fe20000000005 */
[----:B------:R-:W-:-:S03]  /*47d0*/  IMAD.MOV.U32 R19, RZ, RZ, R24 ;  /* 0x000000ffff137224 */ /* 0x000fc600078e0018 */
[----:B------:R-:W0:Y:S02]  /*47e0*/  F2I.FTZ.TRUNC.NTZ R5, R0 ;  /* 0x0000000000057305 */ /* 0x000e24000021f100 */
[----:B0-----:R0:W-:Y:S01]  /*47f0*/  STG.E.U8 [R2.64], R5 ;  /* 0x0000000502007986 */ /* 0x0011e2000c101124 */
[----:B------:R-:W-:Y:S05]  /*4800*/  BRA `(.L_x_404) ;  /* 0x00000fd000007947 */ /* 0x000fea0003800000 */
.L_x_408:
[----:B------:R-:W-:Y:S01]  /*4810*/  PRMT R5, RZ, 0x5410, R5 ;  /* 0x00005410ff057816 */ /* 0x000fe20000000005 */
[----:B------:R-:W-:-:S05]  /*4820*/  IMAD.MOV.U32 R19, RZ, RZ, R24 ;  /* 0x000000ffff137224 */ /* 0x000fca00078e0018 */
[----:B------:R-:W0:Y:S02]  /*4830*/  F2I.S64.TRUNC R4, R5 ;  /* 0x0000000500047311 */ /* 0x000e24000020d900 */
[----:B0-----:R0:W-:Y:S01]  /*4840*/  STG.E.U8 [R2.64], R4 ;  /* 0x0000000402007986 */ /* 0x0011e2000c101124 */
[----:B------:R-:W-:Y:S05]  /*4850*/  BRA `(.L_x_404) ;  /* 0x00000f8000007947 */ /* 0x000fea0003800000 */
.L_x_407:
[----:B------:R-:W-:-:S13]  /*4860*/  ISETP.NE.AND P0, PT, R0, 0x2, PT ;  /* 0x000000020000780c */ /* 0x000fda0003f05270 */
[----:B------:R-:W-:Y:S05]  /*4870*/  @!P0 BRA `(.L_x_410) ;  /* 0x000000e000008947 */ /* 0x000fea0003800000 */
[----:B------:R-:W-:-:S13]  /*4880*/  ISETP.NE.AND P0, PT, R0, 0x3, PT ;  /* 0x000000030000780c */ /* 0x000fda0003f05270 */
[----:B------:R-:W-:Y:S05]  /*4890*/  @!P0 BRA `(.L_x_411) ;  /* 0x0000007000008947 */ /* 0x000fea0003800000 */
[----:B------:R-:W-:-:S13]  /*48a0*/  ISETP.NE.AND P0, PT, R0, 0x4, PT ;  /* 0x000000040000780c */ /* 0x000fda0003f05270 */
[----:B------:R-:W-:Y:S05]  /*48b0*/  @P0 BRA `(.L_x_409) ;  /* 0x00000d4000000947 */ /* 0x000fea0003800000 */
[----:B------:R-:W-:Y:S01]  /*48c0*/  PRMT R5, RZ, 0x5410, R5 ;  /* 0x00005410ff057816 */ /* 0x000fe20000000005 */
[----:B------:R-:W-:-:S05]  /*48d0*/  IMAD.MOV.U32 R19, RZ, RZ, R24 ;  /* 0x000000ffff137224 */ /* 0x000fca00078e0018 */
[----:B------:R-:W0:Y:S02]  /*48e0*/  F2I.S64.TRUNC R4, R5 ;  /* 0x0000000500047311 */ /* 0x000e24000020d900 */
[----:B0-----:R0:W-:Y:S01]  /*48f0*/  STG.E.64 [R2.64], R4 ;  /* 0x0000000402007986 */ /* 0x0011e2000c101b24 */
[----:B------:R-:W-:Y:S05]  /*4900*/  BRA `(.L_x_404) ;  /* 0x00000ed000007947 */ /* 0x000fea0003800000 */
.L_x_411:
[----:B------:R-:W-:Y:S01]  /*4910*/  PRMT R5, RZ, 0x5410, R5 ;  /* 0x00005410ff057816 */ /* 0x000fe20000000005 */
[----:B------:R-:W-:-:S05]  /*4920*/  IMAD.MOV.U32 R19, RZ, RZ, R24 ;  /* 0x000000ffff137224 */ /* 0x000fca00078e0018 */
[----:B------:R-:W0:Y:S02]  /*4930*/  F2I.FTZ.TRUNC.NTZ R5, R5 ;  /* 0x0000000500057305 */ /* 0x000e24000021f100 */
[----:B0-----:R0:W-:Y:S01]  /*4940*/  STG.E [R2.64], R5 ;  /* 0x0000000502007986 */ /* 0x0011e2000c101924 */
[----:B------:R-:W-:Y:S05]  /*4950*/  BRA `(.L_x_404) ;  /* 0x00000e8000007947 */ /* 0x000fea0003800000 */
.L_x_410:
[----:B------:R-:W-:Y:S01]  /*4960*/  PRMT R5, RZ, 0x5410, R5 ;  /* 0x00005410ff057816 */ /* 0x000fe20000000005 */
[----:B------:R-:W-:-:S05]  /*4970*/  IMAD.MOV.U32 R19, RZ, RZ, R24 ;  /* 0x000000ffff137224 */ /* 0x000fca00078e0018 */
[----:B------:R-:W0:Y:S02]  /*4980*/  F2I.FTZ.TRUNC.NTZ R5, R5 ;  /* 0x0000000500057305 */ /* 0x000e24000021f100 */
[----:B0-----:R0:W-:Y:S01]  /*4990*/  STG.E.U16 [R2.64], R5 ;  /* 0x0000000502007986 */ /* 0x0011e2000c101524 */
[----:B------:R-:W-:Y:S05]  /*49a0*/  BRA `(.L_x_404) ;  /* 0x00000e3000007947 */ /* 0x000fea0003800000 */
.L_x_406:
[----:B------:R-:W-:-:S13]  /*49b0*/  ISETP.GT.AND P0, PT, R0, 0x6, PT ;  /* 0x000000060000780c */ /* 0x000fda0003f04270 */
[----:B------:R-:W-:Y:S05]  /*49c0*/  @P0 BRA `(.L_x_412) ;  /* 0x000000d000000947 */ /* 0x000fea0003800000 */
[----:B------:R-:W-:-:S13]  /*49d0*/  ISETP.NE.AND P0, PT, R0, 0x5, PT ;  /* 0x000000050000780c */ /* 0x000fda0003f05270 */
[----:B------:R-:W-:Y:S05]  /*49e0*/  @!P0 BRA `(.L_x_413) ;  /* 0x0000006000008947 */ /* 0x000fea0003800000 */
[----:B------:R-:W-:-:S13]  /*49f0*/  ISETP.NE.AND P0, PT, R0, 0x6, PT ;  /* 0x000000060000780c */ /* 0x000fda0003f05270 */
[----:B------:R-:W-:Y:S05]  /*4a00*/  @P0 BRA `(.L_x_409) ;  /* 0x00000bf000000947 */ /* 0x000fea0003800000 */
[----:B------:R-:W-:Y:S01]  /*4a10*/  PRMT R5, RZ, 0x5410, R5 ;  /* 0x00005410ff057816 */ /* 0x000fe20000000005 */
[----:B------:R-:W-:-:S04]  /*4a20*/  IMAD.MOV.U32 R19, RZ, RZ, R24 ;  /* 0x000000ffff137224 */ /* 0x000fc800078e0018 */
[----:B------:R0:W-:Y:S01]  /*4a30*/  STG.E [R2.64], R5 ;  /* 0x0000000502007986 */ /* 0x0001e2000c101924 */
[----:B------:R-:W-:Y:S05]  /*4a40*/  BRA `(.L_x_404) ;  /* 0x00000d9000007947 */ /* 0x000fea0003800000 */
.L_x_413:
[----:B------:R-:W-:Y:S01]  /*4a50*/  PRMT R0, RZ, 0x5410, R5 ;  /* 0x00005410ff007816 */ /* 0x000fe20000000005 */
[----:B------:R-:W-:-:S03]  /*4a60*/  IMAD.MOV.U32 R19, RZ, RZ, R24 ;  /* 0x000000ffff137224 */ /* 0x000fc600078e0018 */
[----:B------:R-:W-:-:S05]  /*4a70*/  F2FP.PACK_AB R0, RZ, R0 ;  /* 0x00000000ff00723e */ /* 0x000fca00000000ff */
[----:B------:R0:W-:Y:S01]  /*4a80*/  STG.E.U16 [R2.64], R0 ;  /* 0x0000000002007986 */ /* 0x0001e2000c101524 */
[----:B------:R-:W-:Y:S05]  /*4a90*/  BRA `(.L_x_404) ;  /* 0x00000d4000007947 */ /* 0x000fea0003800000 */
.L_x_412:
[----:B------:R-:W-:-:S13]  /*4aa0*/  ISETP.NE.AND P0, PT, R0, 0x7, PT ;  /* 0x000000070000780c */ /* 0x000fda0003f05270 */
[----:B------:R-:W-:Y:S05]  /*4ab0*/  @!P0 BRA `(.L_x_414) ;  /* 0x000000f000008947 */ /* 0x000fea0003800000 */
[----:B------:R-:W-:-:S13]  /*4ac0*/  ISETP.NE.AND P0, PT, R0, 0x8, PT ;  /* 0x000000080000780c */ /* 0x000fda0003f05270 */
[----:B------:R-:W-:Y:S05]  /*4ad0*/  @!P0 BRA `(.L_x_415) ;  /* 0x0000007000008947 */ /* 0x000fea0003800000 */
[----:B------:R-:W-:-:S13]  /*4ae0*/  ISETP.NE.AND P0, PT, R0, 0x9, PT ;  /* 0x000000090000780c */ /* 0x000fda0003f05270 */
[----:B------:R-:W-:Y:S05]  /*4af0*/  @P0 BRA `(.L_x_409) ;  /* 0x00000b0000000947 */ /* 0x000fea0003800000 */
[----:B------:R-:W-:Y:S01]  /*4b00*/  IMAD.MOV.U32 R7, RZ, RZ, RZ ;  /* 0x000000ffff077224 */ /* 0x000fe200078e00ff */
[----:B------:R-:W-:Y:S01]  /*4b10*/  PRMT R6, RZ, 0x5410, R5 ;  /* 0x00005410ff067816 */ /* 0x000fe20000000005 */
[----:B------:R-:W-:-:S04]  /*4b20*/  IMAD.MOV.U32 R19, RZ, RZ, R24 ;  /* 0x000000ffff137224 */ /* 0x000fc800078e0018 */
[----:B------:R0:W-:Y:S01]  /*4b30*/  STG.E.64 [R2.64], R6 ;  /* 0x0000000602007986 */ /* 0x0001e2000c101b24 */
[----:B------:R-:W-:Y:S05]  /*4b40*/  BRA `(.L_x_404) ;  /* 0x00000c9000007947 */ /* 0x000fea0003800000 */
.L_x_415:
[----:B------:R-:W-:Y:S01]  /*4b50*/  PRMT R5, RZ, 0x5410, R5 ;  /* 0x00005410ff057816 */ /* 0x000fe20000000005 */
[----:B------:R-:W-:-:S03]  /*4b60*/  IMAD.MOV.U32 R19, RZ, RZ, R24 ;  /* 0x000000ffff137224 */ /* 0x000fc600078e0018 */
[----:B------:R-:W-:-:S04]  /*4b70*/  F2FP.PACK_AB R5, RZ, R5 ;  /* 0x00000005ff05723e */ /* 0x000fc800000000ff */
[----:B------:R-:W-:-:S05]  /*4b80*/  PRMT R5, R5, 0x5410, RZ ;  /* 0x0000541005057816 */ /* 0x000fca00000000ff */
[----:B------:R0:W-:Y:S01]  /*4b90*/  STG.E [R2.64], R5 ;  /* 0x0000000502007986 */ /* 0x0001e2000c101924 */
[----:B------:R-:W-:Y:S05]  /*4ba0*/  BRA `(.L_x_404) ;  /* 0x00000c3000007947 */ /* 0x000fea0003800000 */
.L_x_414:
[----:B------:R-:W-:Y:S01]  /*4bb0*/  PRMT R4, RZ, 0x5410, R5 ;  /* 0x00005410ff047816 */ /* 0x000fe20000000005 */
[----:B------:R-:W-:-:S04]  /*4bc0*/  IMAD.MOV.U32 R19, RZ, RZ, R24 ;  /* 0x000000ffff137224 */ /* 0x000fc800078e0018 */
[----:B------:R-:W-:-:S06]  /*4bd0*/  FMUL.FTZ R4, R4, 1 ;  /* 0x3f80000004047820 */ /* 0x000fcc0000410000 */
[----:B------:R-:W0:Y:S02]  /*4be0*/  F2F.F64.F32 R4, R4 ;  /* 0x0000000400047310 */ /* 0x000e240000201800 */
[----:B0-----:R0:W-:Y:S01]  /*4bf0*/  STG.E.64 [R2.64], R4 ;  /* 0x0000000402007986 */ /* 0x0011e2000c101b24 */
[----:B------:R-:W-:Y:S05]  /*4c00*/  BRA `(.L_x_404) ;  /* 0x00000bd000007947 */ /* 0x000fea0003800000 */
.L_x_405:
        /* <DEDUP_REMOVED lines=8> */
[----:B------:R-:W-:Y:S01]  /*4c90*/  PRMT R5, RZ, 0x5410, R5 ;  /* 0x00005410ff057816 */ /* 0x000fe20000000005 */
[----:B------:R-:W-:-:S03]  /*4ca0*/  IMAD.MOV.U32 R19, RZ, RZ, R24 ;  /* 0x000000ffff137224 */ /* 0x000fc600078e0018 */
[----:B------:R-:W-:-:S04]  /*4cb0*/  FSETP.NEU.FTZ.AND P0, PT, R5, RZ, PT ;  /* 0x000000ff0500720b */ /* 0x000fc80003f1d000 */
[----:B------:R-:W-:-:S05]  /*4cc0*/  SEL R5, RZ, 0x1, !P0 ;  /* 0x00000001ff057807 */ /* 0x000fca0004000000 */
[----:B------:R0:W-:Y:S01]  /*4cd0*/  STG.E.U8 [R2.64], R5 ;  /* 0x0000000502007986 */ /* 0x0001e2000c101124 */
[----:B------:R-:W-:Y:S05]  /*4ce0*/  BRA `(.L_x_404) ;  /* 0x00000af000007947 */ /* 0x000fea0003800000 */
.L_x_418:
[----:B------:R-:W-:Y:S01]  /*4cf0*/  PRMT R5, RZ, 0x5410, R5 ;  /* 0x00005410ff057816 */ /* 0x000fe20000000005 */
[----:B------:R-:W-:Y:S01]  /*4d00*/  CS2R R6, SRZ ;  /* 0x0000000000067805 */ /* 0x000fe2000001ff00 */
[----:B------:R-:W-:-:S03]  /*4d10*/  IMAD.MOV.U32 R19, RZ, RZ, R24 ;  /* 0x000000ffff137224 */ /* 0x000fc600078e0018 */
[----:B------:R-:W-:-:S06]  /*4d20*/  FMUL.FTZ R5, R5, 1 ;  /* 0x3f80000005057820 */ /* 0x000fcc0000410000 */
[----:B------:R-:W0:Y:S02]  /*4d30*/  F2F.F64.F32 R4, R5 ;  /* 0x0000000500047310 */ /* 0x000e240000201800 */
[----:B0-----:R0:W-:Y:S01]  /*4d40*/  STG.E.128 [R2.64], R4 ;  /* 0x0000000402007986 */ /* 0x0011e2000c101d24 */
[----:B------:R-:W-:Y:S05]  /*4d50*/  BRA `(.L_x_404) ;  /* 0x00000a8000007947 */ /* 0x000fea0003800000 */
.L_x_417:
        /* <DEDUP_REMOVED lines=21> */
.L_x_422:
[----:B------:R-:W-:Y:S05]  /*4eb0*/  BSYNC B0 ;  /* 0x0000000000007941 */ /* 0x000fea0003800000 */
.L_x_421:
[----:B------:R-:W-:Y:S01]  /*4ec0*/  LOP3.LUT R5, R0, R5, RZ, 0xfc, !PT ;  /* 0x0000000500057212 */ /* 0x000fe200078efcff */
[----:B------:R-:W-:-:S04]  /*4ed0*/  IMAD.MOV.U32 R19, RZ, RZ, R24 ;  /* 0x000000ffff137224 */ /* 0x000fc800078e0018 */
[----:B------:R0:W-:Y:S01]  /*4ee0*/  STG.E.U8 [R2.64], R5 ;  /* 0x0000000502007986 */ /* 0x0001e2000c101124 */
[----:B------:R-:W-:Y:S05]  /*4ef0*/  BRA `(.L_x_404) ;  /* 0x000008e000007947 */ /* 0x000fea0003800000 */
.L_x_420:
        /* <DEDUP_REMOVED lines=13> */
.L_x_424:
[----:B------:R-:W-:Y:S01]  /*4fd0*/  IMAD.MOV.U32 R0, RZ, RZ, 0x7f ;  /* 0x0000007fff007424 */ /* 0x000fe200078e00ff */
[----:B------:R-:W-:-:S04]  /*4fe0*/  ISETP.GT.U32.AND P0, PT, R4, 0x7f800000, PT ;  /* 0x7f8000000400780c */ /* 0x000fc80003f04070 */
[----:B------:R-:W-:-:S04]  /*4ff0*/  SEL R0, R0, 0x7c, P0 ;  /* 0x0000007c00007807 */ /* 0x000fc80000000000 */
.L_x_425:
[----:B------:R-:W-:Y:S05]  /*5000*/  BSYNC B0 ;  /* 0x0000000000007941 */ /* 0x000fea0003800000 */
.L_x_423:
[----:B------:R-:W-:Y:S01]  /*5010*/  LOP3.LUT R4, R5, 0x80000000, RZ, 0xc0, !PT ;  /* 0x8000000005047812 */ /* 0x000fe200078ec0ff */
[----:B------:R-:W-:-:S03]  /*5020*/  IMAD.MOV.U32 R19, RZ, RZ, R24 ;  /* 0x000000ffff137224 */ /* 0x000fc600078e0018 */
[----:B------:R-:W-:-:S04]  /*5030*/  SHF.R.U32.HI R5, RZ, 0x18, R4 ;  /* 0x00000018ff057819 */ /* 0x000fc80000011604 */
[----:B------:R-:W-:-:S05]  /*5040*/  LOP3.LUT R5, R0, R5, RZ, 0xfc, !PT ;  /* 0x0000000500057212 */ /* 0x000fca00078efcff */
[----:B------:R0:W-:Y:S01]  /*5050*/  STG.E.U8 [R2.64], R5 ;  /* 0x0000000502007986 */ /* 0x0001e2000c101124 */
[----:B------:R-:W-:Y:S05]  /*5060*/  BRA `(.L_x_404) ;  /* 0x0000077000007947 */ /* 0x000fea0003800000 */
.L_x_419:
[----:B------:R0:W-:Y:S01]  /*5070*/  STG.E.U16 [R2.64], R5 ;  /* 0x0000000502007986 */ /* 0x0001e2000c101524 */
[----:B------:R-:W-:Y:S01]  /*5080*/  IMAD.MOV.U32 R19, RZ, RZ, R24 ;  /* 0x000000ffff137224 */ /* 0x000fe200078e0018 */
[----:B------:R-:W-:Y:S05]  /*5090*/  BRA `(.L_x_404) ;  /* 0x0000074000007947 */ /* 0x000fea0003800000 */
.L_x_416:
        /* <DEDUP_REMOVED lines=10> */
[----:B------:R-:W0:Y:S02]  /*5140*/  F2I.FTZ.U32.TRUNC.NTZ R5, R5 ;  /* 0x0000000500057305 */ /* 0x000e24000021f000 */
[----:B0-----:R0:W-:Y:S01]  /*5150*/  STG.E.U16 [R2.64], R5 ;  /* 0x0000000502007986 */ /* 0x0011e2000c101524 */
[----:B------:R-:W-:Y:S05]  /*5160*/  BRA `(.L_x_404) ;  /* 0x0000067000007947 */ /* 0x000fea0003800000 */
.L_x_428:
        /* <DEDUP_REMOVED lines=13> */
[----:B------:R-:W-:-:S05]  /*5240*/  FADD.FTZ R0, R5, 8192 ;  /* 0x4600000005007421 */ /* 0x000fca0000010000 */
[----:B------:R-:W-:Y:S02]  /*5250*/  LOP3.LUT P0, R4, R0, 0xff, RZ, 0xc0, !PT ;  /* 0x000000ff00047812 */ /* 0x000fe4000780c0ff */
[----:B------:R-:W-:-:S11]  /*5260*/  PRMT R0, RZ, 0x7610, R0 ;  /* 0x00007610ff007816 */ /* 0x000fd60000000000 */
[----:B------:R-:W-:Y:S05]  /*5270*/  @!P0 BRA `(.L_x_430) ;  /* 0x0000004000008947 */ /* 0x000fea0003800000 */
.L_x_431:
[----:B------:R-:W-:-:S04]  /*5280*/  LOP3.LUT R0, R7, 0x80000000, RZ, 0xc0, !PT ;  /* 0x8000000007007812 */ /* 0x000fc800078ec0ff */
[----:B------:R-:W-:-:S04]  /*5290*/  SHF.R.U32.HI R5, RZ, 0x18, R0 ;  /* 0x00000018ff057819 */ /* 0x000fc80000011600 */
[----:B------:R-:W-:-:S04]  /*52a0*/  LOP3.LUT R4, R4, R5, RZ, 0xfc, !PT ;  /* 0x0000000504047212 */ /* 0x000fc800078efcff */
[----:B------:R-:W-:Y:S02]  /*52b0*/  PRMT R0, R4, 0x7610, R0 ;  /* 0x0000761004007816 */ /* 0x000fe40000000000 */
.L_x_430:
[----:B------:R-:W-:Y:S05]  /*52c0*/  BSYNC B0 ;  /* 0x0000000000007941 */ /* 0x000fea0003800000 */
.L_x_429:
[----:B------:R0:W-:Y:S01]  /*52d0*/  STG.E.U8 [R2.64], R0 ;  /* 0x0000000002007986 */ /* 0x0001e2000c101124 */
[----:B------:R-:W-:Y:S01]  /*52e0*/  IMAD.MOV.U32 R19, RZ, RZ, R24 ;  /* 0x000000ffff137224 */ /* 0x000fe200078e0018 */
[----:B------:R-:W-:Y:S05]  /*52f0*/  BRA `(.L_x_404) ;  /* 0x000004e000007947 */ /* 0x000fea0003800000 */
.L_x_427:
        /* <DEDUP_REMOVED lines=17> */
.L_x_434:
[----:B------:R-:W-:-:S04]  /*5410*/  LOP3.LUT R0, R7, 0x80000000, RZ, 0xc0, !PT ;  /* 0x8000000007007812 */ /* 0x000fc800078ec0ff */
[----:B------:R-:W-:-:S04]  /*5420*/  SHF.R.U32.HI R5, RZ, 0x18, R0 ;  /* 0x00000018ff057819 */ /* 0x000fc80000011600 */
[----:B------:R-:W-:-:S04]  /*5430*/  LOP3.LUT R4, R4, R5, RZ, 0xfc, !PT ;  /* 0x0000000504047212 */ /* 0x000fc800078efcff */
[----:B------:R-:W-:Y:S02]  /*5440*/  PRMT R0, R4, 0x7610, R0 ;  /* 0x0000761004007816 */ /* 0x000fe40000000000 */
.L_x_433:
[----:B------:R-:W-:Y:S05]  /*5450*/  BSYNC B0 ;  /* 0x0000000000007941 */ /* 0x000fea0003800000 */
.L_x_432:
[----:B------:R0:W-:Y:S01]  /*5460*/  STG.E.U8 [R2.64], R0 ;  /* 0x0000000002007986 */ /* 0x0001e2000c101124 */
[----:B------:R-:W-:Y:S01]  /*5470*/  IMAD.MOV.U32 R19, RZ, RZ, R24 ;  /* 0x000000ffff137224 */ /* 0x000fe200078e0018 */
[----:B------:R-:W-:Y:S05]  /*5480*/  BRA `(.L_x_404) ;  /* 0x0000035000007947 */ /* 0x000fea0003800000 */
.L_x_426:
[----:B------:R-:W-:-:S13]  /*5490*/  ISETP.NE.AND P0, PT, R0, 0x1c, PT ;  /* 0x0000001c0000780c */ /* 0x000fda0003f05270 */
[----:B------:R-:W-:Y:S05]  /*54a0*/  @!P0 BRA `(.L_x_435) ;  /* 0x000002f000008947 */ /* 0x000fea0003800000 */
[----:B------:R-:W-:-:S13]  /*54b0*/  ISETP.NE.AND P0, PT, R0, 0x1d, PT ;  /* 0x0000001d0000780c */ /* 0x000fda0003f05270 */
[----:B------:R-:W-:Y:S05]  /*54c0*/  @!P0 BRA `(.L_x_436) ;  /* 0x0000028000008947 */ /* 0x000fea0003800000 */
[----:B------:R-:W-:-:S13]  /*54d0*/  ISETP.NE.AND P0, PT, R0, 0x2c, PT ;  /* 0x0000002c0000780c */ /* 0x000fda0003f05270 */
[----:B------:R-:W-:Y:S05]  /*54e0*/  @P0 BRA `(.L_x_409) ;  /* 0x0000011000000947 */ /* 0x000fea0003800000 */
[----:B------:R-:W-:Y:S01]  /*54f0*/  PRMT R5, RZ, 0x5410, R5 ;  /* 0x00005410ff057816 */ /* 0x000fe20000000005 */
[----:B------:R-:W-:Y:S01]  /*5500*/  IMAD.MOV.U32 R19, RZ, RZ, R24 ;  /* 0x000000ffff137224 */ /* 0x000fe200078e0018 */
        /* <DEDUP_REMOVED lines=15> */
.L_x_409:
        /* <DEDUP_REMOVED lines=19> */
[----:B------:R-:W-:Y:S01]  /*5730*/  IMAD.MOV.U32 R19, RZ, RZ, R24 ;  /* 0x000000ffff137224 */ /* 0x000fe200078e0018 */
[----:B------:R-:W-:Y:S05]  /*5740*/  BRA `(.L_x_404) ;  /* 0x0000009000007947 */ /* 0x000fea0003800000 */
.L_x_436:
[----:B------:R-:W-:Y:S01]  /*5750*/  PRMT R5, RZ, 0x5410, R5 ;  /* 0x00005410ff057816 */ /* 0x000fe20000000005 */
[----:B------:R-:W-:-:S05]  /*5760*/  IMAD.MOV.U32 R19, RZ, RZ, R24 ;  /* 0x000000ffff137224 */ /* 0x000fca00078e0018 */
[----:B------:R-:W0:Y:S02]  /*5770*/  F2I.U64.TRUNC R4, R5 ;  /* 0x0000000500047311 */ /* 0x000e24000020d800 */
[----:B0-----:R0:W-:Y:S01]  /*5780*/  STG.E.64 [R2.64], R4 ;  /* 0x0000000402007986 */ /* 0x0011e2000c101b24 */
[----:B------:R-:W-:Y:S05]  /*5790*/  BRA `(.L_x_404) ;  /* 0x0000004000007947 */ /* 0x000fea0003800000 */
.L_x_435:
[----:B------:R-:W-:Y:S01]  /*57a0*/  PRMT R5, RZ, 0x5410, R5 ;  /* 0x00005410ff057816 */ /* 0x000fe20000000005 */
[----:B------:R-:W-:-:S05]  /*57b0*/  IMAD.MOV.U32 R19, RZ, RZ, R24 ;  /* 0x000000ffff137224 */ /* 0x000fca00078e0018 */
[----:B------:R-:W0:Y:S02]  /*57c0*/  F2I.FTZ.U32.TRUNC.NTZ R5, R5 ;  /* 0x0000000500057305 */ /* 0x000e24000021f000 */
[----:B0-----:R0:W-:Y:S02]  /*57d0*/  STG.E [R2.64], R5 ;  /* 0x0000000502007986 */ /* 0x0011e4000c101924 */
.L_x_404:
[----:B-1----:R-:W-:Y:S05]  /*57e0*/  BSYNC B6 ;  /* 0x0000000000067941 */ /* 0x002fea0003800000 */
.L_x_403:
[----:B------:R-:W-:Y:S01]  /*57f0*/  ISETP.GE.AND P0, PT, R19, R17, PT ;  /* 0x000000111300720c */ /* 0x000fe20003f06270 */
[----:B------:R-:W-:-:S12]  /*5800*/  BSSY B6, `(.L_x_437) ;  /* 0x00001fe000067945 */ /* 0x000fd80003800000 */
[----:B------:R-:W-:Y:S05]  /*5810*/  @P0 BRA `(.L_x_438) ;  /* 0x00001fc000000947 */ /* 0x000fea0003800000 */
[----:B0-----:R-:W-:Y:S01]  /*5820*/  IMAD R0, R16, 0x200, R19 ;  /* 0x0000020010007824 */ /* 0x001fe200078e0213 */
[----:B------:R-:W-:-:S03]  /*5830*/  PRMT R3, R18, 0x9910, RZ ;  /* 0x0000991012037816 */ /* 0x000fc600000000ff */
        /* <DEDUP_REMOVED lines=14> */
[----:B------:R-:W-:-:S06]  /*5920*/  PRMT R25, RZ, 0x5410, R25 ;  /* 0x00005410ff197816 */ /* 0x000fcc0000000019 */
[----:B------:R-:W0:Y:S02]  /*5930*/  F2I.FTZ.TRUNC.NTZ R25, R25 ;  /* 0x0000001900197305 */ /* 0x000e24000021f100 */
[----:B0-----:R0:W-:Y:S01]  /*5940*/  STG.E.U8 [R2.64], R25 ;  /* 0x0000001902007986 */ /* 0x0011e2000c101124 */
[----:B------:R-:W-:Y:S05]  /*5950*/  BRA `(.L_x_444) ;  /* 0x00000e8000007947 */ /* 0x000fea0003800000 */
.L_x_442:
[----:B------:R-:W-:-:S06]  /*5960*/  PRMT R5, RZ, 0x5410, R25 ;  /* 0x00005410ff057816 */ /* 0x000fcc0000000019 */
[----:B------:R-:W0:Y:S02]  /*5970*/  F2I.S64.TRUNC R4, R5 ;  /* 0x0000000500047311 */ /* 0x000e24000020d900 */
[----:B0-----:R0:W-:Y:S01]  /*5980*/  STG.E.U8 [R2.64], R4 ;  /* 0x0000000402007986 */ /* 0x0011e2000c101124 */
[----:B------:R-:W-:Y:S05]  /*5990*/  BRA `(.L_x_444) ;  /* 0x00000e4000007947 */ /* 0x000fea0003800000 */
.L_x_441:
        /* <DEDUP_REMOVED lines=10> */
.L_x_446:
[----:B------:R-:W-:-:S06]  /*5a40*/  PRMT R25, RZ, 0x5410, R25 ;  /* 0x00005410ff197816 */ /* 0x000fcc0000000019 */
[----:B------:R-:W0:Y:S02]  /*5a50*/  F2I.FTZ.TRUNC.NTZ R25, R25 ;  /* 0x0000001900197305 */ /* 0x000e24000021f100 */
[----:B0-----:R0:W-:Y:S01]  /*5a60*/  STG.E [R2.64], R25 ;  /* 0x0000001902007986 */ /* 0x0011e2000c101924 */
[----:B------:R-:W-:Y:S05]  /*5a70*/  BRA `(.L_x_444) ;  /* 0x00000d6000007947 */ /* 0x000fea0003800000 */
.L_x_445:
[----:B------:R-:W-:-:S06]  /*5a80*/  PRMT R25, RZ, 0x5410, R25 ;  /* 0x00005410ff197816 */ /* 0x000fcc0000000019 */
[----:B------:R-:W0:Y:S02]  /*5a90*/  F2I.FTZ.TRUNC.NTZ R25, R25 ;  /* 0x0000001900197305 */ /* 0x000e24000021f100 */
[----:B0-----:R0:W-:Y:S01]  /*5aa0*/  STG.E.U16 [R2.64], R25 ;  /* 0x0000001902007986 */ /* 0x0011e2000c101524 */
[----:B------:R-:W-:Y:S05]  /*5ab0*/  BRA `(.L_x_444) ;  /* 0x00000d2000007947 */ /* 0x000fea0003800000 */
.L_x_440:
        /* <DEDUP_REMOVED lines=9> */
.L_x_448:
[----:B------:R-:W-:-:S04]  /*5b50*/  PRMT R0, RZ, 0x5410, R25 ;  /* 0x00005410ff007816 */ /* 0x000fc80000000019 */
[----:B------:R-:W-:-:S05]  /*5b60*/  F2FP.PACK_AB R0, RZ, R0 ;  /* 0x00000000ff00723e */ /* 0x000fca00000000ff */
[----:B------:R0:W-:Y:S01]  /*5b70*/  STG.E.U16 [R2.64], R0 ;  /* 0x0000000002007986 */ /* 0x0001e2000c101524 */
[----:B------:R-:W-:Y:S05]  /*5b80*/  BRA `(.L_x_444) ;  /* 0x00000c5000007947 */ /* 0x000fea0003800000 */
.L_x_447:
        /* <DEDUP_REMOVED lines=10> */
.L_x_450:
[----:B------:R-:W-:-:S04]  /*5c30*/  PRMT R25, RZ, 0x5410, R25 ;  /* 0x00005410ff197816 */ /* 0x000fc80000000019 */
[----:B------:R-:W-:-:S04]  /*5c40*/  F2FP.PACK_AB R5, RZ, R25 ;  /* 0x00000019ff05723e */ /* 0x000fc800000000ff */
[----:B------:R-:W-:-:S05]  /*5c50*/  PRMT R5, R5, 0x5410, RZ ;  /* 0x0000541005057816 */ /* 0x000fca00000000ff */
[----:B------:R0:W-:Y:S01]  /*5c60*/  STG.E [R2.64], R5 ;  /* 0x0000000502007986 */ /* 0x0001e2000c101924 */
[----:B------:R-:W-:Y:S05]  /*5c70*/  BRA `(.L_x_444) ;  /* 0x00000b6000007947 */ /* 0x000fea0003800000 */
.L_x_449:
[----:B------:R-:W-:-:S05]  /*5c80*/  PRMT R4, RZ, 0x5410, R25 ;  /* 0x00005410ff047816 */ /* 0x000fca0000000019 */
[----:B------:R-:W-:-:S06]  /*5c90*/  FMUL.FTZ R4, R4, 1 ;  /* 0x3f80000004047820 */ /* 0x000fcc0000410000 */
[----:B------:R-:W0:Y:S02]  /*5ca0*/  F2F.F64.F32 R4, R4 ;  /* 0x0000000400047310 */ /* 0x000e240000201800 */
[----:B0-----:R0:W-:Y:S01]  /*5cb0*/  STG.E.64 [R2.64], R4 ;  /* 0x0000000402007986 */ /* 0x0011e2000c101b24 */
[----:B------:R-:W-:Y:S05]  /*5cc0*/  BRA `(.L_x_444) ;  /* 0x00000b1000007947 */ /* 0x000fea0003800000 */
.L_x_439:
        /* <DEDUP_REMOVED lines=13> */
.L_x_453:
[----:B------:R-:W-:Y:S01]  /*5da0*/  PRMT R25, RZ, 0x5410, R25 ;  /* 0x00005410ff197816 */ /* 0x000fe20000000019 */
[----:B------:R-:W-:-:S04]  /*5db0*/  CS2R R6, SRZ ;  /* 0x0000000000067805 */ /* 0x000fc8000001ff00 */
[----:B------:R-:W-:-:S06]  /*5dc0*/  FMUL.FTZ R4, R25, 1 ;  /* 0x3f80000019047820 */ /* 0x000fcc0000410000 */
[----:B------:R-:W0:Y:S02]  /*5dd0*/  F2F.F64.F32 R4, R4 ;  /* 0x0000000400047310 */ /* 0x000e240000201800 */
[----:B0-----:R0:W-:Y:S01]  /*5de0*/  STG.E.128 [R2.64], R4 ;  /* 0x0000000402007986 */ /* 0x0011e2000c101d24 */
[----:B------:R-:W-:Y:S05]  /*5df0*/  BRA `(.L_x_444) ;  /* 0x000009e000007947 */ /* 0x000fea0003800000 */
.L_x_452:
        /* <DEDUP_REMOVED lines=21> */
.L_x_457:
[----:B------:R-:W-:Y:S05]  /*5f50*/  BSYNC B0 ;  /* 0x0000000000007941 */ /* 0x000fea0003800000 */
.L_x_456:
[----:B------:R-:W-:-:S05]  /*5f60*/  LOP3.LUT R5, R0, R5, RZ, 0xfc, !PT ;  /* 0x0000000500057212 */ /* 0x000fca00078efcff */
[----:B------:R0:W-:Y:S01]  /*5f70*/  STG.E.U8 [R2.64], R5 ;  /* 0x0000000502007986 */ /* 0x0001e2000c101124 */
[----:B------:R-:W-:Y:S05]  /*5f80*/  BRA `(.L_x_444) ;  /* 0x0000085000007947 */ /* 0x000fea0003800000 */
.L_x_455:
        /* <DEDUP_REMOVED lines=13> */
.L_x_459:
[----:B------:R-:W-:Y:S01]  /*6060*/  IMAD.MOV.U32 R0, RZ, RZ, 0x7f ;  /* 0x0000007fff007424 */ /* 0x000fe200078e00ff */
[----:B------:R-:W-:-:S04]  /*6070*/  ISETP.GT.U32.AND P0, PT, R4, 0x7f800000, PT ;  /* 0x7f8000000400780c */ /* 0x000fc80003f04070 */
[----:B------:R-:W-:-:S04]  /*6080*/  SEL R0, R0, 0x7c, P0 ;  /* 0x0000007c00007807 */ /* 0x000fc80000000000 */
.L_x_460:
[----:B------:R-:W-:Y:S05]  /*6090*/  BSYNC B0 ;  /* 0x0000000000007941 */ /* 0x000fea0003800000 */
.L_x_458:
[----:B------:R-:W-:-:S04]  /*60a0*/  LOP3.LUT R4, R25, 0x80000000, RZ, 0xc0, !PT ;  /* 0x8000000019047812 */ /* 0x000fc800078ec0ff */
[----:B------:R-:W-:-:S04]  /*60b0*/  SHF.R.U32.HI R5, RZ, 0x18, R4 ;  /* 0x00000018ff057819 */ /* 0x000fc80000011604 */
[----:B------:R-:W-:-:S05]  /*60c0*/  LOP3.LUT R5, R0, R5, RZ, 0xfc, !PT ;  /* 0x0000000500057212 */ /* 0x000fca00078efcff */
[----:B------:R0:W-:Y:S01]  /*60d0*/  STG.E.U8 [R2.64], R5 ;  /* 0x0000000502007986 */ /* 0x0001e2000c101124 */
[----:B------:R-:W-:Y:S05]  /*60e0*/  BRA `(.L_x_444) ;  /* 0x000006f000007947 */ /* 0x000fea0003800000 */
.L_x_454:
[----:B------:R0:W-:Y:S01]  /*60f0*/  STG.E.U16 [R2.64], R25 ;  /* 0x0000001902007986 */ /* 0x0001e2000c101524 */
[----:B------:R-:W-:Y:S05]  /*6100*/  BRA `(.L_x_444) ;  /* 0x000006d000007947 */ /* 0x000fea0003800000 */
.L_x_451:
        /* <DEDUP_REMOVED lines=12> */
.L_x_463:
        /* <DEDUP_REMOVED lines=17> */
.L_x_466:
[----:B------:R-:W-:-:S04]  /*62e0*/  LOP3.LUT R0, R25, 0x80000000, RZ, 0xc0, !PT ;  /* 0x8000000019007812 */ /* 0x000fc800078ec0ff */
[----:B------:R-:W-:-:S04]  /*62f0*/  SHF.R.U32.HI R5, RZ, 0x18, R0 ;  /* 0x00000018ff057819 */ /* 0x000fc80000011600 */
[----:B------:R-:W-:-:S04]  /*6300*/  LOP3.LUT R4, R4, R5, RZ, 0xfc, !PT ;  /* 0x0000000504047212 */ /* 0x000fc800078efcff */
[----:B------:R-:W-:Y:S02]  /*6310*/  PRMT R0, R4, 0x7610, R0 ;  /* 0x0000761004007816 */ /* 0x000fe40000000000 */
.L_x_465:
[----:B------:R-:W-:Y:S05]  /*6320*/  BSYNC B0 ;  /* 0x0000000000007941 */ /* 0x000fea0003800000 */
.L_x_464:
[----:B------:R0:W-:Y:S01]  /*6330*/  STG.E.U8 [R2.64], R0 ;  /* 0x0000000002007986 */ /* 0x0001e2000c101124 */
[----:B------:R-:W-:Y:S05]  /*6340*/  BRA `(.L_x_444) ;  /* 0x0000049000007947 */ /* 0x000fea0003800000 */
.L_x_462:
        /* <DEDUP_REMOVED lines=17> */
.L_x_469:
[----:B------:R-:W-:-:S04]  /*6460*/  LOP3.LUT R0, R25, 0x80000000, RZ, 0xc0, !PT ;  /* 0x8000000019007812 */ /* 0x000fc800078ec0ff */
[----:B------:R-:W-:-:S04]  /*6470*/  SHF.R.U32.HI R5, RZ, 0x18, R0 ;  /* 0x00000018ff057819 */ /* 0x000fc80000011600 */
[----:B------:R-:W-:-:S04]  /*6480*/  LOP3.LUT R4, R4, R5, RZ, 0xfc, !PT ;  /* 0x0000000504047212 */ /* 0x000fc800078efcff */
[----:B------:R-:W-:Y:S02]  /*6490*/  PRMT R0, R4, 0x7610, R0 ;  /* 0x0000761004007816 */ /* 0x000fe40000000000 */
.L_x_468:
[----:B------:R-:W-:Y:S05]  /*64a0*/  BSYNC B0 ;  /* 0x0000000000007941 */ /* 0x000fea0003800000 */
.L_x_467:
[----:B------:R0:W-:Y:S01]  /*64b0*/  STG.E.U8 [R2.64], R0 ;  /* 0x0000000002007986 */ /* 0x0001e2000c101124 */
[----:B------:R-:W-:Y:S05]  /*64c0*/  BRA `(.L_x_444) ;  /* 0x0000031000007947 */ /* 0x000fea0003800000 */
.L_x_461:
[----:B------:R-:W-:-:S13]  /*64d0*/  ISETP.NE.AND P0, PT, R0, 0x1c, PT ;  /* 0x0000001c0000780c */ /* 0x000fda0003f05270 */
[----:B------:R-:W-:Y:S05]  /*64e0*/  @!P0 BRA `(.L_x_470) ;  /* 0x000002c000008947 */ /* 0x000fea0003800000 */
[----:B------:R-:W-:-:S13]  /*64f0*/  ISETP.NE.AND P0, PT, R0, 0x1d, PT ;  /* 0x0000001d0000780c */ /* 0x000fda0003f05270 */
[----:B------:R-:W-:Y:S05]  /*6500*/  @!P0 BRA `(.L_x_471) ;  /* 0x0000026000008947 */ /* 0x000fea0003800000 */
[----:B------:R-:W-:-:S13]  /*6510*/  ISETP.NE.AND P0, PT, R0, 0x2c, PT ;  /* 0x0000002c0000780c */ /* 0x000fda0003f05270 */
[----:B------:R-:W-:Y:S05]  /*6520*/  @P0 BRA `(.L_x_443) ;  /* 0x0000010000000947 */ /* 0x000fea0003800000 */
[----:B------:R-:W-:Y:S01]  /*6530*/  PRMT R25, RZ, 0x5410, R25 ;  /* 0x00005410ff197816 */ /* 0x000fe20000000019 */
[----:B------:R-:W-:Y:S01]  /*6540*/  IMAD.MOV.U32 R5, RZ, RZ, 0xff ;  /* 0x000000ffff057424 */ /* 0x000fe200078e00ff */
[----:B------:R-:W-:Y:S02]  /*6550*/  PLOP3.LUT P0, PT, PT, PT, PT, 0x80, 0x0 ;  /* 0x000000000000781c */ /* 0x000fe40003f0f070 */
[----:B------:R-:W-:-:S04]  /*6560*/  SHF.R.U32.HI R6, RZ, 0x17, R25 ;  /* 0x00000017ff067819 */ /* 0x000fc80000011619 */
[----:B------:R-:W-:-:S04]  /*6570*/  LOP3.LUT R4, R6, 0xff, RZ, 0xc0, !PT ;  /* 0x000000ff06047812 */ /* 0x000fc800078ec0ff */
[----:B------:R-:W-:-:S13]  /*6580*/  ISETP.NE.AND P2, PT, R4, 0xff, PT ;  /* 0x000000ff0400780c */ /* 0x000fda0003f45270 */
[--C-:B------:R-:W-:Y:S02]  /*6590*/  @P2 SHF.R.U32.HI R0, RZ, 0x16, R25.reuse ;  /* 0x00000016ff002819 */ /* 0x100fe40000011619 */
[----:B------:R-:W-:Y:S02]  /*65a0*/  @P2 LOP3.LUT P1, RZ, R4, 0x3fffff, R25, 0xf8, !PT ;  /* 0x003fffff04ff2812 */ /* 0x000fe4000782f819 */
        /* <DEDUP_REMOVED lines=8> */
.L_x_443:
        /* <DEDUP_REMOVED lines=20> */
.L_x_471:
[----:B------:R-:W-:-:S06]  /*6770*/  PRMT R4, RZ, 0x5410, R25 ;  /* 0x00005410ff047816 */ /* 0x000fcc0000000019 */
[----:B------:R-:W0:Y:S02]  /*6780*/  F2I.U64.TRUNC R4, R4 ;  /* 0x0000000400047311 */ /* 0x000e24000020d800 */
[----:B0-----:R0:W-:Y:S01]  /*6790*/  STG.E.64 [R2.64], R4 ;  /* 0x0000000402007986 */ /* 0x0011e2000c101b24 */
[----:B------:R-:W-:Y:S05]  /*67a0*/  BRA `(.L_x_444) ;  /* 0x0000003000007947 */ /* 0x000fea0003800000 */
.L_x_470:
[----:B------:R-:W-:-:S06]  /*67b0*/  PRMT R25, RZ, 0x5410, R25 ;  /* 0x00005410ff197816 */ /* 0x000fcc0000000019 */
[----:B------:R-:W0:Y:S02]  /*67c0*/  F2I.FTZ.U32.TRUNC.NTZ R25, R25 ;  /* 0x0000001900197305 */ /* 0x000e24000021f000 */
[----:B0-----:R0:W-:Y:S02]  /*67d0*/  STG.E [R2.64], R25 ;  /* 0x0000001902007986 */ /* 0x0011e4000c101924 */
.L_x_444:
[----:B------:R-:W-:-:S04]  /*67e0*/  IADD3 R19, R19, 0x80, RZ ;  /* 0x0000008013137810 */ /* 0x000fc80007ffe0ff */
[----:B------:R-:W-:-:S13]  /*67f0*/  ISETP.GE.AND P0, PT, R19, R17, PT ;  /* 0x000000111300720c */ /* 0x000fda0003f06270 */
        /* <DEDUP_REMOVED lines=21> */
.L_x_475:
[----:B------:R-:W-:-:S06]  /*6950*/  PRMT R5, RZ, 0x5410, R22 ;  /* 0x00005410ff057816 */ /* 0x000fcc0000000016 */
[----:B------:R-:W0:Y:S02]  /*6960*/  F2I.S64.TRUNC R4, R5 ;  /* 0x0000000500047311 */ /* 0x000e24000020d900 */
[----:B0-----:R0:W-:Y:S01]  /*6970*/  STG.E.U8 [R2.64], R4 ;  /* 0x0000000402007986 */ /* 0x0011e2000c101124 */
[----:B------:R-:W-:Y:S05]  /*6980*/  BRA `(.L_x_477) ;  /* 0x00000e4000007947 */ /* 0x000fea0003800000 */
.L_x_474:
        /* <DEDUP_REMOVED lines=10> */
.L_x_479:
[----:B------:R-:W-:-:S04]  /*6a30*/  PRMT R22, RZ, 0x5410, R22 ;  /* 0x00005410ff167816 */ /* 0x000fc80000000016 */
[----:B------:R-:W0:Y:S02]  /*6a40*/  F2I.FTZ.TRUNC.NTZ R5, R22 ;  /* 0x0000001600057305 */ /* 0x000e24000021f100 */
[----:B0-----:R0:W-:Y:S01]  /*6a50*/  STG.E [R2.64], R5 ;  /* 0x0000000502007986 */ /* 0x0011e2000c101924 */
[----:B------:R-:W-:Y:S05]  /*6a60*/  BRA `(.L_x_477) ;  /* 0x00000d6000007947 */ /* 0x000fea0003800000 */
.L_x_478:
[----:B------:R-:W-:-:S04]  /*6a70*/  PRMT R22, RZ, 0x5410, R22 ;  /* 0x00005410ff167816 */ /* 0x000fc80000000016 */
[----:B------:R-:W0:Y:S02]  /*6a80*/  F2I.FTZ.TRUNC.NTZ R5, R22 ;  /* 0x0000001600057305 */ /* 0x000e24000021f100 */
[----:B0-----:R0:W-:Y:S01]  /*6a90*/  STG.E.U16 [R2.64], R5 ;  /* 0x0000000502007986 */ /* 0x0011e2000c101524 */
[----:B------:R-:W-:Y:S05]  /*6aa0*/  BRA `(.L_x_477) ;  /* 0x00000d2000007947 */ /* 0x000fea0003800000 */
.L_x_473:
        /* <DEDUP_REMOVED lines=9> */
.L_x_481:
[----:B------:R-:W-:-:S04]  /*6b40*/  PRMT R0, RZ, 0x5410, R22 ;  /* 0x00005410ff007816 */ /* 0x000fc80000000016 */
[----:B------:R-:W-:-:S05]  /*6b50*/  F2FP.PACK_AB R0, RZ, R0 ;  /* 0x00000000ff00723e */ /* 0x000fca00000000ff */
[----:B------:R0:W-:Y:S01]  /*6b60*/  STG.E.U16 [R2.64], R0 ;  /* 0x0000000002007986 */ /* 0x0001e2000c101524 */
[----:B------:R-:W-:Y:S05]  /*6b70*/  BRA `(.L_x_477) ;  /* 0x00000c5000007947 */ /* 0x000fea0003800000 */
.L_x_480:
        /* <DEDUP_REMOVED lines=10> */
.L_x_483:
[----:B------:R-:W-:-:S04]  /*6c20*/  PRMT R22, RZ, 0x5410, R22 ;  /* 0x00005410ff167816 */ /* 0x000fc80000000016 */
[----:B------:R-:W-:-:S04]  /*6c30*/  F2FP.PACK_AB R5, RZ, R22 ;  /* 0x00000016ff05723e */ /* 0x000fc800000000ff */
[----:B------:R-:W-:-:S05]  /*6c40*/  PRMT R5, R5, 0x5410, RZ ;  /* 0x0000541005057816 */ /* 0x000fca00000000ff */
[----:B------:R0:W-:Y:S01]  /*6c50*/  STG.E [R2.64], R5 ;  /* 0x0000000502007986 */ /* 0x0001e2000c101924 */
[----:B------:R-:W-:Y:S05]  /*6c60*/  BRA `(.L_x_477) ;  /* 0x00000b6000007947 */ /* 0x000fea0003800000 */
.L_x_482:
[----:B------:R-:W-:-:S05]  /*6c70*/  PRMT R4, RZ, 0x5410, R22 ;  /* 0x00005410ff047816 */ /* 0x000fca0000000016 */
[----:B------:R-:W-:-:S06]  /*6c80*/  FMUL.FTZ R4, R4, 1 ;  /* 0x3f80000004047820 */ /* 0x000fcc0000410000 */
[----:B------:R-:W0:Y:S02]  /*6c90*/  F2F.F64.F32 R4, R4 ;  /* 0x0000000400047310 */ /* 0x000e240000201800 */
[----:B0-----:R0:W-:Y:S01]  /*6ca0*/  STG.E.64 [R2.64], R4 ;  /* 0x0000000402007986 */ /* 0x0011e2000c101b24 */
[----:B------:R-:W-:Y:S05]  /*6cb0*/  BRA `(.L_x_477) ;  /* 0x00000b1000007947 */ /* 0x000fea0003800000 */
.L_x_472:
        /* <DEDUP_REMOVED lines=13> */
.L_x_486:
[----:B------:R-:W-:Y:S01]  /*6d90*/  PRMT R22, RZ, 0x5410, R22 ;  /* 0x00005410ff167816 */ /* 0x000fe20000000016 */
[----:B------:R-:W-:-:S04]  /*6da0*/  CS2R R6, SRZ ;  /* 0x0000000000067805 */ /* 0x000fc8000001ff00 */
[----:B------:R-:W-:-:S06]  /*6db0*/  FMUL.FTZ R4, R22, 1 ;  /* 0x3f80000016047820 */ /* 0x000fcc0000410000 */
[----:B------:R-:W0:Y:S02]  /*6dc0*/  F2F.F64.F32 R4, R4 ;  /* 0x0000000400047310 */ /* 0x000e240000201800 */
[----:B0-----:R0:W-:Y:S01]  /*6dd0*/  STG.E.128 [R2.64], R4 ;  /* 0x0000000402007986 */ /* 0x0011e2000c101d24 */
[----:B------:R-:W-:Y:S05]  /*6de0*/  BRA `(.L_x_477) ;  /* 0x000009e000007947 */ /* 0x000fea0003800000 */
.L_x_485:
        /* <DEDUP_REMOVED lines=21> */
.L_x_490:
[----:B------:R-:W-:Y:S05]  /*6f40*/  BSYNC B0 ;  /* 0x0000000000007941 */ /* 0x000fea0003800000 */
.L_x_489:
[----:B------:R-:W-:-:S05]  /*6f50*/  LOP3.LUT R5, R0, R5, RZ, 0xfc, !PT ;  /* 0x0000000500057212 */ /* 0x000fca00078efcff */
[----:B------:R0:W-:Y:S01]  /*6f60*/  STG.E.U8 [R2.64], R5 ;  /* 0x0000000502007986 */ /* 0x0001e2000c101124 */
[----:B------:R-:W-:Y:S05]  /*6f70*/  BRA `(.L_x_477) ;  /* 0x0000085000007947 */ /* 0x000fea0003800000 */
.L_x_488:
        /* <DEDUP_REMOVED lines=13> */
.L_x_492:
[----:B------:R-:W-:Y:S01]  /*7050*/  IMAD.MOV.U32 R0, RZ, RZ, 0x7f ;  /* 0x0000007fff007424 */ /* 0x000fe200078e00ff */
[----:B------:R-:W-:-:S04]  /*7060*/  ISETP.GT.U32.AND P0, PT, R4, 0x7f800000, PT ;  /* 0x7f8000000400780c */ /* 0x000fc80003f04070 */
[----:B------:R-:W-:-:S04]  /*7070*/  SEL R0, R0, 0x7c, P0 ;  /* 0x0000007c00007807 */ /* 0x000fc80000000000 */
.L_x_493:
[----:B------:R-:W-:Y:S05]  /*7080*/  BSYNC B0 ;  /* 0x0000000000007941 */ /* 0x000fea0003800000 */
.L_x_491:
[----:B------:R-:W-:-:S04]  /*7090*/  LOP3.LUT R4, R5, 0x80000000, RZ, 0xc0, !PT ;  /* 0x8000000005047812 */ /* 0x000fc800078ec0ff */
[----:B------:R-:W-:-:S04]  /*70a0*/  SHF.R.U32.HI R5, RZ, 0x18, R4 ;  /* 0x00000018ff057819 */ /* 0x000fc80000011604 */
[----:B------:R-:W-:-:S05]  /*70b0*/  LOP3.LUT R5, R0, R5, RZ, 0xfc, !PT ;  /* 0x0000000500057212 */ /* 0x000fca00078efcff */
[----:B------:R0:W-:Y:S01]  /*70c0*/  STG.E.U8 [R2.64], R5 ;  /* 0x0000000502007986 */ /* 0x0001e2000c101124 */
[----:B------:R-:W-:Y:S05]  /*70d0*/  BRA `(.L_x_477) ;  /* 0x000006f000007947 */ /* 0x000fea0003800000 */
.L_x_487:
[----:B------:R0:W-:Y:S01]  /*70e0*/  STG.E.U16 [R2.64], R22 ;  /* 0x0000001602007986 */ /* 0x0001e2000c101524 */
[----:B------:R-:W-:Y:S05]  /*70f0*/  BRA `(.L_x_477) ;  /* 0x000006d000007947 */ /* 0x000fea0003800000 */
.L_x_484:
        /* <DEDUP_REMOVED lines=12> */
.L_x_496:
        /* <DEDUP_REMOVED lines=17> */
.L_x_499:
[----:B------:R-:W-:-:S04]  /*72d0*/  LOP3.LUT R0, R7, 0x80000000, RZ, 0xc0, !PT ;  /* 0x8000000007007812 */ /* 0x000fc800078ec0ff */
[----:B------:R-:W-:-:S04]  /*72e0*/  SHF.R.U32.HI R5, RZ, 0x18, R0 ;  /* 0x00000018ff057819 */ /* 0x000fc80000011600 */
[----:B------:R-:W-:-:S04]  /*72f0*/  LOP3.LUT R4, R4, R5, RZ, 0xfc, !PT ;  /* 0x0000000504047212 */ /* 0x000fc800078efcff */
[----:B------:R-:W-:Y:S02]  /*7300*/  PRMT R0, R4, 0x7610, R0 ;  /* 0x0000761004007816 */ /* 0x000fe40000000000 */
.L_x_498:
[----:B------:R-:W-:Y:S05]  /*7310*/  BSYNC B0 ;  /* 0x0000000000007941 */ /* 0x000fea0003800000 */
.L_x_497:
[----:B------:R0:W-:Y:S01]  /*7320*/  STG.E.U8 [R2.64], R0 ;  /* 0x0000000002007986 */ /* 0x0001e2000c101124 */
[----:B------:R-:W-:Y:S05]  /*7330*/  BRA `(.L_x_477) ;  /* 0x0000049000007947 */ /* 0x000fea0003800000 */
.L_x_495:
        /* <DEDUP_REMOVED lines=17> */
.L_x_502:
[----:B------:R-:W-:-:S04]  /*7450*/  LOP3.LUT R0, R7, 0x80000000, RZ, 0xc0, !PT ;  /* 0x8000000007007812 */ /* 0x000fc800078ec0ff */
[----:B------:R-:W-:-:S04]  /*7460*/  SHF.R.U32.HI R5, RZ, 0x18, R0 ;  /* 0x00000018ff057819 */ /* 0x000fc80000011600 */
[----:B------:R-:W-:-:S04]  /*7470*/  LOP3.LUT R4, R4, R5, RZ, 0xfc, !PT ;  /* 0x0000000504047212 */ /* 0x000fc800078efcff */
[----:B------:R-:W-:Y:S02]  /*7480*/  PRMT R0, R4, 0x7610, R0 ;  /* 0x0000761004007816 */ /* 0x000fe40000000000 */
.L_x_501:
[----:B------:R-:W-:Y:S05]  /*7490*/  BSYNC B0 ;  /* 0x0000000000007941 */ /* 0x000fea0003800000 */
.L_x_500:
[----:B------:R0:W-:Y:S01]  /*74a0*/  STG.E.U8 [R2.64], R0 ;  /* 0x0000000002007986 */ /* 0x0001e2000c101124 */
[----:B------:R-:W-:Y:S05]  /*74b0*/  BRA `(.L_x_477) ;  /* 0x0000031000007947 */ /* 0x000fea0003800000 */
.L_x_494:
        /* <DEDUP_REMOVED lines=22> */
.L_x_476:
        /* <DEDUP_REMOVED lines=20> */
.L_x_504:
[----:B------:R-:W-:-:S06]  /*7760*/  PRMT R4, RZ, 0x5410, R22 ;  /* 0x00005410ff047816 */ /* 0x000fcc0000000016 */
[----:B------:R-:W0:Y:S02]  /*7770*/  F2I.U64.TRUNC R4, R4 ;  /* 0x0000000400047311 */ /* 0x000e24000020d800 */
[----:B0-----:R0:W-:Y:S01]  /*7780*/  STG.E.64 [R2.64], R4 ;  /* 0x0000000402007986 */ /* 0x0011e2000c101b24 */
[----:B------:R-:W-:Y:S05]  /*7790*/  BRA `(.L_x_477) ;  /* 0x0000003000007947 */ /* 0x000fea0003800000 */
.L_x_503:
[----:B------:R-:W-:-:S04]  /*77a0*/  PRMT R22, RZ, 0x5410, R22 ;  /* 0x00005410ff167816 */ /* 0x000fc80000000016 */
[----:B------:R-:W0:Y:S02]  /*77b0*/  F2I.FTZ.U32.TRUNC.NTZ R5, R22 ;  /* 0x0000001600057305 */ /* 0x000e24000021f000 */
[----:B0-----:R0:W-:Y:S02]  /*77c0*/  STG.E [R2.64], R5 ;  /* 0x0000000502007986 */ /* 0x0011e4000c101924 */
.L_x_477:
[----:B------:R-:W-:Y:S02]  /*77d0*/  IADD3 R19, R19, 0x80, RZ ;  /* 0x0000008013137810 */ /* 0x000fe40007ffe0ff */
.L_x_438:
[----:B------:R-:W-:Y:S05]  /*77e0*/  BSYNC B6 ;  /* 0x0000000000067941 */ /* 0x000fea0003800000 */
.L_x_437:
[----:B------:R-:W-:-:S13]  /*77f0*/  ISETP.GE.AND P0, PT, R19, R17, PT ;  /* 0x000000111300720c */ /* 0x000fda0003f06270 */
[----:B------:R-:W-:Y:S05]  /*7800*/  @P0 EXIT ;  /* 0x000000000000094d */ /* 0x000fea0003800000 */
[----:B0-----:R-:W-:Y:S01]  /*7810*/  PRMT R0, R18, 0x9910, RZ ;  /* 0x0000991012007816 */ /* 0x001fe200000000ff */
        /* <DEDUP_REMOVED lines=16> */
[----:B0-----:R-:W-:Y:S01]  /*7920*/  STG.E.U8 [R2.64], R23 ;  /* 0x0000001702007986 */ /* 0x001fe2000c101124 */
[----:B------:R-:W-:Y:S05]  /*7930*/  EXIT ;  /* 0x000000000000794d */ /* 0x000fea0003800000 */
.L_x_508:
[----:B------:R-:W-:-:S06]  /*7940*/  PRMT R5, RZ, 0x5410, R23 ;  /* 0x00005410ff057816 */ /* 0x000fcc0000000017 */
[----:B------:R-:W0:Y:S02]  /*7950*/  F2I.S64.TRUNC R4, R5 ;  /* 0x0000000500047311 */ /* 0x000e24000020d900 */
[----:B0-----:R-:W-:Y:S01]  /*7960*/  STG.E.U8 [R2.64], R4 ;  /* 0x0000000402007986 */ /* 0x001fe2000c101124 */
[----:B------:R-:W-:Y:S05]  /*7970*/  EXIT ;  /* 0x000000000000794d */ /* 0x000fea0003800000 */
.L_x_507:
        /* <DEDUP_REMOVED lines=10> */
.L_x_511:
[----:B------:R-:W-:-:S06]  /*7a20*/  PRMT R23, RZ, 0x5410, R23 ;  /* 0x00005410ff177816 */ /* 0x000fcc0000000017 */
[----:B------:R-:W0:Y:S02]  /*7a30*/  F2I.FTZ.TRUNC.NTZ R23, R23 ;  /* 0x0000001700177305 */ /* 0x000e24000021f100 */
[----:B0-----:R-:W-:Y:S01]  /*7a40*/  STG.E [R2.64], R23 ;  /* 0x0000001702007986 */ /* 0x001fe2000c101924 */
[----:B------:R-:W-:Y:S05]  /*7a50*/  EXIT ;  /* 0x000000000000794d */ /* 0x000fea0003800000 */
.L_x_510:
[----:B------:R-:W-:-:S06]  /*7a60*/  PRMT R23, RZ, 0x5410, R23 ;  /* 0x00005410ff177816 */ /* 0x000fcc0000000017 */
[----:B------:R-:W0:Y:S02]  /*7a70*/  F2I.FTZ.TRUNC.NTZ R23, R23 ;  /* 0x0000001700177305 */ /* 0x000e24000021f100 */
[----:B0-----:R-:W-:Y:S01]  /*7a80*/  STG.E.U16 [R2.64], R23 ;  /* 0x0000001702007986 */ /* 0x001fe2000c101524 */
[----:B------:R-:W-:Y:S05]  /*7a90*/  EXIT ;  /* 0x000000000000794d */ /* 0x000fea0003800000 */
.L_x_506:
        /* <DEDUP_REMOVED lines=9> */
.L_x_513:
[----:B------:R-:W-:-:S04]  /*7b30*/  PRMT R0, RZ, 0x5410, R23 ;  /* 0x00005410ff007816 */ /* 0x000fc80000000017 */
[----:B------:R-:W-:-:S05]  /*7b40*/  F2FP.PACK_AB R0, RZ, R0 ;  /* 0x00000000ff00723e */ /* 0x000fca00000000ff */
[----:B------:R-:W-:Y:S01]  /*7b50*/  STG.E.U16 [R2.64], R0 ;  /* 0x0000000002007986 */ /* 0x000fe2000c101524 */
[----:B------:R-:W-:Y:S05]  /*7b60*/  EXIT ;  /* 0x000000000000794d */ /* 0x000fea0003800000 */
.L_x_512:
        /* <DEDUP_REMOVED lines=10> */
.L_x_515:
[----:B------:R-:W-:-:S04]  /*7c10*/  PRMT R23, RZ, 0x5410, R23 ;  /* 0x00005410ff177816 */ /* 0x000fc80000000017 */
[----:B------:R-:W-:-:S04]  /*7c20*/  F2FP.PACK_AB R5, RZ, R23 ;  /* 0x00000017ff05723e */ /* 0x000fc800000000ff */
[----:B------:R-:W-:-:S05]  /*7c30*/  PRMT R5, R5, 0x5410, RZ ;  /* 0x0000541005057816 */ /* 0x000fca00000000ff */
[----:B------:R-:W-:Y:S01]  /*7c40*/  STG.E [R2.64], R5 ;  /* 0x0000000502007986 */ /* 0x000fe2000c101924 */
[----:B------:R-:W-:Y:S05]  /*7c50*/  EXIT ;  /* 0x000000000000794d */ /* 0x000fea0003800000 */
.L_x_514:
[----:B------:R-:W-:-:S05]  /*7c60*/  PRMT R4, RZ, 0x5410, R23 ;  /* 0x00005410ff047816 */ /* 0x000fca0000000017 */
[----:B------:R-:W-:-:S06]  /*7c70*/  FMUL.FTZ R4, R4, 1 ;  /* 0x3f80000004047820 */ /* 0x000fcc0000410000 */
[----:B------:R-:W0:Y:S02]  /*7c80*/  F2F.F64.F32 R4, R4 ;  /* 0x0000000400047310 */ /* 0x000e240000201800 */
[----:B0-----:R-:W-:Y:S01]  /*7c90*/  STG.E.64 [R2.64], R4 ;  /* 0x0000000402007986 */ /* 0x001fe2000c101b24 */
[----:B------:R-:W-:Y:S05]  /*7ca0*/  EXIT ;  /* 0x000000000000794d */ /* 0x000fea0003800000 */
.L_x_505:
        /* <DEDUP_REMOVED lines=13> */
.L_x_518:
[----:B------:R-:W-:Y:S01]  /*7d80*/  PRMT R23, RZ, 0x5410, R23 ;  /* 0x00005410ff177816 */ /* 0x000fe20000000017 */
[----:B------:R-:W-:-:S04]  /*7d90*/  CS2R R6, SRZ ;  /* 0x0000000000067805 */ /* 0x000fc8000001ff00 */
[----:B------:R-:W-:-:S06]  /*7da0*/  FMUL.FTZ R4, R23, 1 ;  /* 0x3f80000017047820 */ /* 0x000fcc0000410000 */
[----:B------:R-:W0:Y:S02]  /*7db0*/  F2F.F64.F32 R4, R4 ;  /* 0x0000000400047310 */ /* 0x000e240000201800 */
[----:B0-----:R-:W-:Y:S01]  /*7dc0*/  STG.E.128 [R2.64], R4 ;  /* 0x0000000402007986 */ /* 0x001fe2000c101d24 */
[----:B------:R-:W-:Y:S05]  /*7dd0*/  EXIT ;  /* 0x000000000000794d */ /* 0x000fea0003800000 */
.L_x_517:
        /* <DEDUP_REMOVED lines=21> */
.L_x_522:
[----:B------:R-:W-:Y:S05]  /*7f30*/  BSYNC B0 ;  /* 0x0000000000007941 */ /* 0x000fea0003800000 */
.L_x_521:
[----:B------:R-:W-:-:S05]  /*7f40*/  LOP3.LUT R5, R0, R5, RZ, 0xfc, !PT ;  /* 0x0000000500057212 */ /* 0x000fca00078efcff */
[----:B------:R-:W-:Y:S01]  /*7f50*/  STG.E.U8 [R2.64], R5 ;  /* 0x0000000502007986 */ /* 0x000fe2000c101124 */
[----:B------:R-:W-:Y:S05]  /*7f60*/  EXIT ;  /* 0x000000000000794d */ /* 0x000fea0003800000 */
.L_x_520:
        /* <DEDUP_REMOVED lines=13> */
.L_x_524:
[----:B------:R-:W-:Y:S01]  /*8040*/  IMAD.MOV.U32 R0, RZ, RZ, 0x7f ;  /* 0x0000007fff007424 */ /* 0x000fe200078e00ff */
[----:B------:R-:W-:-:S04]  /*8050*/  ISETP.GT.U32.AND P0, PT, R4, 0x7f800000, PT ;  /* 0x7f8000000400780c */ /* 0x000fc80003f04070 */
[----:B------:R-:W-:-:S04]  /*8060*/  SEL R0, R0, 0x7c, P0 ;  /* 0x0000007c00007807 */ /* 0x000fc80000000000 */
.L_x_525:
[----:B------:R-:W-:Y:S05]  /*8070*/  BSYNC B0 ;  /* 0x0000000000007941 */ /* 0x000fea0003800000 */
.L_x_523:
[----:B------:R-:W-:-:S04]  /*8080*/  LOP3.LUT R4, R23, 0x80000000, RZ, 0xc0, !PT ;  /* 0x8000000017047812 */ /* 0x000fc800078ec0ff */
[----:B------:R-:W-:-:S04]  /*8090*/  SHF.R.U32.HI R5, RZ, 0x18, R4 ;  /* 0x00000018ff057819 */ /* 0x000fc80000011604 */
[----:B------:R-:W-:-:S05]  /*80a0*/  LOP3.LUT R5, R0, R5, RZ, 0xfc, !PT ;  /* 0x0000000500057212 */ /* 0x000fca00078efcff */
[----:B------:R-:W-:Y:S01]  /*80b0*/  STG.E.U8 [R2.64], R5 ;  /* 0x0000000502007986 */ /* 0x000fe2000c101124 */
[----:B------:R-:W-:Y:S05]  /*80c0*/  EXIT ;  /* 0x000000000000794d */ /* 0x000fea0003800000 */
.L_x_519:
[----:B------:R-:W-:Y:S01]  /*80d0*/  STG.E.U16 [R2.64], R23 ;  /* 0x0000001702007986 */ /* 0x000fe2000c101524 */
[----:B------:R-:W-:Y:S05]  /*80e0*/  EXIT ;  /* 0x000000000000794d */ /* 0x000fea0003800000 */
.L_x_516:
        /* <DEDUP_REMOVED lines=12> */
.L_x_528:
        /* <DEDUP_REMOVED lines=17> */
.L_x_531:
[----:B------:R-:W-:-:S04]  /*82c0*/  LOP3.LUT R0, R23, 0x80000000, RZ, 0xc0, !PT ;  /* 0x8000000017007812 */ /* 0x000fc800078ec0ff */
[----:B------:R-:W-:-:S04]  /*82d0*/  SHF.R.U32.HI R5, RZ, 0x18, R0 ;  /* 0x00000018ff057819 */ /* 0x000fc80000011600 */
[----:B------:R-:W-:-:S04]  /*82e0*/  LOP3.LUT R4, R4, R5, RZ, 0xfc, !PT ;  /* 0x0000000504047212 */ /* 0x000fc800078efcff */
[----:B------:R-:W-:Y:S02]  /*82f0*/  PRMT R0, R4, 0x7610, R0 ;  /* 0x0000761004007816 */ /* 0x000fe40000000000 */
.L_x_530:
[----:B------:R-:W-:Y:S05]  /*8300*/  BSYNC B0 ;  /* 0x0000000000007941 */ /* 0x000fea0003800000 */
.L_x_529:
[----:B------:R-:W-:Y:S01]  /*8310*/  STG.E.U8 [R2.64], R0 ;  /* 0x0000000002007986 */ /* 0x000fe2000c101124 */
[----:B------:R-:W-:Y:S05]  /*8320*/  EXIT ;  /* 0x000000000000794d */ /* 0x000fea0003800000 */
.L_x_527:
        /* <DEDUP_REMOVED lines=17> */
.L_x_534:
[----:B------:R-:W-:-:S04]  /*8440*/  LOP3.LUT R0, R23, 0x80000000, RZ, 0xc0, !PT ;  /* 0x8000000017007812 */ /* 0x000fc800078ec0ff */
[----:B------:R-:W-:-:S04]  /*8450*/  SHF.R.U32.HI R5, RZ, 0x18, R0 ;  /* 0x00000018ff057819 */ /* 0x000fc80000011600 */
[----:B------:R-:W-:-:S04]  /*8460*/  LOP3.LUT R4, R4, R5, RZ, 0xfc, !PT ;  /* 0x0000000504047212 */ /* 0x000fc800078efcff */
[----:B------:R-:W-:Y:S02]  /*8470*/  PRMT R0, R4, 0x7610, R0 ;  /* 0x0000761004007816 */ /* 0x000fe40000000000 */
.L_x_533:
[----:B------:R-:W-:Y:S05]  /*8480*/  BSYNC B0 ;  /* 0x0000000000007941 */ /* 0x000fea0003800000 */
.L_x_532:
[----:B------:R-:W-:Y:S01]  /*8490*/  STG.E.U8 [R2.64], R0 ;  /* 0x0000000002007986 */ /* 0x000fe2000c101124 */
[----:B------:R-:W-:Y:S05]  /*84a0*/  EXIT ;  /* 0x000000000000794d */ /* 0x000fea0003800000 */
.L_x_526:
        /* <DEDUP_REMOVED lines=22> */
.L_x_509:
        /* <DEDUP_REMOVED lines=20> */
.L_x_536:
[----:B------:R-:W-:-:S06]  /*8750*/  PRMT R4, RZ, 0x5410, R23 ;  /* 0x00005410ff047816 */ /* 0x000fcc0000000017 */
[----:B------:R-:W0:Y:S02]  /*8760*/  F2I.U64.TRUNC R4, R4 ;  /* 0x0000000400047311 */ /* 0x000e24000020d800 */
[----:B0-----:R-:W-:Y:S01]  /*8770*/  STG.E.64 [R2.64], R4 ;  /* 0x0000000402007986 */ /* 0x001fe2000c101b24 */
[----:B------:R-:W-:Y:S05]  /*8780*/  EXIT ;  /* 0x000000000000794d */ /* 0x000fea0003800000 */
.L_x_535:
[----:B------:R-:W-:-:S06]  /*8790*/  PRMT R23, RZ, 0x5410, R23 ;  /* 0x00005410ff177816 */ /* 0x000fcc0000000017 */
[----:B------:R-:W0:Y:S02]  /*87a0*/  F2I.FTZ.U32.TRUNC.NTZ R23, R23 ;  /* 0x0000001700177305 */ /* 0x000e24000021f000 */
[----:B0-----:R-:W-:Y:S01]  /*87b0*/  STG.E [R2.64], R23 ;  /* 0x0000001702007986 */ /* 0x001fe2000c101924 */
[----:B------:R-:W-:Y:S05]  /*87c0*/  EXIT ;  /* 0x000000000000794d */ /* 0x000fea0003800000 */
.L_x_537:
        /* <DEDUP_REMOVED lines=11> */
.L_x_6472:


//--------------------- .text._ZN2at6native18elementwise_kernelILi128ELi4EZNS0_22gpu_kernel_impl_nocastIZZZNS0_15tan_kernel_cudaERNS_18TensorIteratorBaseEENKUlvE0_clEvENKUlvE2_clEvEUlN3c108BFloat16EE_EEvS4_RKT_EUliE_EEviT1_ --------------------------
	.section	.text._ZN2at6native18elementwise_kernelILi128ELi4EZNS0_22gpu_kernel_impl_nocastIZZZNS0_15tan_kernel_cudaERNS_18TensorIteratorBaseEENKUlvE0_clEvENKUlvE2_clEvEUlN3c108BFloat16EE_EEvS4_RKT_EUliE_EEviT1_,"ax",@progbits
	.sectioninfo	@"SHI_REGISTERS=12"
	.align	128
        .global         _ZN2at6native18elementwise_kernelILi128ELi4EZNS0_22gpu_kernel_impl_nocastIZZZNS0_15tan_kernel_cudaERNS_18TensorIteratorBaseEENKUlvE0_clEvENKUlvE2_clEvEUlN3c108BFloat16EE_EEvS4_RKT_EUliE_EEviT1_
        .type           _ZN2at6native18elementwise_kernelILi128ELi4EZNS0_22gpu_kernel_impl_nocastIZZZNS0_15tan_kernel_cudaERNS_18TensorIteratorBaseEENKUlvE0_clEvENKUlvE2_clEvEUlN3c108BFloat16EE_EEvS4_RKT_EUliE_EEviT1_,@function
        .size           _ZN2at6native18elementwise_kernelILi128ELi4EZNS0_22gpu_kernel_impl_nocastIZZZNS0_15tan_kernel_cudaERNS_18TensorIteratorBaseEENKUlvE0_clEvENKUlvE2_clEvEUlN3c108BFloat16EE_EEvS4_RKT_EUliE_EEviT1_,(.L_x_6473 - _ZN2at6native18elementwise_kernelILi128ELi4EZNS0_22gpu_kernel_impl_nocastIZZZNS0_15tan_kernel_cudaERNS_18TensorIteratorBaseEENKUlvE0_clEvENKUlvE2_clEvEUlN3c108BFloat16EE_EEvS4_RKT_EUliE_EEviT1_)
        .other          _ZN2at6native18elementwise_kernelILi128ELi4EZNS0_22gpu_kernel_impl_nocastIZZZNS0_15tan_kernel_cudaERNS_18TensorIteratorBaseEENKUlvE0_clEvENKUlvE2_clEvEUlN3c108BFloat16EE_EEvS4_RKT_EUliE_EEviT1_,@"STO_CUDA_ENTRY STV_DEFAULT"
_ZN2at6native18elementwise_kernelILi128ELi4EZNS0_22gpu_kernel_impl_nocastIZZZNS0_15tan_kernel_cudaERNS_18TensorIteratorBaseEENKUlvE0_clEvENKUlvE2_clEvEUlN3c108BFloat16EE_EEvS4_RKT_EUliE_EEviT1_:
.text._ZN2at6native18elementwise_kernelILi128ELi4EZNS0_22gpu_kernel_impl_nocastIZZZNS0_15tan_kernel_cudaERNS_18TensorIteratorBaseEENKUlvE0_clEvENKUlvE2_clEvEUlN3c108BFloat16EE_EEvS4_RKT_EUliE_EEviT1_:
[----:B------:R-:W-:Y:S02]  /*0000*/  MOV R1, c[0x0][0x28] ;  /* 0x00000a0000017a02 */ /* 0x000fe40000000f00 */
[----:B------:R-:W0:Y:S01]  /*0010*/  S2R R0, SR_CTAID.X ;  /* 0x0000000000007919 */ /* 0x000e220000002500 */
[----:B------:R-:W-:Y:S01]  /*0020*/  ULDC.64 UR4, c[0x0][0x118] ;  /* 0x0000460000047ab9 */ /* 0x000fe20000000a00 */
[----:B------:R-:W-:Y:S02]  /*0030*/  BSSY B0, `(.L_x_538) ;  /* 0x00000f6000007945 */ /* 0x000fe40003800000 */
[----:B------:R-:W0:Y:S02]  /*0040*/  S2R R3, SR_TID.X ;  /* 0x0000000000037919 */ /* 0x000e240000002100 */
[----:B0-----:R-:W-:-:S04]  /*0050*/  LEA R0, R0, R3, 0x9 ;  /* 0x0000000300007211 */ /* 0x001fc800078e48ff */
[----:B------:R-:W-:-:S13]  /*0060*/  ISETP.GE.AND P0, PT, R0, c[0x0][0x160], PT ;  /* 0x0000580000007a0c */ /* 0x000fda0003f06270 */
[----:B------:R-:W-:Y:S05]  /*0070*/  @P0 BRA `(.L_x_539) ;  /* 0x00000f1000000947 */ /* 0x000fea0003800000 */
[----:B------:R-:W-:Y:S01]  /*0080*/  ISETP.NE.AND P0, PT, RZ, c[0x0][0x168], PT ;  /* 0x00005a00ff007a0c */ /* 0x000fe20003f05270 */
[----:B------:R-:W-:-:S12]  /*0090*/  CS2R R2, SRZ ;  /* 0x0000000000027805 */ /* 0x000fd8000001ff00 */
[----:B------:R-:W-:Y:S05]  /*00a0*/  @!P0 BRA `(.L_x_540) ;  /* 0x00000e0000008947 */ /* 0x000fea0003800000 */
[----:B------:R-:W-:Y:S01]  /*00b0*/  HFMA2.MMA R2, -RZ, RZ, 0, 0 ;  /* 0x00000000ff027435 */ /* 0x000fe200000001ff */
[----:B------:R-:W-:Y:S02]  /*00c0*/  MOV R3, R0 ;  /* 0x0000000000037202 */ /* 0x000fe40000000f00 */
[----:B------:R-:W-:-:S04]  /*00d0*/  MOV R8, c[0x0][0x168] ;  /* 0x00005a0000087a02 */ /* 0x000fc80000000f00 */
[----:B------:R-:W-:-:S03]  /*00e0*/  ISETP.NE.AND P0, PT, R8, 0x1, PT ;  /* 0x000000010800780c */ /* 0x000fc60003f05270 */
[----:B------:R-:W-:-:S05]  /*00f0*/  IMAD.HI.U32 R4, R0, c[0x0][0x170], R2 ;  /* 0x00005c0000047a27 */ /* 0x000fca00078e0002 */
[----:B------:R-:W-:-:S04]  /*0100*/  SHF.R.U32.HI R5, RZ, c[0x0][0x174], R4 ;  /* 0x00005d00ff057a19 */ /* 0x000fc80000011604 */
[----:B------:R-:W-:-:S05]  /*0110*/  IADD3 R3, -R5, RZ, RZ ;  /* 0x000000ff05037210 */ /* 0x000fca0007ffe1ff */
[----:B------:R-:W-:-:S04]  /*0120*/  IMAD R3, R3, c[0x0][0x16c], R0 ;  /* 0x00005b0003037a24 */ /* 0x000fc800078e0200 */
[C---:B------:R-:W-:Y:S02]  /*0130*/  IMAD R2, R3.reuse, c[0x0][0x298], RZ ;  /* 0x0000a60003027a24 */ /* 0x040fe400078e02ff */
[----:B------:R-:W-:Y:S01]  /*0140*/  IMAD R3, R3, c[0x0][0x29c], RZ ;  /* 0x0000a70003037a24 */ /* 0x000fe200078e02ff */
[----:B------:R-:W-:Y:S05]  /*0150*/  @!P0 BRA `(.L_x_540) ;  /* 0x00000d5000008947 */ /* 0x000fea0003800000 */
[----:B------:R-:W-:Y:S02]  /*0160*/  MOV R4, RZ ;  /* 0x000000ff00047202 */ /* 0x000fe40000000f00 */
[----:B------:R-:W-:-:S03]  /*0170*/  ISETP.NE.AND P0, PT, R8, 0x2, PT ;  /* 0x000000020800780c */ /* 0x000fc60003f05270 */
[----:B------:R-:W-:-:S05]  /*0180*/  IMAD.HI.U32 R6, R5, c[0x0][0x17c], R4 ;  /* 0x00005f0005067a27 */ /* 0x000fca00078e0004 */
[----:B------:R-:W-:-:S04]  /*0190*/  SHF.R.U32.HI R7, RZ, c[0x0][0x180], R6 ;  /* 0x00006000ff077a19 */ /* 0x000fc80000011606 */
[----:B------:R-:W-:-:S05]  /*01a0*/  IADD3 R4, -R7, RZ, RZ ;  /* 0x000000ff07047210 */ /* 0x000fca0007ffe1ff */
[----:B------:R-:W-:-:S04]  /*01b0*/  IMAD R4, R4, c[0x0][0x178], R5 ;  /* 0x00005e0004047a24 */ /* 0x000fc800078e0205 */
[C---:B------:R-:W-:Y:S02]  /*01c0*/  IMAD R2, R4.reuse, c[0x0][0x2a0], R2 ;  /* 0x0000a80004027a24 */ /* 0x040fe400078e0202 */
[----:B------:R-:W-:Y:S01]  /*01d0*/  IMAD R3, R4, c[0x0][0x2a4], R3 ;  /* 0x0000a90004037a24 */ /* 0x000fe200078e0203 */
[----:B------:R-:W-:Y:S05]  /*01e0*/  @!P0 BRA `(.L_x_540) ;  /* 0x00000cc000008947 */ /* 0x000fea0003800000 */
[----:B------:R-:W-:Y:S01]  /*01f0*/  HFMA2.MMA R6, -RZ, RZ, 0, 0 ;  /* 0x00000000ff067435 */ /* 0x000fe200000001ff */
[----:B------:R-:W-:-:S09]  /*0200*/  ISETP.NE.AND P0, PT, R8, 0x3, PT ;  /* 0x000000030800780c */ /* 0x000fd20003f05270 */
[----:B------:R-:W-:-:S05]  /*0210*/  IMAD.HI.U32 R4, R7, c[0x0][0x188], R6 ;  /* 0x0000620007047a27 */ /* 0x000fca00078e0006 */
[----:B------:R-:W-:-:S04]  /*0220*/  SHF.R.U32.HI R5, RZ, c[0x0][0x18c], R4 ;  /* 0x00006300ff057a19 */ /* 0x000fc80000011604 */
[----:B------:R-:W-:-:S05]  /*0230*/  IADD3 R6, -R5, RZ, RZ ;  /* 0x000000ff05067210 */ /* 0x000fca0007ffe1ff */
[----:B------:R-:W-:-:S04]  /*0240*/  IMAD R6, R6, c[0x0][0x184], R7 ;  /* 0x0000610006067a24 */ /* 0x000fc800078e0207 */
[C---:B------:R-:W-:Y:S02]  /*0250*/  IMAD R2, R6.reuse, c[0x0][0x2a8], R2 ;  /* 0x0000aa0006027a24 */ /* 0x040fe400078e0202 */
[----:B------:R-:W-:Y:S01]  /*0260*/  IMAD R3, R6, c[0x0][0x2ac], R3 ;  /* 0x0000ab0006037a24 */ /* 0x000fe200078e0203 */
        /* <DEDUP_REMOVED lines=10> */
[----:B------:R-:W-:Y:S01]  /*0310*/  IMAD.MOV.U32 R6, RZ, RZ, RZ ;  /* 0x000000ffff067224 */ /* 0x000fe200078e00ff */
        /* <DEDUP_REMOVED lines=170> */
[----:B------:R-:W-:Y:S02]  /*0dc0*/  ISETP.NE.AND P0, PT, R8, 0x18, PT ;  /* 0x000000180800780c */ /* 0x000fe40003f05270 */
[----:B------:R-:W-:-:S05]  /*0dd0*/  MOV R4, RZ ;  /* 0x000000ff00047202 */ /* 0x000fca0000000f00 */
[----:B------:R-:W-:-:S05]  /*0de0*/  IMAD.HI.U32 R6, R5, c[0x0][0x284], R4 ;  /* 0x0000a10005067a27 */ /* 0x000fca00078e0004 */
[----:B------:R-:W-:Y:S02]  /*0df0*/  SHF.R.U32.HI R7, RZ, c[0x0][0x288], R6 ;  /* 0x0000a200ff077a19 */ /* 0x000fe40000011606 */
[----:B------:R-:W-:Y:S02]  /*0e00*/  @P0 MOV R6, RZ ;  /* 0x000000ff00060202 */ /* 0x000fe40000000f00 */
[----:B------:R-:W-:-:S03]  /*0e10*/  IADD3 R9, -R7, RZ, RZ ;  /* 0x000000ff07097210 */ /* 0x000fc60007ffe1ff */
[----:B------:R-:W-:-:S05]  /*0e20*/  @P0 IMAD.HI.U32 R4, R7, c[0x0][0x290], R6 ;  /* 0x0000a40007040a27 */ /* 0x000fca00078e0006 */
[----:B------:R-:W-:Y:S01]  /*0e30*/  @P0 SHF.R.U32.HI R6, RZ, c[0x0][0x294], R4 ;  /* 0x0000a500ff060a19 */ /* 0x000fe20000011604 */
[----:B------:R-:W-:-:S03]  /*0e40*/  IMAD R4, R9, c[0x0][0x280], R5 ;  /* 0x0000a00009047a24 */ /* 0x000fc600078e0205 */
[----:B------:R-:W-:Y:S01]  /*0e50*/  @P0 IADD3 R6, -R6, RZ, RZ ;  /* 0x000000ff06060210 */ /* 0x000fe20007ffe1ff */
[C---:B------:R-:W-:Y:S02]  /*0e60*/  IMAD R2, R4.reuse, c[0x0][0x350], R2 ;  /* 0x0000d40004027a24 */ /* 0x040fe400078e0202 */
[----:B------:R-:W-:Y:S02]  /*0e70*/  IMAD R3, R4, c[0x0][0x354], R3 ;  /* 0x0000d50004037a24 */ /* 0x000fe400078e0203 */
[----:B------:R-:W-:-:S04]  /*0e80*/  @P0 IMAD R6, R6, c[0x0][0x28c], R7 ;  /* 0x0000a30006060a24 */ /* 0x000fc800078e0207 */
[C---:B------:R-:W-:Y:S02]  /*0e90*/  @P0 IMAD R2, R6.reuse, c[0x0][0x358], R2 ;  /* 0x0000d60006020a24 */ /* 0x040fe400078e0202 */
[----:B------:R-:W-:-:S05]  /*0ea0*/  @P0 IMAD R3, R6, c[0x0][0x35c], R3 ;  /* 0x0000d70006030a24 */ /* 0x000fca00078e0203 */
.L_x_540:
[----:B------:R-:W-:-:S04]  /*0eb0*/  IADD3 R4, P0, R3, c[0x0][0x368], RZ ;  /* 0x0000da0003047a10 */ /* 0x000fc80007f1e0ff */
[----:B------:R-:W-:-:S05]  /*0ec0*/  IADD3.X R5, RZ, c[0x0][0x36c], RZ, P0, !PT ;  /* 0x0000db00ff057a10 */ /* 0x000fca00007fe4ff */
[----:B------:R-:W2:Y:S01]  /*0ed0*/  LDG.E.U16 R4, [R4.64] ;  /* 0x0000000404047981 */ /* 0x000ea2000c1e1500 */
[----:B------:R-:W-:Y:S02]  /*0ee0*/  IADD3 R2, P0, R2, c[0x0][0x360], RZ ;  /* 0x0000d80002027a10 */ /* 0x000fe40007f1e0ff */
[----:B------:R-:W-:Y:S02]  /*0ef0*/  IADD3 R0, R0, 0x80, RZ ;  /* 0x0000008000007810 */ /* 0x000fe40007ffe0ff */
[----:B--2---:R-:W-:-:S05]  /*0f00*/  PRMT R4, RZ, 0x5410, R4 ;  /* 0x00005410ff047816 */ /* 0x004fca0000000004 */
[----:B------:R-:W-:-:S04]  /*0f10*/  FMUL.RZ R7, R4, 0.15915493667125701904 ;  /* 0x3e22f98304077820 */ /* 0x000fc8000040c000 */
[----:B------:R-:W0:Y:S08]  /*0f20*/  MUFU.COS R6, R7 ;  /* 0x0000000700067308 */ /* 0x000e300000000000 */
[----:B------:R-:W-:Y:S08]  /*0f30*/  MUFU.SIN R3, R7 ;  /* 0x0000000700037308 */ /* 0x000ff00000000400 */
[----:B0-----:R-:W0:Y:S02]  /*0f40*/  MUFU.RCP R6, R6 ;  /* 0x0000000600067308 */ /* 0x001e240000001000 */
[----:B0-----:R-:W-:-:S05]  /*0f50*/  FMUL.FTZ R3, R3, R6 ;  /* 0x0000000603037220 */ /* 0x001fca0000410000 */
[----:B------:R-:W-:Y:S02]  /*0f60*/  F2FP.BF16.PACK_AB R5, RZ, R3 ;  /* 0x00000003ff05723e */ /* 0x000fe400000010ff */
[----:B------:R-:W-:-:S05]  /*0f70*/  IADD3.X R3, RZ, c[0x0][0x364], RZ, P0, !PT ;  /* 0x0000d900ff037a10 */ /* 0x000fca00007fe4ff */
[----:B------:R0:W-:Y:S02]  /*0f80*/  STG.E.U16 [R2.64], R5 ;  /* 0x0000000502007986 */ /* 0x0001e4000c101504 */
.L_x_539:
[----:B------:R-:W-:Y:S05]  /*0f90*/  BSYNC B0 ;  /* 0x0000000000007941 */ /* 0x000fea0003800000 */
.L_x_538:
[----:B------:R-:W-:Y:S01]  /*0fa0*/  ISETP.GE.AND P0, PT, R0, c[0x0][0x160], PT ;  /* 0x0000580000007a0c */ /* 0x000fe20003f06270 */
[----:B------:R-:W-:-:S12]  /*0fb0*/  BSSY B0, `(.L_x_541) ;  /* 0x00001e6000007945 */ /* 0x000fd80003800000 */
[----:B------:R-:W-:Y:S05]  /*0fc0*/  @P0 BRA `(.L_x_542) ;  /* 0x00001e4000000947 */ /* 0x000fea0003800000 */
[----:B------:R-:W-:Y:S01]  /*0fd0*/  ISETP.NE.AND P0, PT, RZ, c[0x0][0x168], PT ;  /* 0x00005a00ff007a0c */ /* 0x000fe20003f05270 */
[----:B0-----:R-:W-:-:S12]  /*0fe0*/  CS2R R2, SRZ ;  /* 0x0000000000027805 */ /* 0x001fd8000001ff00 */
        /* <DEDUP_REMOVED lines=225> */
.L_x_543:
        /* <DEDUP_REMOVED lines=12> */
[----:B------:R-:W-:Y:S02]  /*1ec0*/  IADD3.X R3, RZ, c[0x0][0x364], RZ, P0, !PT ;  /* 0x0000d900ff037a10 */ /* 0x000fe400007fe4ff */
[----:B------:R-:W-:-:S03]  /*1ed0*/  ISETP.GE.AND P0, PT, R0, c[0x0][0x160], PT ;  /* 0x0000580000007a0c */ /* 0x000fc60003f06270 */
[----:B------:R0:W-:Y:S10]  /*1ee0*/  STG.E.U16 [R2.64], R5 ;  /* 0x0000000502007986 */ /* 0x0001f4000c101504 */
[----:B------:R-:W-:Y:S05]  /*1ef0*/  @P0 BRA `(.L_x_542) ;  /* 0x00000f1000000947 */ /* 0x000fea0003800000 */
[----:B------:R-:W-:Y:S01]  /*1f00*/  ISETP.NE.AND P0, PT, RZ, c[0x0][0x168], PT ;  /* 0x00005a00ff007a0c */ /* 0x000fe20003f05270 */
[----:B0-----:R-:W-:-:S12]  /*1f10*/  CS2R R2, SRZ ;  /* 0x0000000000027805 */ /* 0x001fd8000001ff00 */
[----:B------:R-:W-:Y:S05]  /*1f20*/  @!P0 BRA `(.L_x_544) ;  /* 0x00000e0000008947 */ /* 0x000fea0003800000 */
[----:B------:R-:W-:Y:S02]  /*1f30*/  MOV R2, RZ ;  /* 0x000000ff00027202 */ /* 0x000fe40000000f00 */
[----:B------:R-:W-:Y:S02]  /*1f40*/  MOV R3, R0 ;  /* 0x0000000000037202 */ /* 0x000fe40000000f00 */
[----:B------:R-:W-:-:S03]  /*1f50*/  MOV R8, c[0x0][0x168] ;  /* 0x00005a0000087a02 */ /* 0x000fc60000000f00 */
[----:B------:R-:W-:Y:S01]  /*1f60*/  IMAD.HI.U32 R4, R0, c[0x0][0x170], R2 ;  /* 0x00005c0000047a27 */ /* 0x000fe200078e0002 */
[----:B------:R-:W-:-:S04]  /*1f70*/  ISETP.NE.AND P0, PT, R8, 0x1, PT ;  /* 0x000000010800780c */ /* 0x000fc80003f05270 */
[----:B------:R-:W-:-:S04]  /*1f80*/  SHF.R.U32.HI R5, RZ, c[0x0][0x174], R4 ;  /* 0x00005d00ff057a19 */ /* 0x000fc80000011604 */
[----:B------:R-:W-:-:S05]  /*1f90*/  IADD3 R3, -R5, RZ, RZ ;  /* 0x000000ff05037210 */ /* 0x000fca0007ffe1ff */
[----:B------:R-:W-:-:S04]  /*1fa0*/  IMAD R3, R3, c[0x0][0x16c], R0 ;  /* 0x00005b0003037a24 */ /* 0x000fc800078e0200 */
[C---:B------:R-:W-:Y:S02]  /*1fb0*/  IMAD R2, R3.reuse, c[0x0][0x298], RZ ;  /* 0x0000a60003027a24 */ /* 0x040fe400078e02ff */
[----:B------:R-:W-:Y:S01]  /*1fc0*/  IMAD R3, R3, c[0x0][0x29c], RZ ;  /* 0x0000a70003037a24 */ /* 0x000fe200078e02ff */
        /* <DEDUP_REMOVED lines=214> */
.L_x_544:
        /* <DEDUP_REMOVED lines=14> */
.L_x_542:
[----:B------:R-:W-:Y:S05]  /*2e10*/  BSYNC B0 ;  /* 0x0000000000007941 */ /* 0x000fea0003800000 */
.L_x_541:
[----:B------:R-:W-:-:S13]  /*2e20*/  ISETP.GE.AND P0, PT, R0, c[0x0][0x160], PT ;  /* 0x0000580000007a0c */ /* 0x000fda0003f06270 */
[----:B------:R-:W-:Y:S05]  /*2e30*/  @P0 EXIT ;  /* 0x000000000000094d */ /* 0x000fea0003800000 */
[----:B------:R-:W-:Y:S01]  /*2e40*/  ISETP.NE.AND P0, PT, RZ, c[0x0][0x168], PT ;  /* 0x00005a00ff007a0c */ /* 0x000fe20003f05270 */
[----:B0-----:R-:W-:-:S12]  /*2e50*/  CS2R R2, SRZ ;  /* 0x0000000000027805 */ /* 0x001fd8000001ff00 */
[----:B------:R-:W-:Y:S05]  /*2e60*/  @!P0 BRA `(.L_x_545) ;  /* 0x00000e0000008947 */ /* 0x000fea0003800000 */
[----:B------:R-:W-:Y:S01]  /*2e70*/  HFMA2.MMA R2, -RZ, RZ, 0, 0 ;  /* 0x00000000ff027435 */ /* 0x000fe200000001ff */
[----:B------:R-:W-:Y:S01]  /*2e80*/  MOV R3, R0 ;  /* 0x0000000000037202 */ /* 0x000fe20000000f00 */
[----:B------:R-:W-:-:S05]  /*2e90*/  IMAD.MOV.U32 R8, RZ, RZ, c[0x0][0x168] ;  /* 0x00005a00ff087624 */ /* 0x000fca00078e00ff */
        /* <DEDUP_REMOVED lines=212> */
[----:B------:R-:W-:-:S04]  /*3be0*/  @P0 IMAD.HI.U32 R0, R7, c[0x0][0x290], R6 ;  /* 0x0000a40007000a27 */ /* 0x000fc800078e0006 */
[----:B------:R-:W-:Y:S01]  /*3bf0*/  IMAD R4, R4, c[0x0][0x280], R5 ;  /* 0x0000a00004047a24 */ /* 0x000fe200078e0205 */
[----:B------:R-:W-:-:S03]  /*3c00*/  @P0 SHF.R.U32.HI R0, RZ, c[0x0][0x294], R0 ;  /* 0x0000a500ff000a19 */ /* 0x000fc60000011600 */
[----:B------:R-:W-:Y:S01]  /*3c10*/  IMAD R2, R4, c[0x0][0x350], R2 ;  /* 0x0000d40004027a24 */ /* 0x000fe200078e0202 */
[----:B------:R-:W-:Y:S01]  /*3c20*/  @P0 IADD3 R6, -R0, RZ, RZ ;  /* 0x000000ff00060210 */ /* 0x000fe20007ffe1ff */
[----:B------:R-:W-:-:S04]  /*3c30*/  IMAD R3, R4, c[0x0][0x354], R3 ;  /* 0x0000d50004037a24 */ /* 0x000fc800078e0203 */
[----:B------:R-:W-:-:S04]  /*3c40*/  @P0 IMAD R6, R6, c[0x0][0x28c], R7 ;  /* 0x0000a30006060a24 */ /* 0x000fc800078e0207 */
[C---:B------:R-:W-:Y:S02]  /*3c50*/  @P0 IMAD R2, R6.reuse, c[0x0][0x358], R2 ;  /* 0x0000d60006020a24 */ /* 0x040fe400078e0202 */
[----:B------:R-:W-:-:S05]  /*3c60*/  @P0 IMAD R3, R6, c[0x0][0x35c], R3 ;  /* 0x0000d70006030a24 */ /* 0x000fca00078e0203 */
.L_x_545:
[----:B------:R-:W-:-:S04]  /*3c70*/  IADD3 R4, P0, R3, c[0x0][0x368], RZ ;  /* 0x0000da0003047a10 */ /* 0x000fc80007f1e0ff */
[----:B------:R-:W-:-:S05]  /*3c80*/  IADD3.X R5, RZ, c[0x0][0x36c], RZ, P0, !PT ;  /* 0x0000db00ff057a10 */ /* 0x000fca00007fe4ff */
[----:B------:R-:W2:Y:S01]  /*3c90*/  LDG.E.U16 R4, [R4.64] ;  /* 0x0000000404047981 */ /* 0x000ea2000c1e1500 */
[----:B------:R-:W-:Y:S02]  /*3ca0*/  IADD3 R2, P0, R2, c[0x0][0x360], RZ ;  /* 0x0000d80002027a10 */ /* 0x000fe40007f1e0ff */
[----:B--2---:R-:W-:-:S05]  /*3cb0*/  PRMT R4, RZ, 0x5410, R4 ;  /* 0x00005410ff047816 */ /* 0x004fca0000000004 */
[----:B------:R-:W-:-:S04]  /*3cc0*/  FMUL.RZ R7, R4, 0.15915493667125701904 ;  /* 0x3e22f98304077820 */ /* 0x000fc8000040c000 */
[----:B------:R-:W0:Y:S08]  /*3cd0*/  MUFU.COS R6, R7 ;  /* 0x0000000700067308 */ /* 0x000e300000000000 */
[----:B------:R-:W-:Y:S08]  /*3ce0*/  MUFU.SIN R0, R7 ;  /* 0x0000000700007308 */ /* 0x000ff00000000400 */
[----:B0-----:R-:W0:Y:S02]  /*3cf0*/  MUFU.RCP R3, R6 ;  /* 0x0000000600037308 */ /* 0x001e240000001000 */
[----:B0-----:R-:W-:Y:S01]  /*3d00*/  FMUL.FTZ R0, R0, R3 ;  /* 0x0000000300007220 */ /* 0x001fe20000410000 */
[----:B------:R-:W-:-:S04]  /*3d10*/  IADD3.X R3, RZ, c[0x0][0x364], RZ, P0, !PT ;  /* 0x0000d900ff037a10 */ /* 0x000fc800007fe4ff */
[----:B------:R-:W-:-:S05]  /*3d20*/  F2FP.BF16.PACK_AB R0, RZ, R0 ;  /* 0x00000000ff00723e */ /* 0x000fca00000010ff */
[----:B------:R-:W-:Y:S01]  /*3d30*/  STG.E.U16 [R2.64], R0 ;  /* 0x0000000002007986 */ /* 0x000fe2000c101504 */
[----:B------:R-:W-:Y:S05]  /*3d40*/  EXIT ;  /* 0x000000000000794d */ /* 0x000fea0003800000 */
.L_x_546:
        /* <DEDUP_REMOVED lines=11> */
.L_x_6473:


//--------------------- .text._ZN2at6native27unrolled_elementwise_kernelIZZZNS0_15tan_kernel_cudaERNS_18TensorIteratorBaseEENKUlvE0_clEvENKUlvE2_clEvEUlN3c108BFloat16EE_St5arrayIPcLm2EELi4E23TrivialOffsetCalculatorILi1EjESD_NS0_6memory15LoadWithoutCastENSE_16StoreWithoutCastEEEviT_T0_T2_T3_T4_T5_ --------------------------
	.section	.text._ZN2at6native27unrolled_elementwise_kernelIZZZNS0_15tan_kernel_cudaERNS_18TensorIteratorBaseEENKUlvE0_clEvENKUlvE2_clEvEUlN3c108BFloat16EE_St5arrayIPcLm2EELi4E23TrivialOffsetCalculatorILi1EjESD_NS0_6memory15LoadWithoutCastENSE_16StoreWithoutCastEEEviT_T0_T2_T3_T4_T5_,"ax",@progbits
	.sectioninfo	@"SHI_REGISTERS=19"
	.align	128
        .global         _ZN2at6native27unrolled_elementwise_kernelIZZZNS0_15tan_kernel_cudaERNS_18TensorIteratorBaseEENKUlvE0_clEvENKUlvE2_clEvEUlN3c108BFloat16EE_St5arrayIPcLm2EELi4E23TrivialOffsetCalculatorILi1EjESD_NS0_6memory15LoadWithoutCastENSE_16StoreWithoutCastEEEviT_T0_T2_T3_T4_T5_
        .type           _ZN2at6native27unrolled_elementwise_kernelIZZZNS0_15tan_kernel_cudaERNS_18TensorIteratorBaseEENKUlvE0_clEvENKUlvE2_clEvEUlN3c108BFloat16EE_St5arrayIPcLm2EELi4E23TrivialOffsetCalculatorILi1EjESD_NS0_6memory15LoadWithoutCastENSE_16StoreWithoutCastEEEviT_T0_T2_T3_T4_T5_,@function
        .size           _ZN2at6native27unrolled_elementwise_kernelIZZZNS0_15tan_kernel_cudaERNS_18TensorIteratorBaseEENKUlvE0_clEvENKUlvE2_clEvEUlN3c108BFloat16EE_St5arrayIPcLm2EELi4E23TrivialOffsetCalculatorILi1EjESD_NS0_6memory15LoadWithoutCastENSE_16StoreWithoutCastEEEviT_T0_T2_T3_T4_T5_,(.L_x_6474 - _ZN2at6native27unrolled_elementwise_kernelIZZZNS0_15tan_kernel_cudaERNS_18TensorIteratorBaseEENKUlvE0_clEvENKUlvE2_clEvEUlN3c108BFloat16EE_St5arrayIPcLm2EELi4E23TrivialOffsetCalculatorILi1EjESD_NS0_6memory15LoadWithoutCastENSE_16StoreWithoutCastEEEviT_T0_T2_T3_T4_T5_)
        .other          _ZN2at6native27unrolled_elementwise_kernelIZZZNS0_15tan_kernel_cudaERNS_18TensorIteratorBaseEENKUlvE0_clEvENKUlvE2_clEvEUlN3c108BFloat16EE_St5arrayIPcLm2EELi4E23TrivialOffsetCalculatorILi1EjESD_NS0_6memory15LoadWithoutCastENSE_16StoreWithoutCastEEEviT_T0_T2_T3_T4_T5_,@"STO_CUDA_ENTRY STV_DEFAULT"
_ZN2at6native27unrolled_elementwise_kernelIZZZNS0_15tan_kernel_cudaERNS_18TensorIteratorBaseEENKUlvE0_clEvENKUlvE2_clEvEUlN3c108BFloat16EE_St5arrayIPcLm2EELi4E23TrivialOffsetCalculatorILi1EjESD_NS0_6memory15LoadWithoutCastENSE_16StoreWithoutCastEEEviT_T0_T2_T3_T4_T5_:
.text._ZN2at6native27unrolled_elementwise_kernelIZZZNS0_15tan_kernel_cudaERNS_18TensorIteratorBaseEENKUlvE0_clEvENKUlvE2_clEvEUlN3c108BFloat16EE_St5arrayIPcLm2EELi4E23TrivialOffsetCalculatorILi1EjESD_NS0_6memory15LoadWithoutCastENSE_16StoreWithoutCastEEEviT_T0_T2_T3_T4_T5_:
[----:B------:R-:W-:Y:S02]  /*0000*/  IMAD.MOV.U32 R1, RZ, RZ, c[0x0][0x28] ;  /* 0x00000a00ff017624 */ /* 0x000fe400078e00ff */
[----:B------:R-:W0:Y:S01]  /*0010*/  S2R R0, SR_CTAID.X ;  /* 0x0000000000007919 */ /* 0x000e220000002500 */
[----:B------:R-:W-:Y:S01]  /*0020*/  IMAD.MOV.U32 R5, RZ, RZ, -0x200 ;  /* 0xfffffe00ff057424 */ /* 0x000fe200078e00ff */
[----:B------:R-:W-:Y:S01]  /*0030*/  PRMT R12, RZ, 0x7610, R12 ;  /* 0x00007610ff0c7816 */ /* 0x000fe2000000000c */
[----:B------:R-:W-:Y:S01]  /*0040*/  ULDC.64 UR4, c[0x0][0x118] ;  /* 0x0000460000047ab9 */ /* 0x000fe20000000a00 */
[----:B------:R-:W1:Y:S01]  /*0050*/  S2R R3, SR_TID.X ;  /* 0x0000000000037919 */ /* 0x000e620000002100 */
[----:B0-----:R-:W-:Y:S02]  /*0060*/  IMAD R2, R0, R5, c[0x0][0x160] ;  /* 0x0000580000027624 */ /* 0x001fe400078e0205 */
[----:B-1----:R-:W-:-:S03]  /*0070*/  IMAD.MOV.U32 R11, RZ, RZ, R3 ;  /* 0x000000ffff0b7224 */ /* 0x002fc600078e0003 */
[----:B------:R-:W-:-:S13]  /*0080*/  ISETP.GE.AND P0, PT, R3, R2, PT ;  /* 0x000000020300720c */ /* 0x000fda0003f06270 */
[----:B------:R-:W-:Y:S01]  /*0090*/  @!P0 IADD3 R11, R3, 0x80, RZ ;  /* 0x00000080030b8810 */ /* 0x000fe20007ffe0ff */
[----:B------:R-:W-:Y:S02]  /*00a0*/  @!P0 IMAD R4, R0, 0x200, R3 ;  /* 0x0000020000048824 */ /* 0x000fe400078e0203 */
[----:B------:R-:W-:Y:S01]  /*00b0*/  @!P0 IMAD.MOV.U32 R5, RZ, RZ, 0x2 ;  /* 0x00000002ff058424 */ /* 0x000fe200078e00ff */
[----:B------:R-:W-:-:S03]  /*00c0*/  ISETP.GE.AND P1, PT, R11, R2, PT ;  /* 0x000000020b00720c */ /* 0x000fc60003f26270 */
[----:B------:R-:W-:-:S05]  /*00d0*/  @!P0 IMAD.WIDE.U32 R4, R4, R5, c[0x0][0x170] ;  /* 0x00005c0004048625 */ /* 0x000fca00078e0005 */
[----:B------:R0:W2:Y:S01]  /*00e0*/  @!P0 LDG.E.U16 R12, [R4.64] ;  /* 0x00000004040c8981 */ /* 0x0000a2000c1e1500 */
[----:B------:R-:W-:-:S04]  /*00f0*/  PRMT R10, RZ, 0x7610, R10 ;  /* 0x00007610ff0a7816 */ /* 0x000fc8000000000a */
[----:B------:R-:W-:Y:S01]  /*0100*/  @!P1 IMAD R6, R0, 0x200, R11 ;  /* 0x0000020000069824 */ /* 0x000fe200078e020b */
[----:B------:R-:W-:Y:S02]  /*0110*/  @!P1 IADD3 R11, R11, 0x80, RZ ;  /* 0x000000800b0b9810 */ /* 0x000fe40007ffe0ff */
[----:B------:R-:W-:Y:S02]  /*0120*/  @!P1 MOV R7, 0x2 ;  /* 0x0000000200079802 */ /* 0x000fe40000000f00 */
[----:B------:R-:W-:-:S03]  /*0130*/  ISETP.GE.AND P2, PT, R11, R2, PT ;  /* 0x000000020b00720c */ /* 0x000fc60003f46270 */
[----:B------:R-:W-:-:S05]  /*0140*/  @!P1 IMAD.WIDE.U32 R6, R6, R7, c[0x0][0x170] ;  /* 0x00005c0006069625 */ /* 0x000fca00078e0007 */
[----:B------:R1:W3:Y:S01]  /*0150*/  @!P1 LDG.E.U16 R10, [R6.64] ;  /* 0x00000004060a9981 */ /* 0x0002e2000c1e1500 */
[----:B0-----:R-:W-:-:S04]  /*0160*/  PRMT R4, RZ, 0x7610, R4 ;  /* 0x00007610ff047816 */ /* 0x001fc80000000004 */
[----:B------:R-:W-:Y:S01]  /*0170*/  @!P2 IMAD R8, R0, 0x200, R11 ;  /* 0x000002000008a824 */ /* 0x000fe200078e020b */
[----:B------:R-:W-:Y:S01]  /*0180*/  @!P2 IADD3 R11, R11, 0x80, RZ ;  /* 0x000000800b0ba810 */ /* 0x000fe20007ffe0ff */
[----:B------:R-:W-:-:S03]  /*0190*/  @!P2 IMAD.MOV.U32 R9, RZ, RZ, 0x2 ;  /* 0x00000002ff09a424 */ /* 0x000fc600078e00ff */
[----:B------:R-:W-:Y:S01]  /*01a0*/  ISETP.GE.AND P1, PT, R11, R2, PT ;  /* 0x000000020b00720c */ /* 0x000fe20003f26270 */
[----:B------:R-:W-:-:S05]  /*01b0*/  @!P2 IMAD.WIDE.U32 R8, R8, R9, c[0x0][0x170] ;  /* 0x00005c000808a625 */ /* 0x000fca00078e0009 */
[----:B------:R0:W4:Y:S07]  /*01c0*/  @!P2 LDG.E.U16 R4, [R8.64] ;  /* 0x000000040804a981 */ /* 0x00012e000c1e1500 */
[--C-:B------:R-:W-:Y:S01]  /*01d0*/  @!P1 IMAD R5, R0, 0x200, R11.reuse ;  /* 0x0000020000059824 */ /* 0x100fe200078e020b */
[----:B------:R-:W-:Y:S01]  /*01e0*/  PRMT R11, RZ, 0x7610, R11 ;  /* 0x00007610ff0b7816 */ /* 0x000fe2000000000b */
[----:B------:R-:W-:-:S04]  /*01f0*/  @!P1 IMAD.MOV.U32 R14, RZ, RZ, 0x2 ;  /* 0x00000002ff0e9424 */ /* 0x000fc800078e00ff */
[----:B-1----:R-:W-:-:S05]  /*0200*/  @!P1 IMAD.WIDE.U32 R6, R5, R14, c[0x0][0x170] ;  /* 0x00005c0005069625 */ /* 0x002fca00078e000e */
[----:B------:R1:W5:Y:S01]  /*0210*/  @!P1 LDG.E.U16 R11, [R6.64] ;  /* 0x00000004060b9981 */ /* 0x000362000c1e1500 */
[----:B------:R-:W-:Y:S01]  /*0220*/  IADD3 R5, R3, 0x80, RZ ;  /* 0x0000008003057810 */ /* 0x000fe20007ffe0ff */
[----:B------:R-:W-:Y:S03]  /*0230*/  BSSY B0, `(.L_x_547) ;  /* 0x0000033000007945 */ /* 0x000fe60003800000 */
[----:B------:R-:W-:Y:S02]  /*0240*/  ISETP.GE.AND P2, PT, R5, R2, PT ;  /* 0x000000020500720c */ /* 0x000fe40003f46270 */
[----:B-1----:R-:W-:-:S04]  /*0250*/  IADD3 R7, R3, 0x100, RZ ;  /* 0x0000010003077810 */ /* 0x002fc80007ffe0ff */
[----:B------:R-:W-:Y:S02]  /*0260*/  ISETP.GE.AND P3, PT, R7, R2, PT ;  /* 0x000000020700720c */ /* 0x000fe40003f66270 */
[----:B------:R-:W-:-:S04]  /*0270*/  IADD3 R7, R3, 0x180, RZ ;  /* 0x0000018003077810 */ /* 0x000fc80007ffe0ff */
[----:B------:R-:W-:Y:S02]  /*0280*/  ISETP.GE.AND P1, PT, R7, R2, PT ;  /* 0x000000020700720c */ /* 0x000fe40003f26270 */
[----:B--2---:R-:W-:-:S05]  /*0290*/  @!P0 PRMT R12, RZ, 0x5410, R12 ;  /* 0x00005410ff0c8816 */ /* 0x004fca000000000c */
[----:B------:R-:W-:-:S04]  /*02a0*/  @!P0 FMUL.RZ R12, R12, 0.15915493667125701904 ;  /* 0x3e22f9830c0c8820 */ /* 0x000fc8000040c000 */
[----:B0-----:R-:W0:Y:S08]  /*02b0*/  @!P0 MUFU.COS R9, R12 ;  /* 0x0000000c00098308 */ /* 0x001e300000000000 */
[----:B------:R-:W-:Y:S01]  /*02c0*/  @!P0 MUFU.SIN R8, R12 ;  /* 0x0000000c00088308 */ /* 0x000fe20000000400 */
[----:B---3--:R-:W-:-:S05]  /*02d0*/  @!P2 PRMT R10, RZ, 0x5410, R10 ;  /* 0x00005410ff0aa816 */ /* 0x008fca000000000a */
[----:B------:R-:W-:Y:S02]  /*02e0*/  @!P2 FMUL.RZ R14, R10, 0.15915493667125701904 ;  /* 0x3e22f9830a0ea820 */ /* 0x000fe4000040c000 */
[----:B0-----:R-:W0:Y:S08]  /*02f0*/  @!P0 MUFU.RCP R9, R9 ;  /* 0x0000000900098308 */ /* 0x001e300000001000 */
[----:B------:R-:W1:Y:S01]  /*0300*/  @!P2 MUFU.COS R10, R14 ;  /* 0x0000000e000aa308 */ /* 0x000e620000000000 */
[----:B----4-:R-:W-:-:S05]  /*0310*/  @!P3 PRMT R4, RZ, 0x5410, R4 ;  /* 0x00005410ff04b816 */ /* 0x010fca0000000004 */
[----:B------:R-:W-:Y:S02]  /*0320*/  @!P3 FMUL.RZ R15, R4, 0.15915493667125701904 ;  /* 0x3e22f983040fb820 */ /* 0x000fe4000040c000 */
[----:B0-----:R-:W-:Y:S01]  /*0330*/  @!P0 FMUL.FTZ R8, R8, R9 ;  /* 0x0000000908088220 */ /* 0x001fe20000410000 */
[----:B------:R-:W-:Y:S01]  /*0340*/  @!P0 LEA R9, R0, R3, 0x9 ;  /* 0x0000000300098211 */ /* 0x000fe200078e48ff */
[----:B------:R-:W-:Y:S01]  /*0350*/  @!P3 MUFU.COS R12, R15 ;  /* 0x0000000f000cb308 */ /* 0x000fe20000000000 */
[----:B------:R-:W-:Y:S02]  /*0360*/  @!P0 IMAD.MOV.U32 R3, RZ, RZ, R5 ;  /* 0x000000ffff038224 */ /* 0x000fe400078e0005 */
[----:B------:R-:W-:-:S03]  /*0370*/  @!P0 F2FP.BF16.PACK_AB R5, RZ, R8 ;  /* 0x00000008ff05823e */ /* 0x000fc600000010ff */
[----:B------:R-:W-:Y:S02]  /*0380*/  ISETP.GE.AND P4, PT, R3, R2, PT ;  /* 0x000000020300720c */ /* 0x000fe40003f86270 */
[----:B-1----:R0:W-:Y:S01]  /*0390*/  @!P2 MUFU.RCP R13, R10 ;  /* 0x0000000a000da308 */ /* 0x0021e20000001000 */
[----:B-----5:R-:W-:-:S05]  /*03a0*/  @!P1 PRMT R11, RZ, 0x5410, R11 ;  /* 0x00005410ff0b9816 */ /* 0x020fca000000000b */
[----:B------:R-:W-:Y:S02]  /*03b0*/  @!P1 FMUL.RZ R16, R11, 0.15915493667125701904 ;  /* 0x3e22f9830b109820 */ /* 0x000fe4000040c000 */
[----:B------:R-:W1:Y:S01]  /*03c0*/  @!P2 MUFU.SIN R6, R14 ;  /* 0x0000000e0006a308 */ /* 0x000e620000000400 */
[----:B0-----:R-:W-:-:S04]  /*03d0*/  @!P0 IMAD.MOV.U32 R10, RZ, RZ, 0x2 ;  /* 0x00000002ff0a8424 */ /* 0x001fc800078e00ff */
[----:B------:R-:W-:Y:S01]  /*03e0*/  @!P0 IMAD.WIDE.U32 R8, R9, R10, c[0x0][0x168] ;  /* 0x00005a0009088625 */ /* 0x000fe200078e000a */
[----:B------:R-:W-:Y:S02]  /*03f0*/  PRMT R10, R5, 0x7610, R10 ;  /* 0x00007610050a7816 */ /* 0x000fe4000000000a */
[----:B------:R-:W0:Y:S03]  /*0400*/  @!P1 MUFU.COS R11, R16 ;  /* 0x00000010000b9308 */ /* 0x000e260000000000 */
[----:B------:R2:W-:Y:S05]  /*0410*/  @!P0 STG.E.U16 [R8.64], R10 ;  /* 0x0000000a08008986 */ /* 0x0005ea000c101504 */
[----:B------:R-:W-:Y:S01]  /*0420*/  @!P3 MUFU.SIN R7, R15 ;  /* 0x0000000f0007b308 */ /* 0x000fe20000000400 */
[----:B-1----:R-:W-:-:S05]  /*0430*/  @!P2 FMUL.FTZ R6, R6, R13 ;  /* 0x0000000d0606a220 */ /* 0x002fca0000410000 */
[----:B------:R-:W-:Y:S02]  /*0440*/  @!P2 F2FP.BF16.PACK_AB R5, RZ, R6 ;  /* 0x00000006ff05a23e */ /* 0x000fe400000010ff */
[----:B------:R-:W1:Y:S08]  /*0450*/  @!P3 MUFU.RCP R12, R12 ;  /* 0x0000000c000cb308 */ /* 0x000e700000001000 */
[----:B------:R2:W3:Y:S08]  /*0460*/  @!P1 MUFU.SIN R4, R16 ;  /* 0x0000001000049308 */ /* 0x0004f00000000400 */
[----:B0-----:R-:W0:Y:S01]  /*0470*/  @!P1 MUFU.RCP R11, R11 ;  /* 0x0000000b000b9308 */ /* 0x001e220000001000 */
[----:B-1----:R-:W-:-:S05]  /*0480*/  @!P3 FMUL.FTZ R7, R7, R12 ;  /* 0x0000000c0707b220 */ /* 0x002fca0000410000 */
[----:B------:R-:W-:Y:S01]  /*0490*/  @!P3 F2FP.BF16.PACK_AB R7, RZ, R7 ;  /* 0x00000007ff07b23e */ /* 0x000fe200000010ff */
[----:B------:R-:W-:Y:S05]  /*04a0*/  @P4 BRA `(.L_x_548) ;  /* 0x000000b000004947 */ /* 0x000fea0003800000 */
[----:B--2---:R-:W-:Y:S01]  /*04b0*/  IMAD R6, R0, 0x200, R3 ;  /* 0x0000020000067824 */ /* 0x004fe200078e0203 */
[----:B------:R-:W-:Y:S01]  /*04c0*/  IADD3 R3, R3, 0x80, RZ ;  /* 0x0000008003037810 */ /* 0x000fe20007ffe0ff */
[----:B------:R-:W-:Y:S01]  /*04d0*/  IMAD.MOV.U32 R9, RZ, RZ, 0x2 ;  /* 0x00000002ff097424 */ /* 0x000fe200078e00ff */
[----:B------:R-:W-:Y:S02]  /*04e0*/  PRMT R10, R7, 0x7610, R10 ;  /* 0x00007610070a7816 */ /* 0x000fe4000000000a */
[----:B------:R-:W-:Y:S01]  /*04f0*/  ISETP.GE.AND P0, PT, R3, R2, PT ;  /* 0x000000020300720c */ /* 0x000fe20003f06270 */
[----:B------:R-:W-:-:S05]  /*0500*/  IMAD.WIDE.U32 R6, R6, R9, c[0x0][0x168] ;  /* 0x00005a0006067625 */ /* 0x000fca00078e0009 */
[----:B------:R1:W-:Y:S07]  /*0510*/  STG.E.U16 [R6.64], R5 ;  /* 0x0000000506007986 */ /* 0x0003ee000c101504 */
[----:B------:R-:W-:Y:S02]  /*0520*/  @!P0 LEA R8, R0, R3, 0x9 ;  /* 0x0000000300088211 */ /* 0x000fe400078e48ff */
[----:B------:R-:W-:-:S03]  /*0530*/  @!P0 IADD3 R3, R3, 0x80, RZ ;  /* 0x0000008003038810 */ /* 0x000fc60007ffe0ff */
[----:B------:R-:W-:-:S05]  /*0540*/  @!P0 IMAD.WIDE.U32 R8, R8, R9, c[0x0][0x168] ;  /* 0x00005a0008088625 */ /* 0x000fca00078e0009 */
[----:B------:R1:W-:Y:S02]  /*0550*/  @!P0 STG.E.U16 [R8.64], R10 ;  /* 0x0000000a08008986 */ /* 0x0003e4000c101504 */
.L_x_548:
[----:B--2---:R-:W-:Y:S05]  /*0560*/  BSYNC B0 ;  /* 0x0000000000007941 */ /* 0x004fea0003800000 */
.L_x_547:
[----:B------:R-:W-:Y:S01]  /*0570*/  ISETP.GE.AND P0, PT, R3, R2, PT ;  /* 0x000000020300720c */ /* 0x000fe20003f06270 */
[----:B0--3--:R-:W-:-:S05]  /*0580*/  @!P1 FMUL.FTZ R4, R4, R11 ;  /* 0x0000000b04049220 */ /* 0x009fca0000410000 */
[----:B------:R-:W-:-:S07]  /*0590*/  @!P1 F2FP.BF16.PACK_AB R4, RZ, R4 ;  /* 0x00000004ff04923e */ /* 0x000fce00000010ff */
[----:B------:R-:W-:Y:S05]  /*05a0*/  @P0 EXIT ;  /* 0x000000000000094d */ /* 0x000fea0003800000 */
[----:B------:R-:W-:Y:S02]  /*05b0*/  IMAD R3, R0, 0x200, R3 ;  /* 0x0000020000037824 */ /* 0x000fe400078e0203 */
[----:B------:R-:W-:-:S04]  /*05c0*/  IMAD.MOV.U32 R2, RZ, RZ, 0x2 ;  /* 0x00000002ff027424 */ /* 0x000fc800078e00ff */
[----:B------:R-:W-:-:S05]  /*05d0*/  IMAD.WIDE.U32 R2, R3, R2, c[0x0][0x168] ;  /* 0x00005a0003027625 */ /* 0x000fca00078e0002 */
[----:B------:R-:W-:Y:S01]  /*05e0*/  STG.E.U16 [R2.64], R4 ;  /* 0x0000000402007986 */ /* 0x000fe2000c101504 */
[----:B------:R-:W-:Y:S05]  /*05f0*/  EXIT ;  /* 0x000000000000794d */ /* 0x000fea0003800000 */
.L_x_549:
        /* <DEDUP_REMOVED lines=16> */
.L_x_6474:


//--------------------- .text._ZN2at6native29vectorized_elementwise_kernelILi2EZZZNS0_15tan_kernel_cudaERNS_18TensorIteratorBaseEENKUlvE0_clEvENKUlvE2_clEvEUlN3c108BFloat16EE_St5arrayIPcLm2EEEEviT0_T1_ --------------------------
	.section	.text._ZN2at6native29vectorized_elementwise_kernelILi2EZZZNS0_15tan_kernel_cudaERNS_18TensorIteratorBaseEENKUlvE0_clEvENKUlvE2_clEvEUlN3c108BFloat16EE_St5arrayIPcLm2EEEEviT0_T1_,"ax",@progbits
	.sectioninfo	@"SHI_REGISTERS=29"
	.align	128
        .global         _ZN2at6native29vectorized_elementwise_kernelILi2EZZZNS0_15tan_kernel_cudaERNS_18TensorIteratorBaseEENKUlvE0_clEvENKUlvE2_clEvEUlN3c108BFloat16EE_St5arrayIPcLm2EEEEviT0_T1_
        .type           _ZN2at6native29vectorized_elementwise_kernelILi2EZZZNS0_15tan_kernel_cudaERNS_18TensorIteratorBaseEENKUlvE0_clEvENKUlvE2_clEvEUlN3c108BFloat16EE_St5arrayIPcLm2EEEEviT0_T1_,@function
        .size           _ZN2at6native29vectorized_elementwise_kernelILi2EZZZNS0_15tan_kernel_cudaERNS_18TensorIteratorBaseEENKUlvE0_clEvENKUlvE2_clEvEUlN3c108BFloat16EE_St5arrayIPcLm2EEEEviT0_T1_,(.L_x_6475 - _ZN2at6native29vectorized_elementwise_kernelILi2EZZZNS0_15tan_kernel_cudaERNS_18TensorIteratorBaseEENKUlvE0_clEvENKUlvE2_clEvEUlN3c108BFloat16EE_St5arrayIPcLm2EEEEviT0_T1_)
        .other          _ZN2at6native29vectorized_elementwise_kernelILi2EZZZNS0_15tan_kernel_cudaERNS_18TensorIteratorBaseEENKUlvE0_clEvENKUlvE2_clEvEUlN3c108BFloat16EE_St5arrayIPcLm2EEEEviT0_T1_,@"STO_CUDA_ENTRY STV_DEFAULT"
_ZN2at6native29vectorized_elementwise_kernelILi2EZZZNS0_15tan_kernel_cudaERNS_18TensorIteratorBaseEENKUlvE0_clEvENKUlvE2_clEvEUlN3c108BFloat16EE_St5arrayIPcLm2EEEEviT0_T1_:
.text._ZN2at6native29vectorized_elementwise_kernelILi2EZZZNS0_15tan_kernel_cudaERNS_18TensorIteratorBaseEENKUlvE0_clEvENKUlvE2_clEvEUlN3c108BFloat16EE_St5arrayIPcLm2EEEEviT0_T1_:
[----:B------:R-:W-:Y:S02]  /*0000*/  IMAD.MOV.U32 R1, RZ, RZ, c[0x0][0x28] ;  /* 0x00000a00ff017624 */ /* 0x000fe400078e00ff */
[----:B------:R-:W0:Y:S01]  /*0010*/  S2R R0, SR_CTAID.X ;  /* 0x0000000000007919 */ /* 0x000e220000002500 */
[----:B------:R-:W-:Y:S01]  /*0020*/  ULDC.64 UR4, c[0x0][0x118] ;  /* 0x0000460000047ab9 */ /* 0x000fe20000000a00 */
[----:B0-----:R-:W-:-:S05]  /*0030*/  IMAD.SHL.U32 R0, R0, 0x400, RZ ;  /* 0x0000040000007824 */ /* 0x001fca00078e00ff */
[----:B------:R-:W-:-:S04]  /*0040*/  IADD3 R4, -R0, c[0x0][0x160], RZ ;  /* 0x0000580000047a10 */ /* 0x000fc80007ffe1ff */
[----:B------:R-:W-:-:S13]  /*0050*/  ISETP.GE.U32.AND P0, PT, R4, 0x400, PT ;  /* 0x000004000400780c */ /* 0x000fda0003f06070 */
[----:B------:R-:W-:Y:S05]  /*0060*/  @!P0 BRA `(.L_x_550) ;  /* 0x0000043000008947 */ /* 0x000fea0003800000 */
[----:B------:R-:W0:Y:S01]  /*0070*/  S2R R2, SR_TID.X ;  /* 0x0000000000027919 */ /* 0x000e220000002100 */
[----:B------:R-:W-:-:S04]  /*0080*/  IMAD.MOV.U32 R3, RZ, RZ, 0x2 ;  /* 0x00000002ff037424 */ /* 0x000fc800078e00ff */
[----:B------:R-:W-:-:S06]  /*0090*/  IMAD.WIDE R4, R0, R3, c[0x0][0x170] ;  /* 0x00005c0000047625 */ /* 0x000fcc00078e0203 */
[----:B0-----:R-:W-:-:S05]  /*00a0*/  IMAD.WIDE.U32 R6, R2, 0x4, R4 ;  /* 0x0000000402067825 */ /* 0x001fca00078e0004 */
[----:B------:R-:W2:Y:S04]  /*00b0*/  LDG.E R8, [R6.64] ;  /* 0x0000000406087981 */ /* 0x000ea8000c1e1900 */
[----:B------:R2:W3:Y:S04]  /*00c0*/  LDG.E R9, [R6.64+0x200] ;  /* 0x0002000406097981 */ /* 0x0004e8000c1e1900 */
[----:B------:R2:W4:Y:S04]  /*00d0*/  LDG.E R17, [R6.64+0x400] ;  /* 0x0004000406117981 */ /* 0x000528000c1e1900 */
[----:B------:R2:W5:Y:S02]  /*00e0*/  LDG.E R12, [R6.64+0x600] ;  /* 0x00060004060c7981 */ /* 0x000564000c1e1900 */
[----:B--2---:R-:W-:-:S02]  /*00f0*/  PRMT R6, RZ, 0x7610, R8 ;  /* 0x00007610ff067816 */ /* 0x004fc40000000008 */
[----:B------:R-:W-:-:S03]  /*0100*/  PRMT R4, RZ, 0x5410, R8 ;  /* 0x00005410ff047816 */ /* 0x000fc60000000008 */
[----:B------:R-:W-:Y:S01]  /*0110*/  FMUL.RZ R8, R6, 0.15915493667125701904 ;  /* 0x3e22f98306087820 */ /* 0x000fe2000040c000 */
[----:B---3--:R-:W-:Y:S01]  /*0120*/  PRMT R6, RZ, 0x5410, R9 ;  /* 0x00005410ff067816 */ /* 0x008fe20000000009 */
[----:B------:R-:W-:Y:S01]  /*0130*/  FMUL.RZ R15, R4, 0.15915493667125701904 ;  /* 0x3e22f983040f7820 */ /* 0x000fe2000040c000 */
[----:B----4-:R-:W-:Y:S01]  /*0140*/  PRMT R7, RZ, 0x5410, R17 ;  /* 0x00005410ff077816 */ /* 0x010fe20000000011 */
[----:B------:R-:W-:Y:S02]  /*0150*/  MUFU.SIN R11, R8 ;  /* 0x00000008000b7308 */ /* 0x000fe40000000400 */
[----:B------:R-:W-:Y:S01]  /*0160*/  FMUL.RZ R18, R6, 0.15915493667125701904 ;  /* 0x3e22f98306127820 */ /* 0x000fe2000040c000 */
[----:B------:R-:W-:Y:S01]  /*0170*/  PRMT R6, RZ, 0x7610, R9 ;  /* 0x00007610ff067816 */ /* 0x000fe20000000009 */
[----:B------:R-:W-:-:S04]  /*0180*/  FMUL.RZ R21, R7, 0.15915493667125701904 ;  /* 0x3e22f98307157820 */ /* 0x000fc8000040c000 */
[----:B------:R0:W-:Y:S01]  /*0190*/  MUFU.COS R13, R8 ;  /* 0x00000008000d7308 */ /* 0x0001e20000000000 */
[----:B------:R-:W-:-:S07]  /*01a0*/  FMUL.RZ R20, R6, 0.15915493667125701904 ;  /* 0x3e22f98306147820 */ /* 0x000fce000040c000 */
[----:B------:R-:W1:Y:S01]  /*01b0*/  MUFU.COS R5, R15 ;  /* 0x0000000f00057308 */ /* 0x000e620000000000 */
[----:B0-----:R-:W-:-:S05]  /*01c0*/  PRMT R8, RZ, 0x7610, R17 ;  /* 0x00007610ff087816 */ /* 0x001fca0000000011 */
[----:B------:R-:W-:Y:S01]  /*01d0*/  FMUL.RZ R17, R8, 0.15915493667125701904 ;  /* 0x3e22f98308117820 */ /* 0x000fe2000040c000 */
[--C-:B-----5:R-:W-:Y:S01]  /*01e0*/  PRMT R8, RZ, 0x5410, R12.reuse ;  /* 0x00005410ff087816 */ /* 0x120fe2000000000c */
[----:B------:R-:W-:Y:S01]  /*01f0*/  MUFU.SIN R4, R15 ;  /* 0x0000000f00047308 */ /* 0x000fe20000000400 */
[----:B------:R-:W-:-:S03]  /*0200*/  PRMT R12, RZ, 0x7610, R12 ;  /* 0x00007610ff0c7816 */ /* 0x000fc6000000000c */
[----:B------:R-:W-:Y:S02]  /*0210*/  FMUL.RZ R24, R8, 0.15915493667125701904 ;  /* 0x3e22f98308187820 */ /* 0x000fe4000040c000 */
[----:B------:R-:W-:Y:S02]  /*0220*/  FMUL.RZ R26, R12, 0.15915493667125701904 ;  /* 0x3e22f9830c1a7820 */ /* 0x000fe4000040c000 */
[----:B------:R-:W-:Y:S08]  /*0230*/  MUFU.SIN R6, R20 ;  /* 0x0000001400067308 */ /* 0x000ff00000000400 */
[----:B------:R-:W-:Y:S08]  /*0240*/  MUFU.COS R15, R20 ;  /* 0x00000014000f7308 */ /* 0x000ff00000000000 */
[----:B------:R-:W-:Y:S08]  /*0250*/  MUFU.SIN R7, R21 ;  /* 0x0000001500077308 */ /* 0x000ff00000000400 */
[----:B------:R-:W-:Y:S08]  /*0260*/  MUFU.COS R16, R21 ;  /* 0x0000001500107308 */ /* 0x000ff00000000000 */
[----:B------:R-:W0:Y:S08]  /*0270*/  MUFU.COS R19, R17 ;  /* 0x0000001100137308 */ /* 0x000e300000000000 */
[----:B------:R-:W-:Y:S08]  /*0280*/  MUFU.COS R14, R18 ;  /* 0x00000012000e7308 */ /* 0x000ff00000000000 */
[----:B------:R-:W-:Y:S08]  /*0290*/  MUFU.COS R20, R24 ;  /* 0x0000001800147308 */ /* 0x000ff00000000000 */
[----:B------:R-:W-:Y:S08]  /*02a0*/  MUFU.COS R21, R26 ;  /* 0x0000001a00157308 */ /* 0x000ff00000000000 */
[----:B-1----:R-:W1:Y:S08]  /*02b0*/  MUFU.RCP R5, R5 ;  /* 0x0000000500057308 */ /* 0x002e700000001000 */
[----:B------:R-:W-:Y:S08]  /*02c0*/  MUFU.SIN R10, R18 ;  /* 0x00000012000a7308 */ /* 0x000ff00000000400 */
[----:B------:R1:W-:Y:S08]  /*02d0*/  MUFU.SIN R9, R17 ;  /* 0x0000001100097308 */ /* 0x0003f00000000400 */
[----:B0-----:R-:W0:Y:S01]  /*02e0*/  MUFU.RCP R22, R19 ;  /* 0x0000001300167308 */ /* 0x001e220000001000 */
[----:B-1----:R-:W-:-:S02]  /*02f0*/  FMUL.FTZ R17, R4, R5 ;  /* 0x0000000504117220 */ /* 0x002fc40000410000 */
[----:B------:R-:W-:-:S05]  /*0300*/  IMAD.WIDE.U32 R4, R0, R3, c[0x0][0x168] ;  /* 0x00005a0000047625 */ /* 0x000fca00078e0003 */
[----:B------:R-:W-:Y:S01]  /*0310*/  MUFU.SIN R8, R24 ;  /* 0x0000001800087308 */ /* 0x000fe20000000400 */
[----:B------:R-:W-:-:S07]  /*0320*/  IMAD.WIDE R4, R2, 0x4, R4 ;  /* 0x0000000402047825 */ /* 0x000fce00078e0204 */
[----:B------:R-:W-:Y:S01]  /*0330*/  MUFU.SIN R12, R26 ;  /* 0x0000001a000c7308 */ /* 0x000fe20000000400 */
[----:B0-----:R-:W-:-:S07]  /*0340*/  FMUL.FTZ R0, R9, R22 ;  /* 0x0000001609007220 */ /* 0x001fce0000410000 */
[----:B------:R-:W0:Y:S08]  /*0350*/  MUFU.RCP R18, R13 ;  /* 0x0000000d00127308 */ /* 0x000e300000001000 */
[----:B------:R-:W1:Y:S08]  /*0360*/  MUFU.RCP R23, R14 ;  /* 0x0000000e00177308 */ /* 0x000e700000001000 */
[----:B------:R-:W2:Y:S01]  /*0370*/  MUFU.RCP R15, R15 ;  /* 0x0000000f000f7308 */ /* 0x000ea20000001000 */
[----:B0-----:R-:W-:-:S05]  /*0380*/  FMUL.FTZ R18, R11, R18 ;  /* 0x000000120b127220 */ /* 0x001fca0000410000 */
[----:B------:R-:W-:Y:S02]  /*0390*/  F2FP.BF16.PACK_AB R17, R18, R17 ;  /* 0x000000111211723e */ /* 0x000fe400000010ff */
[----:B------:R-:W0:Y:S01]  /*03a0*/  MUFU.RCP R16, R16 ;  /* 0x0000001000107308 */ /* 0x000e220000001000 */
[----:B-1----:R-:W-:Y:S02]  /*03b0*/  FMUL.FTZ R10, R10, R23 ;  /* 0x000000170a0a7220 */ /* 0x002fe40000410000 */
[----:B------:R-:W-:Y:S05]  /*03c0*/  STG.E [R4.64], R17 ;  /* 0x0000001104007986 */ /* 0x000fea000c101904 */
[----:B------:R-:W1:Y:S01]  /*03d0*/  MUFU.RCP R25, R20 ;  /* 0x0000001400197308 */ /* 0x000e620000001000 */
[----:B--2---:R-:W-:-:S05]  /*03e0*/  FMUL.FTZ R3, R6, R15 ;  /* 0x0000000f06037220 */ /* 0x004fca0000410000 */
[----:B------:R-:W-:Y:S02]  /*03f0*/  F2FP.BF16.PACK_AB R3, R3, R10 ;  /* 0x0000000a0303723e */ /* 0x000fe400000010ff */
[----:B------:R-:W2:Y:S01]  /*0400*/  MUFU.RCP R21, R21 ;  /* 0x0000001500157308 */ /* 0x000ea20000001000 */
[----:B0-----:R-:W-:Y:S02]  /*0410*/  FMUL.FTZ R7, R7, R16 ;  /* 0x0000001007077220 */ /* 0x001fe40000410000 */
[----:B------:R-:W-:Y:S03]  /*0420*/  STG.E [R4.64+0x200], R3 ;  /* 0x0002000304007986 */ /* 0x000fe6000c101904 */
[----:B------:R-:W-:Y:S01]  /*0430*/  F2FP.BF16.PACK_AB R7, R0, R7 ;  /* 0x000000070007723e */ /* 0x000fe200000010ff */
[----:B-1----:R-:W-:-:S04]  /*0440*/  FMUL.FTZ R8, R8, R25 ;  /* 0x0000001908087220 */ /* 0x002fc80000410000 */
[----:B------:R-:W-:Y:S01]  /*0450*/  STG.E [R4.64+0x400], R7 ;  /* 0x0004000704007986 */ /* 0x000fe2000c101904 */
[----:B--2---:R-:W-:-:S05]  /*0460*/  FMUL.FTZ R9, R12, R21 ;  /* 0x000000150c097220 */ /* 0x004fca0000410000 */
[----:B------:R-:W-:-:S05]  /*0470*/  F2FP.BF16.PACK_AB R9, R9, R8 ;  /* 0x000000080909723e */ /* 0x000fca00000010ff */
[----:B------:R-:W-:Y:S01]  /*0480*/  STG.E [R4.64+0x600], R9 ;  /* 0x0006000904007986 */ /* 0x000fe2000c101904 */
[----:B------:R-:W-:Y:S05]  /*0490*/  EXIT ;  /* 0x000000000000794d */ /* 0x000fea0003800000 */
.L_x_550:
[----:B------:R-:W0:Y:S01]  /*04a0*/  S2R R7, SR_TID.X ;  /* 0x0000000000077919 */ /* 0x000e220000002100 */
[----:B------:R-:W-:Y:S02]  /*04b0*/  PRMT R5, RZ, 0x7610, R5 ;  /* 0x00007610ff057816 */ /* 0x000fe40000000005 */
[----:B0-----:R-:W-:Y:S01]  /*04c0*/  ISETP.GE.AND P0, PT, R7, R4, PT ;  /* 0x000000040700720c */ /* 0x001fe20003f06270 */
[----:B------:R-:W-:-:S12]  /*04d0*/  IMAD.MOV.U32 R11, RZ, RZ, R7 ;  /* 0x000000ffff0b7224 */ /* 0x000fd800078e0007 */
[----:B------:R-:W-:Y:S01]  /*04e0*/  @!P0 IADD3 R11, R7, 0x80, RZ ;  /* 0x00000080070b8810 */ /* 0x000fe20007ffe0ff */
[----:B------:R-:W-:Y:S01]  /*04f0*/  @!P0 IMAD.IADD R2, R0, 0x1, R7 ;  /* 0x0000000100028824 */ /* 0x000fe200078e0207 */
[----:B------:R-:W-:Y:S01]  /*0500*/  PRMT R6, RZ, 0x7610, R6 ;  /* 0x00007610ff067816 */ /* 0x000fe20000000006 */
[----:B------:R-:W-:Y:S01]  /*0510*/  @!P0 IMAD.MOV.U32 R3, RZ, RZ, 0x2 ;  /* 0x00000002ff038424 */ /* 0x000fe200078e00ff */
[----:B------:R-:W-:-:S03]  /*0520*/  ISETP.GE.AND P1, PT, R11, R4, PT ;  /* 0x000000040b00720c */ /* 0x000fc60003f26270 */
[----:B------:R-:W-:Y:S01]  /*0530*/  @!P0 IMAD.WIDE.U32 R2, R2, R3, c[0x0][0x170] ;  /* 0x00005c0002028625 */ /* 0x000fe200078e0003 */
[----:B------:R-:W-:-:S04]  /*0540*/  PRMT R9, RZ, 0x7610, R9 ;  /* 0x00007610ff097816 */ /* 0x000fc80000000009 */
[----:B------:R0:W2:Y:S05]  /*0550*/  @!P0 LDG.E.U16 R5, [R2.64] ;  /* 0x0000000402058981 */ /* 0x0000aa000c1e1500 */
[----:B------:R-:W-:Y:S01]  /*0560*/  @!P1 IMAD.IADD R12, R0, 0x1, R11 ;  /* 0x00000001000c9824 */ /* 0x000fe200078e020b */
[----:B------:R-:W-:-:S04]  /*0570*/  @!P1 IADD3 R11, R11, 0x80, RZ ;  /* 0x000000800b0b9810 */ /* 0x000fc80007ffe0ff */
[----:B------:R-:W-:-:S13]  /*0580*/  ISETP.GE.AND P2, PT, R11, R4, PT ;  /* 0x000000040b00720c */ /* 0x000fda0003f46270 */
[----:B------:R-:W-:Y:S02]  /*0590*/  @!P2 IADD3 R8, R0, R11, RZ ;  /* 0x0000000b0008a210 */ /* 0x000fe40007ffe0ff */
[----:B------:R-:W-:-:S04]  /*05a0*/  @!P2 IADD3 R11, R11, 0x80, RZ ;  /* 0x000000800b0ba810 */ /* 0x000fc80007ffe0ff */
[----:B------:R-:W-:Y:S01]  /*05b0*/  ISETP.GE.AND P3, PT, R11, R4, PT ;  /* 0x000000040b00720c */ /* 0x000fe20003f66270 */
[----:B------:R-:W-:-:S04]  /*05c0*/  @!P1 IMAD.MOV.U32 R13, RZ, RZ, 0x2 ;  /* 0x00000002ff0d9424 */ /* 0x000fc800078e00ff */
[----:B------:R-:W-:-:S05]  /*05d0*/  @!P1 IMAD.WIDE.U32 R12, R12, R13, c[0x0][0x170] ;  /* 0x00005c000c0c9625 */ /* 0x000fca00078e000d */
[----:B------:R1:W3:Y:S03]  /*05e0*/  @!P1 LDG.E.U16 R6, [R12.64] ;  /* 0x000000040c069981 */ /* 0x0002e6000c1e1500 */
[----:B------:R-:W-:Y:S01]  /*05f0*/  @!P3 IMAD.IADD R10, R0, 0x1, R11 ;  /* 0x00000001000ab824 */ /* 0x000fe200078e020b */
[----:B------:R-:W-:-:S04]  /*0600*/  @!P3 IADD3 R11, R11, 0x80, RZ ;  /* 0x000000800b0bb810 */ /* 0x000fc80007ffe0ff */
[----:B------:R-:W-:Y:S01]  /*0610*/  ISETP.GE.AND P1, PT, R11, R4, PT ;  /* 0x000000040b00720c */ /* 0x000fe20003f26270 */
[----:B0-----:R-:W-:-:S04]  /*0620*/  @!P2 IMAD.MOV.U32 R3, RZ, RZ, 0x2 ;  /* 0x00000002ff03a424 */ /* 0x001fc800078e00ff */
[----:B------:R-:W-:-:S05]  /*0630*/  @!P2 IMAD.WIDE.U32 R2, R8, R3, c[0x0][0x170] ;  /* 0x00005c000802a625 */ /* 0x000fca00078e0003 */
[----:B------:R0:W4:Y:S03]  /*0640*/  @!P2 LDG.E.U16 R9, [R2.64] ;  /* 0x000000040209a981 */ /* 0x000126000c1e1500 */
[----:B------:R-:W-:Y:S01]  /*0650*/  @!P1 IMAD.IADD R14, R0, 0x1, R11 ;  /* 0x00000001000e9824 */ /* 0x000fe200078e020b */
[----:B------:R-:W-:-:S04]  /*0660*/  @!P1 IADD3 R11, R11, 0x80, RZ ;  /* 0x000000800b0b9810 */ /* 0x000fc80007ffe0ff */
[----:B------:R-:W-:Y:S01]  /*0670*/  ISETP.GE.AND P2, PT, R11, R4, PT ;  /* 0x000000040b00720c */ /* 0x000fe20003f46270 */
[----:B------:R-:W-:Y:S01]  /*0680*/  @!P3 IMAD.MOV.U32 R15, RZ, RZ, 0x2 ;  /* 0x00000002ff0fb424 */ /* 0x000fe200078e00ff */
[----:B------:R-:W-:-:S03]  /*0690*/  PRMT R8, RZ, 0x7610, R8 ;  /* 0x00007610ff087816 */ /* 0x000fc60000000008 */
[----:B-1----:R-:W-:-:S05]  /*06a0*/  @!P3 IMAD.WIDE.U32 R12, R10, R15, c[0x0][0x170] ;  /* 0x00005c000a0cb625 */ /* 0x002fca00078e000f */
[----:B------:R1:W5:Y:S03]  /*06b0*/  @!P3 LDG.E.U16 R8, [R12.64] ;  /* 0x000000040c08b981 */ /* 0x000366000c1e1500 */
[----:B------:R-:W-:Y:S01]  /*06c0*/  @!P2 IMAD.IADD R18, R0, 0x1, R11 ;  /* 0x000000010012a824 */ /* 0x000fe200078e020b */
[----:B------:R-:W-:-:S04]  /*06d0*/  @!P2 IADD3 R11, R11, 0x80, RZ ;  /* 0x000000800b0ba810 */ /* 0x000fc80007ffe0ff */
[----:B------:R-:W-:Y:S02]  /*06e0*/  ISETP.GE.AND P3, PT, R11, R4, PT ;  /* 0x000000040b00720c */ /* 0x000fe40003f66270 */
[----:B------:R-:W-:Y:S02]  /*06f0*/  @!P1 MOV R15, 0x2 ;  /* 0x00000002000f9802 */ /* 0x000fe40000000f00 */
[----:B0-----:R-:W-:-:S03]  /*0700*/  PRMT R3, RZ, 0x7610, R3 ;  /* 0x00007610ff037816 */ /* 0x001fc60000000003 */
[----:B------:R-:W-:-:S05]  /*0710*/  @!P1 IMAD.WIDE.U32 R14, R14, R15, c[0x0][0x170] ;  /* 0x00005c000e0e9625 */ /* 0x000fca00078e000f */
[----:B------:R0:W5:Y:S01]  /*0720*/  @!P1 LDG.E.U16 R3, [R14.64] ;  /* 0x000000040e039981 */ /* 0x000162000c1e1500 */
[----:B------:R-:W-:Y:S01]  /*0730*/  @!P3 IMAD.IADD R20, R0, 0x1, R11 ;  /* 0x000000010014b824 */ /* 0x000fe200078e020b */
[----:B------:R-:W-:-:S04]  /*0740*/  @!P3 IADD3 R11, R11, 0x80, RZ ;  /* 0x000000800b0bb810 */ /* 0x000fc80007ffe0ff */
[----:B------:R-:W-:Y:S01]  /*0750*/  ISETP.GE.AND P1, PT, R11, R4, PT ;  /* 0x000000040b00720c */ /* 0x000fe20003f26270 */
[----:B------:R-:W-:Y:S02]  /*0760*/  @!P2 IMAD.MOV.U32 R19, RZ, RZ, 0x2 ;  /* 0x00000002ff13a424 */ /* 0x000fe400078e00ff */
[----:B------:R-:W-:Y:S01]  /*0770*/  @!P3 IMAD.MOV.U32 R21, RZ, RZ, 0x2 ;  /* 0x00000002ff15b424 */ /* 0x000fe200078e00ff */
[----:B------:R-:W-:Y:S01]  /*0780*/  PRMT R10, RZ, 0x7610, R10 ;  /* 0x00007610ff0a7816 */ /* 0x000fe2000000000a */
[----:B------:R-:W-:Y:S01]  /*0790*/  @!P2 IMAD.WIDE.U32 R18, R18, R19, c[0x0][0x170] ;  /* 0x00005c001212a625 */ /* 0x000fe200078e0013 */
[----:B-1----:R-:W-:Y:S02]  /*07a0*/  PRMT R12, RZ, 0x7610, R12 ;  /* 0x00007610ff0c7816 */ /* 0x002fe4000000000c */
[----:B------:R-:W-:Y:S01]  /*07b0*/  PRMT R2, RZ, 0x7610, R2 ;  /* 0x00007610ff027816 */ /* 0x000fe20000000002 */
[----:B------:R-:W-:Y:S01]  /*07c0*/  @!P3 IMAD.WIDE.U32 R20, R20, R21, c[0x0][0x170] ;  /* 0x00005c001414b625 */ /* 0x000fe200078e0015 */
[----:B------:R1:W5:Y:S03]  /*07d0*/  @!P2 LDG.E.U16 R10, [R18.64] ;  /* 0x00000004120aa981 */ /* 0x000366000c1e1500 */
[----:B------:R-:W-:Y:S01]  /*07e0*/  @!P1 IMAD.IADD R16, R0, 0x1, R11 ;  /* 0x0000000100109824 */ /* 0x000fe200078e020b */
[----:B------:R0:W5:Y:S01]  /*07f0*/  @!P3 LDG.E.U16 R12, [R20.64] ;  /* 0x00000004140cb981 */ /* 0x000162000c1e1500 */
[----:B------:R-:W-:-:S04]  /*0800*/  @!P1 IMAD.MOV.U32 R17, RZ, RZ, 0x2 ;  /* 0x00000002ff119424 */ /* 0x000fc800078e00ff */
[----:B------:R-:W-:-:S05]  /*0810*/  @!P1 IMAD.WIDE.U32 R16, R16, R17, c[0x0][0x170] ;  /* 0x00005c0010109625 */ /* 0x000fca00078e0011 */
[----:B------:R0:W5:Y:S01]  /*0820*/  @!P1 LDG.E.U16 R2, [R16.64] ;  /* 0x0000000410029981 */ /* 0x000162000c1e1500 */
[----:B------:R-:W-:-:S04]  /*0830*/  IADD3 R13, R7, 0x100, RZ ;  /* 0x00000100070d7810 */ /* 0x000fc80007ffe0ff */
[----:B------:R-:W-:Y:S02]  /*0840*/  ISETP.GE.AND P6, PT, R13, R4, PT ;  /* 0x000000040d00720c */ /* 0x000fe40003fc6270 */
[----:B------:R-:W-:-:S04]  /*0850*/  IADD3 R13, R7, 0x180, RZ ;  /* 0x00000180070d7810 */ /* 0x000fc80007ffe0ff */
[----:B------:R-:W-:Y:S02]  /*0860*/  ISETP.GE.AND P2, PT, R13, R4, PT ;  /* 0x000000040d00720c */ /* 0x000fe40003f46270 */
[----:B------:R-:W-:-:S04]  /*0870*/  IADD3 R13, R7, 0x200, RZ ;  /* 0x00000200070d7810 */ /* 0x000fc80007ffe0ff */
[----:B------:R-:W-:Y:S02]  /*0880*/  ISETP.GE.AND P3, PT, R13, R4, PT ;  /* 0x000000040d00720c */ /* 0x000fe40003f66270 */
[----:B-1----:R-:W-:-:S04]  /*0890*/  IADD3 R19, R7, 0x280, RZ ;  /* 0x0000028007137810 */ /* 0x002fc80007ffe0ff */
[----:B------:R-:W-:Y:S01]  /*08a0*/  ISETP.GE.AND P4, PT, R19, R4, PT ;  /* 0x000000041300720c */ /* 0x000fe20003f86270 */
[----:B------:R-:W-:Y:S01]  /*08b0*/  BSSY B0, `(.L_x_551) ;  /* 0x0000071000007945 */ /* 0x000fe20003800000 */
[----:B------:R-:W-:Y:S01]  /*08c0*/  BSSY B1, `(.L_x_552) ;  /* 0x0000069000017945 */ /* 0x000fe20003800000 */
[----:B--2---:R-:W-:-:S05]  /*08d0*/  @!P0 PRMT R5, RZ, 0x5410, R5 ;  /* 0x00005410ff058816 */ /* 0x004fca0000000005 */
[----:B0-----:R-:W-:Y:S01]  /*08e0*/  @!P0 FMUL.RZ R15, R5, 0.15915493667125701904 ;  /* 0x3e22f983050f8820 */ /* 0x001fe2000040c000 */
[----:B------:R-:W-:-:S04]  /*08f0*/  IADD3 R5, R7, 0x80, RZ ;  /* 0x0000008007057810 */ /* 0x000fc80007ffe0ff */
[----:B------:R-:W-:Y:S01]  /*0900*/  ISETP.GE.AND P1, PT, R5, R4, PT ;  /* 0x000000040500720c */ /* 0x000fe20003f26270 */
[----:B------:R-:W-:Y:S08]  /*0910*/  @!P0 MUFU.COS R14, R15 ;  /* 0x0000000f000e8308 */ /* 0x000ff00000000000 */
[----:B------:R-:W-:Y:S04]  /*0920*/  @!P0 MUFU.SIN R11, R15 ;  /* 0x0000000f000b8308 */ /* 0x000fe80000000400 */
[----:B---3--:R-:W-:-:S02]  /*0930*/  @!P1 PRMT R6, RZ, 0x5410, R6 ;  /* 0x00005410ff069816 */ /* 0x008fc40000000006 */
[----:B----4-:R-:W-:-:S05]  /*0940*/  @!P6 PRMT R9, RZ, 0x5410, R9 ;  /* 0x00005410ff09e816 */ /* 0x010fca0000000009 */
[----:B------:R-:W-:-:S04]  /*0950*/  @!P6 FMUL.RZ R21, R9, 0.15915493667125701904 ;  /* 0x3e22f9830915e820 */ /* 0x000fc8000040c000 */
[----:B------:R-:W0:Y:S01]  /*0960*/  @!P6 MUFU.COS R16, R21 ;  /* 0x000000150010e308 */ /* 0x000e220000000000 */
[----:B------:R-:W-:-:S07]  /*0970*/  @!P1 FMUL.RZ R18, R6, 0.15915493667125701904 ;  /* 0x3e22f98306129820 */ /* 0x000fce000040c000 */
[----:B------:R-:W-:Y:S01]  /*0980*/  @!P6 MUFU.SIN R15, R21 ;  /* 0x00000015000fe308 */ /* 0x000fe20000000400 */
[----:B-----5:R-:W-:-:S07]  /*0990*/  @!P2 PRMT R8, RZ, 0x5410, R8 ;  /* 0x00005410ff08a816 */ /* 0x020fce0000000008 */
[----:B0-----:R-:W-:Y:S08]  /*09a0*/  @!P6 MUFU.RCP R16, R16 ;  /* 0x000000100010e308 */ /* 0x001ff00000001000 */
[----:B------:R-:W0:Y:S01]  /*09b0*/  @!P1 MUFU.COS R17, R18 ;  /* 0x0000001200119308 */ /* 0x000e220000000000 */
[----:B------:R-:W-:Y:S01]  /*09c0*/  @!P2 FMUL.RZ R8, R8, 0.15915493667125701904 ;  /* 0x3e22f9830808a820 */ /* 0x000fe2000040c000 */
[----:B------:R-:W-:-:S06]  /*09d0*/  @!P3 PRMT R3, RZ, 0x5410, R3 ;  /* 0x00005410ff03b816 */ /* 0x000fcc0000000003 */
[----:B------:R-:W-:Y:S01]  /*09e0*/  @!P2 MUFU.SIN R13, R8 ;  /* 0x00000008000da308 */ /* 0x000fe20000000400 */
[----:B------:R-:W-:Y:S01]  /*09f0*/  @!P3 FMUL.RZ R22, R3, 0.15915493667125701904 ;  /* 0x3e22f9830316b820 */ /* 0x000fe2000040c000 */
[----:B------:R-:W-:-:S06]  /*0a00*/  IADD3 R3, R7, 0x380, RZ ;  /* 0x0000038007037810 */ /* 0x000fcc0007ffe0ff */
[----:B------:R1:W-:Y:S08]  /*0a10*/  @!P2 MUFU.COS R20, R8 ;  /* 0x000000080014a308 */ /* 0x0003f00000000000 */
[----:B0-----:R0:W-:Y:S01]  /*0a20*/  @!P1 MUFU.RCP R9, R17 ;  /* 0x0000001100099308 */ /* 0x0011e20000001000 */
[----:B-1----:R-:W-:-:S05]  /*0a30*/  @!P6 FMUL.FTZ R8, R15, R16 ;  /* 0x000000100f08e220 */ /* 0x002fca0000410000 */
[----:B------:R-:W-:Y:S02]  /*0a40*/  @!P6 F2FP.BF16.PACK_AB R8, RZ, R8 ;  /* 0x00000008ff08e23e */ /* 0x000fe400000010ff */
[----:B0-----:R-:W-:Y:S02]  /*0a50*/  IADD3 R17, R7, 0x300, RZ ;  /* 0x0000030007117810 */ /* 0x001fe40007ffe0ff */
[-C--:B------:R-:W-:Y:S02]  /*0a60*/  ISETP.GE.AND P6, PT, R3, R4.reuse, PT ;  /* 0x000000040300720c */ /* 0x080fe40003fc6270 */
[----:B------:R-:W-:Y:S02]  /*0a70*/  ISETP.GE.AND P5, PT, R17, R4, PT ;  /* 0x000000041100720c */ /* 0x000fe40003fa6270 */
[----:B------:R-:W-:Y:S01]  /*0a80*/  @!P4 PRMT R10, RZ, 0x5410, R10 ;  /* 0x00005410ff0ac816 */ /* 0x000fe2000000000a */
[----:B------:R-:W0:Y:S08]  /*0a90*/  @!P0 MUFU.RCP R14, R14 ;  /* 0x0000000e000e8308 */ /* 0x000e300000001000 */
[----:B------:R-:W-:-:S02]  /*0aa0*/  @!P6 PRMT R2, RZ, 0x5410, R2 ;  /* 0x00005410ff02e816 */ /* 0x000fc40000000002 */
[----:B------:R-:W-:Y:S01]  /*0ab0*/  @!P5 PRMT R12, RZ, 0x5410, R12 ;  /* 0x00005410ff0cd816 */ /* 0x000fe2000000000c */
[----:B------:R-:W-:Y:S02]  /*0ac0*/  @!P4 FMUL.RZ R23, R10, 0.15915493667125701904 ;  /* 0x3e22f9830a17c820 */ /* 0x000fe4000040c000 */
[----:B------:R-:W-:Y:S02]  /*0ad0*/  @!P6 FMUL.RZ R25, R2, 0.15915493667125701904 ;  /* 0x3e22f9830219e820 */ /* 0x000fe4000040c000 */
[----:B------:R-:W-:Y:S01]  /*0ae0*/  @!P5 FMUL.RZ R24, R12, 0.15915493667125701904 ;  /* 0x3e22f9830c18d820 */ /* 0x000fe2000040c000 */
[----:B------:R-:W-:Y:S08]  /*0af0*/  @!P1 MUFU.SIN R6, R18 ;  /* 0x0000001200069308 */ /* 0x000ff00000000400 */
[----:B------:R-:W1:Y:S08]  /*0b00*/  @!P3 MUFU.COS R17, R22 ;  /* 0x000000160011b308 */ /* 0x000e700000000000 */
[----:B------:R-:W2:Y:S08]  /*0b10*/  @!P4 MUFU.COS R18, R23 ;  /* 0x000000170012c308 */ /* 0x000eb00000000000 */
[----:B------:R-:W3:Y:S08]  /*0b20*/  @!P5 MUFU.COS R19, R24 ;  /* 0x000000180013d308 */ /* 0x000ef00000000000 */
[----:B------:R-:W4:Y:S01]  /*0b30*/  @!P6 MUFU.COS R21, R25 ;  /* 0x000000190015e308 */ /* 0x000f220000000000 */
[----:B0-----:R-:W-:Y:S01]  /*0b40*/  @!P0 FMUL.FTZ R14, R11, R14 ;  /* 0x0000000e0b0e8220 */ /* 0x001fe20000410000 */
[----:B------:R-:W-:Y:S01]  /*0b50*/  @!P0 IADD3 R2, R0, R7, RZ ;  /* 0x0000000700028210 */ /* 0x000fe20007ffe0ff */
[----:B------:R-:W-:-:S02]  /*0b60*/  @!P0 IMAD.MOV.U32 R3, RZ, RZ, 0x2 ;  /* 0x00000002ff038424 */ /* 0x000fc400078e00ff */
[----:B------:R-:W-:-:S03]  /*0b70*/  @!P0 IMAD.MOV.U32 R7, RZ, RZ, R5 ;  /* 0x000000ffff078224 */ /* 0x000fc600078e0005 */
[----:B------:R0:W5:Y:S01]  /*0b80*/  @!P2 MUFU.RCP R10, R20 ;  /* 0x00000014000aa308 */ /* 0x0001620000001000 */
[----:B------:R-:W-:-:S07]  /*0b90*/  @!P0 IMAD.WIDE.U32 R2, R2, R3, c[0x0][0x168] ;  /* 0x00005a0002028625 */ /* 0x000fce00078e0003 */
[----:B------:R-:W-:Y:S01]  /*0ba0*/  @!P3 MUFU.SIN R16, R22 ;  /* 0x000000160010b308 */ /* 0x000fe20000000400 */
[----:B0-----:R-:W-:-:S07]  /*0bb0*/  @!P0 F2FP.BF16.PACK_AB R20, RZ, R14 ;  /* 0x0000000eff14823e */ /* 0x001fce00000010ff */
[----:B-1----:R-:W0:Y:S01]  /*0bc0*/  @!P3 MUFU.RCP R17, R17 ;  /* 0x000000110011b308 */ /* 0x002e220000001000 */
[----:B------:R1:W-:Y:S01]  /*0bd0*/  @!P0 STG.E.U16 [R2.64], R20 ;  /* 0x0000001402008986 */ /* 0x0003e2000c101504 */
[----:B------:R-:W-:-:S06]  /*0be0*/  ISETP.GE.AND P0, PT, R7, R4, PT ;  /* 0x000000040700720c */ /* 0x000fcc0003f06270 */
[----:B------:R-:W-:Y:S08]  /*0bf0*/  @!P4 MUFU.SIN R15, R23 ;  /* 0x00000017000fc308 */ /* 0x000ff00000000400 */
[----:B--2---:R-:W2:Y:S08]  /*0c00*/  @!P4 MUFU.RCP R18, R18 ;  /* 0x000000120012c308 */ /* 0x004eb00000001000 */
[----:B------:R-:W-:Y:S08]  /*0c10*/  @!P5 MUFU.SIN R12, R24 ;  /* 0x00000018000cd308 */ /* 0x000ff00000000400 */
[----:B---3--:R-:W3:Y:S08]  /*0c20*/  @!P5 MUFU.RCP R19, R19 ;  /* 0x000000130013d308 */ /* 0x008ef00000001000 */
[----:B------:R-:W-:Y:S08]  /*0c30*/  @!P6 MUFU.SIN R11, R25 ;  /* 0x00000019000be308 */ /* 0x000ff00000000400 */
[----:B----4-:R-:W4:Y:S01]  /*0c40*/  @!P6 MUFU.RCP R14, R21 ;  /* 0x00000015000ee308 */ /* 0x010f220000001000 */
[----:B------:R-:W-:-:S02]  /*0c50*/  @!P1 FMUL.FTZ R6, R6, R9 ;  /* 0x0000000906069220 */ /* 0x000fc40000410000 */
[----:B-----5:R-:W-:Y:S02]  /*0c60*/  @!P2 FMUL.FTZ R10, R13, R10 ;  /* 0x0000000a0d0aa220 */ /* 0x020fe40000410000 */
[----:B0-----:R-:W-:Y:S02]  /*0c70*/  @!P3 FMUL.FTZ R16, R16, R17 ;  /* 0x000000111010b220 */ /* 0x001fe40000410000 */
[----:B--2---:R-:W-:Y:S02]  /*0c80*/  @!P4 FMUL.FTZ R5, R15, R18 ;  /* 0x000000120f05c220 */ /* 0x004fe40000410000 */
[----:B---3--:R-:W-:Y:S01]  /*0c90*/  @!P5 FMUL.FTZ R12, R12, R19 ;  /* 0x000000130c0cd220 */ /* 0x008fe20000410000 */
[----:B------:R-:W-:Y:S01]  /*0ca0*/  @!P1 F2FP.BF16.PACK_AB R9, RZ, R6 ;  /* 0x00000006ff09923e */ /* 0x000fe200000010ff */
[----:B----4-:R-:W-:Y:S01]  /*0cb0*/  @!P6 FMUL.FTZ R11, R11, R14 ;  /* 0x0000000e0b0be220 */ /* 0x010fe20000410000 */
[----:B------:R-:W-:Y:S02]  /*0cc0*/  @!P2 F2FP.BF16.PACK_AB R13, RZ, R10 ;  /* 0x0000000aff0da23e */ /* 0x000fe400000010ff */
[----:B------:R-:W-:-:S02]  /*0cd0*/  @!P3 F2FP.BF16.PACK_AB R6, RZ, R16 ;  /* 0x00000010ff06b23e */ /* 0x000fc400000010ff */
[----:B------:R-:W-:Y:S02]  /*0ce0*/  @!P4 F2FP.BF16.PACK_AB R5, RZ, R5 ;  /* 0x00000005ff05c23e */ /* 0x000fe400000010ff */
[----:B-1----:R-:W-:Y:S02]  /*0cf0*/  @!P5 F2FP.BF16.PACK_AB R3, RZ, R12 ;  /* 0x0000000cff03d23e */ /* 0x002fe400000010ff */
[----:B------:R-:W-:Y:S01]  /*0d00*/  @!P6 F2FP.BF16.PACK_AB R2, RZ, R11 ;  /* 0x0000000bff02e23e */ /* 0x000fe200000010ff */
[----:B------:R-:W-:Y:S05]  /*0d10*/  @P0 BRA `(.L_x_553) ;  /* 0x000000d000000947 */ /* 0x000fea0003800000 */
[----:B------:R-:W-:Y:S01]  /*0d20*/  IMAD.IADD R10, R0, 0x1, R7 ;  /* 0x00000001000a7824 */ /* 0x000fe200078e0207 */
[----:B------:R-:W-:Y:S01]  /*0d30*/  IADD3 R7, R7, 0x80, RZ ;  /* 0x0000008007077810 */ /* 0x000fe20007ffe0ff */
[----:B------:R-:W-:-:S03]  /*0d40*/  IMAD.MOV.U32 R11, RZ, RZ, 0x2 ;  /* 0x00000002ff0b7424 */ /* 0x000fc600078e00ff */
[----:B------:R-:W-:Y:S01]  /*0d50*/  ISETP.GE.AND P0, PT, R7, R4, PT ;  /* 0x000000040700720c */ /* 0x000fe20003f06270 */
[----:B------:R-:W-:-:S05]  /*0d60*/  IMAD.WIDE.U32 R10, R10, R11, c[0x0][0x168] ;  /* 0x00005a000a0a7625 */ /* 0x000fca00078e000b */
[----:B------:R0:W-:Y:S07]  /*0d70*/  STG.E.U16 [R10.64], R9 ;  /* 0x000000090a007986 */ /* 0x0001ee000c101504 */
[----:B------:R-:W-:Y:S05]  /*0d80*/  @P0 BRA `(.L_x_554) ;  /* 0x000000d000000947 */ /* 0x000fea0003800000 */
[----:B0-----:R-:W-:Y:S01]  /*0d90*/  HFMA2.MMA R10, -RZ, RZ, 0, 1.1920928955078125e-07 ;  /* 0x00000002ff0a7435 */ /* 0x001fe200000001ff */
[----:B------:R-:W-:Y:S01]  /*0da0*/  IMAD.IADD R9, R0, 0x1, R7 ;  /* 0x0000000100097824 */ /* 0x000fe200078e0207 */
[----:B------:R-:W-:Y:S02]  /*0db0*/  PRMT R11, R8, 0x7610, R11 ;  /* 0x00007610080b7816 */ /* 0x000fe4000000000b */
[----:B------:R-:W-:-:S06]  /*0dc0*/  IADD3 R7, R7, 0x80, RZ ;  /* 0x0000008007077810 */ /* 0x000fcc0007ffe0ff */
[----:B------:R-:W-:-:S05]  /*0dd0*/  IMAD.WIDE.U32 R8, R9, R10, c[0x0][0x168] ;  /* 0x00005a0009087625 */ /* 0x000fca00078e000a */
[----:B------:R0:W-:Y:S02]  /*0de0*/  STG.E.U16 [R8.64], R11 ;  /* 0x0000000b08007986 */ /* 0x0001e4000c101504 */
.L_x_553:
[----:B------:R-:W-:-:S13]  /*0df0*/  ISETP.GE.AND P0, PT, R7, R4, PT ;  /* 0x000000040700720c */ /* 0x000fda0003f06270 */
[----:B------:R-:W-:Y:S05]  /*0e00*/  @P0 BRA `(.L_x_555) ;  /* 0x000000c000000947 */ /* 0x000fea0003800000 */
[----:B0-----:R-:W-:Y:S01]  /*0e10*/  IMAD.IADD R8, R0, 0x1, R7 ;  /* 0x0000000100087824 */ /* 0x001fe200078e0207 */
[----:B------:R-:W-:Y:S01]  /*0e20*/  IADD3 R7, R7, 0x80, RZ ;  /* 0x0000008007077810 */ /* 0x000fe20007ffe0ff */
[----:B------:R-:W-:-:S04]  /*0e30*/  IMAD.MOV.U32 R9, RZ, RZ, 0x2 ;  /* 0x00000002ff097424 */ /* 0x000fc800078e00ff */
[----:B------:R-:W-:-:S05]  /*0e40*/  IMAD.WIDE.U32 R8, R8, R9, c[0x0][0x168] ;  /* 0x00005a0008087625 */ /* 0x000fca00078e0009 */
[----:B------:R0:W-:Y:S02]  /*0e50*/  STG.E.U16 [R8.64], R13 ;  /* 0x0000000d08007986 */ /* 0x0001e4000c101504 */
.L_x_554:
[----:B------:R-:W-:-:S13]  /*0e60*/  ISETP.GE.AND P0, PT, R7, R4, PT ;  /* 0x000000040700720c */ /* 0x000fda0003f06270 */
[----:B------:R-:W-:Y:S05]  /*0e70*/  @P0 BRA `(.L_x_556) ;  /* 0x000000d000000947 */ /* 0x000fea0003800000 */
[----:B0-----:R-:W-:Y:S01]  /*0e80*/  IMAD.IADD R8, R0, 0x1, R7 ;  /* 0x0000000100087824 */ /* 0x001fe200078e0207 */
[----:B------:R-:W-:Y:S01]  /*0e90*/  IADD3 R7, R7, 0x80, RZ ;  /* 0x0000008007077810 */ /* 0x000fe20007ffe0ff */
[----:B------:R-:W-:-:S04]  /*0ea0*/  IMAD.MOV.U32 R9, RZ, RZ, 0x2 ;  /* 0x00000002ff097424 */ /* 0x000fc800078e00ff */
[----:B------:R-:W-:-:S05]  /*0eb0*/  IMAD.WIDE.U32 R8, R8, R9, c[0x0][0x168] ;  /* 0x00005a0008087625 */ /* 0x000fca00078e0009 */
[----:B------:R0:W-:Y:S02]  /*0ec0*/  STG.E.U16 [R8.64], R6 ;  /* 0x0000000608007986 */ /* 0x0001e4000c101504 */
.L_x_555:
[----:B------:R-:W-:-:S13]  /*0ed0*/  ISETP.GE.AND P0, PT, R7, R4, PT ;  /* 0x000000040700720c */ /* 0x000fda0003f06270 */
[----:B------:R-:W-:Y:S01]  /*0ee0*/  @P0 BREAK B1 ;  /* 0x0000000000010942 */ /* 0x000fe20003800000 */
[----:B------:R-:W-:Y:S05]  /*0ef0*/  @P0 BRA `(.L_x_557) ;  /* 0x000000c000000947 */ /* 0x000fea0003800000 */
[----:B0-----:R-:W-:Y:S01]  /*0f00*/  MOV R9, 0x2 ;  /* 0x0000000200097802 */ /* 0x001fe20000000f00 */
[----:B------:R-:W-:Y:S01]  /*0f10*/  IMAD.IADD R8, R0, 0x1, R7 ;  /* 0x0000000100087824 */ /* 0x000fe200078e0207 */
[----:B------:R-:W-:-:S03]  /*0f20*/  IADD3 R7, R7, 0x80, RZ ;  /* 0x0000008007077810 */ /* 0x000fc60007ffe0ff */
[----:B------:R-:W-:-:S05]  /*0f30*/  IMAD.WIDE.U32 R8, R8, R9, c[0x0][0x168] ;  /* 0x00005a0008087625 */ /* 0x000fca00078e0009 */
[----:B------:R0:W-:Y:S02]  /*0f40*/  STG.E.U16 [R8.64], R5 ;  /* 0x0000000508007986 */ /* 0x0001e4000c101504 */
.L_x_556:
[----:B------:R-:W-:Y:S05]  /*0f50*/  BSYNC B1 ;  /* 0x0000000000017941 */ /* 0x000fea0003800000 */
.L_x_552:
[----:B------:R-:W-:-:S13]  /*0f60*/  ISETP.GE.AND P0, PT, R7, R4, PT ;  /* 0x000000040700720c */ /* 0x000fda0003f06270 */
[----:B0-----:R-:W-:Y:S01]  /*0f70*/  @!P0 IMAD.IADD R8, R0, 0x1, R7 ;  /* 0x0000000100088824 */ /* 0x001fe200078e0207 */
[----:B------:R-:W-:Y:S01]  /*0f80*/  @!P0 IADD3 R7, R7, 0x80, RZ ;  /* 0x0000008007078810 */ /* 0x000fe20007ffe0ff */
[----:B------:R-:W-:-:S04]  /*0f90*/  @!P0 IMAD.MOV.U32 R9, RZ, RZ, 0x2 ;  /* 0x00000002ff098424 */ /* 0x000fc800078e00ff */
[----:B------:R-:W-:-:S05]  /*0fa0*/  @!P0 IMAD.WIDE.U32 R8, R8, R9, c[0x0][0x168] ;  /* 0x00005a0008088625 */ /* 0x000fca00078e0009 */
[----:B------:R0:W-:Y:S02]  /*0fb0*/  @!P0 STG.E.U16 [R8.64], R3 ;  /* 0x0000000308008986 */ /* 0x0001e4000c101504 */
.L_x_557:
[----:B------:R-:W-:Y:S05]  /*0fc0*/  BSYNC B0 ;  /* 0x0000000000007941 */ /* 0x000fea0003800000 */
.L_x_551:
[----:B------:R-:W-:Y:S01]  /*0fd0*/  WARPSYNC 0xffffffff ;  /* 0xffffffff00007948 */ /* 0x000fe20003800000 */
[----:B------:R-:W-:-:S13]  /*0fe0*/  ISETP.GE.AND P0, PT, R7, R4, PT ;  /* 0x000000040700720c */ /* 0x000fda0003f06270 */
[----:B------:R-:W-:Y:S05]  /*0ff0*/  @P0 EXIT ;  /* 0x000000000000094d */ /* 0x000fea0003800000 */
[----:B0-----:R-:W-:Y:S01]  /*1000*/  IMAD.IADD R3, R0, 0x1, R7 ;  /* 0x0000000100037824 */ /* 0x001fe200078e0207 */
[----:B------:R-:W-:Y:S01]  /*1010*/  PRMT R4, R2, 0x7610, R4 ;  /* 0x0000761002047816 */ /* 0x000fe20000000004 */
[----:B------:R-:W-:-:S04]  /*1020*/  IMAD.MOV.U32 R0, RZ, RZ, 0x2 ;  /* 0x00000002ff007424 */ /* 0x000fc800078e00ff */
[----:B------:R-:W-:-:S05]  /*1030*/  IMAD.WIDE.U32 R2, R3, R0, c[0x0][0x168] ;  /* 0x00005a0003027625 */ /* 0x000fca00078e0000 */
[----:B------:R-:W-:Y:S01]  /*1040*/  STG.E.U16 [R2.64], R4 ;  /* 0x0000000402007986 */ /* 0x000fe2000c101504 */
[----:B------:R-:W-:Y:S05]  /*1050*/  EXIT ;  /* 0x000000000000794d */ /* 0x000fea0003800000 */
.L_x_558:
        /* <DEDUP_REMOVED lines=10> */
.L_x_6475:


//--------------------- .text._ZN2at6native29vectorized_elementwise_kernelILi4EZZZNS0_15tan_kernel_cudaERNS_18TensorIteratorBaseEENKUlvE0_clEvENKUlvE2_clEvEUlN3c108BFloat16EE_St5arrayIPcLm2EEEEviT0_T1_ --------------------------
	.section	.text._ZN2at6native29vectorized_elementwise_kernelILi4EZZZNS0_15tan_kernel_cudaERNS_18TensorIteratorBaseEENKUlvE0_clEvENKUlvE2_clEvEUlN3c108BFloat16EE_St5arrayIPcLm2EEEEviT0_T1_,"ax",@progbits
	.sectioninfo	@"SHI_REGISTERS=29"
	.align	128
        .global         _ZN2at6native29vectorized_elementwise_kernelILi4EZZZNS0_15tan_kernel_cudaERNS_18TensorIteratorBaseEENKUlvE0_clEvENKUlvE2_clEvEUlN3c108BFloat16EE_St5arrayIPcLm2EEEEviT0_T1_
        .type           _ZN2at6native29vectorized_elementwise_kernelILi4EZZZNS0_15tan_kernel_cudaERNS_18TensorIteratorBaseEENKUlvE0_clEvENKUlvE2_clEvEUlN3c108BFloat16EE_St5arrayIPcLm2EEEEviT0_T1_,@function
        .size           _ZN2at6native29vectorized_elementwise_kernelILi4EZZZNS0_15tan_kernel_cudaERNS_18TensorIteratorBaseEENKUlvE0_clEvENKUlvE2_clEvEUlN3c108BFloat16EE_St5arrayIPcLm2EEEEviT0_T1_,(.L_x_6476 - _ZN2at6native29vectorized_elementwise_kernelILi4EZZZNS0_15tan_kernel_cudaERNS_18TensorIteratorBaseEENKUlvE0_clEvENKUlvE2_clEvEUlN3c108BFloat16EE_St5arrayIPcLm2EEEEviT0_T1_)
        .other          _ZN2at6native29vectorized_elementwise_kernelILi4EZZZNS0_15tan_kernel_cudaERNS_18TensorIteratorBaseEENKUlvE0_clEvENKUlvE2_clEvEUlN3c108BFloat16EE_St5arrayIPcLm2EEEEviT0_T1_,@"STO_CUDA_ENTRY STV_DEFAULT"
_ZN2at6native29vectorized_elementwise_kernelILi4EZZZNS0_15tan_kernel_cudaERNS_18TensorIteratorBaseEENKUlvE0_clEvENKUlvE2_clEvEUlN3c108BFloat16EE_St5arrayIPcLm2EEEEviT0_T1_:
.text._ZN2at6native29vectorized_elementwise_kernelILi4EZZZNS0_15tan_kernel_cudaERNS_18TensorIteratorBaseEENKUlvE0_clEvENKUlvE2_clEvEUlN3c108BFloat16EE_St5arrayIPcLm2EEEEviT0_T1_:
        /* <DEDUP_REMOVED lines=11> */
[----:B------:R-:W2:Y:S04]  /*00b0*/  LDG.E.64 R6, [R10.64] ;  /* 0x000000040a067981 */ /* 0x000ea8000c1e1b00 */
[----:B------:R-:W3:Y:S01]  /*00c0*/  LDG.E.64 R2, [R10.64+0x400] ;  /* 0x000400040a027981 */ /* 0x000ee2000c1e1b00 */
[--C-:B--2---:R-:W-:Y:S02]  /*00d0*/  PRMT R8, RZ, 0x5410, R6.reuse ;  /* 0x00005410ff087816 */ /* 0x104fe40000000006 */
[----:B------:R-:W-:-:S03]  /*00e0*/  PRMT R6, RZ, 0x7610, R6 ;  /* 0x00007610ff067816 */ /* 0x000fc60000000006 */
[----:B------:R-:W-:Y:S02]  /*00f0*/  FMUL.RZ R14, R8, 0.15915493667125701904 ;  /* 0x3e22f983080e7820 */ /* 0x000fe4000040c000 */
[----:B------:R-:W-:Y:S02]  /*0100*/  FMUL.RZ R6, R6, 0.15915493667125701904 ;  /* 0x3e22f98306067820 */ /* 0x000fe4000040c000 */
[----:B------:R-:W-:Y:S08]  /*0110*/  MUFU.SIN R8, R14 ;  /* 0x0000000e00087308 */ /* 0x000ff00000000400 */
[----:B------:R-:W-:Y:S08]  /*0120*/  MUFU.SIN R13, R6 ;  /* 0x00000006000d7308 */ /* 0x000ff00000000400 */
[----:B------:R0:W1:Y:S08]  /*0130*/  MUFU.COS R15, R6 ;  /* 0x00000006000f7308 */ /* 0x0000700000000000 */
[----:B------:R2:W-:Y:S01]  /*0140*/  MUFU.COS R9, R14 ;  /* 0x0000000e00097308 */ /* 0x0005e20000000000 */
[----:B0-----:R-:W-:-:S02]  /*0150*/  PRMT R6, RZ, 0x5410, R7 ;  /* 0x00005410ff067816 */ /* 0x001fc40000000007 */
[----:B------:R-:W-:-:S03]  /*0160*/  PRMT R7, RZ, 0x7610, R7 ;  /* 0x00007610ff077816 */ /* 0x000fc60000000007 */
[----:B------:R-:W-:Y:S01]  /*0170*/  FMUL.RZ R19, R6, 0.15915493667125701904 ;  /* 0x3e22f98306137820 */ /* 0x000fe2000040c000 */
[--C-:B---3--:R-:W-:Y:S01]  /*0180*/  PRMT R6, RZ, 0x5410, R2.reuse ;  /* 0x00005410ff067816 */ /* 0x108fe20000000002 */
[----:B------:R-:W-:Y:S01]  /*0190*/  FMUL.RZ R10, R7, 0.15915493667125701904 ;  /* 0x3e22f983070a7820 */ /* 0x000fe2000040c000 */
[----:B------:R-:W-:Y:S01]  /*01a0*/  PRMT R2, RZ, 0x7610, R2 ;  /* 0x00007610ff027816 */ /* 0x000fe20000000002 */
[----:B------:R-:W0:Y:S02]  /*01b0*/  MUFU.COS R16, R19 ;  /* 0x0000001300107308 */ /* 0x000e240000000000 */
[----:B--2---:R-:W-:Y:S02]  /*01c0*/  FMUL.RZ R14, R6, 0.15915493667125701904 ;  /* 0x3e22f983060e7820 */ /* 0x004fe4000040c000 */
[----:B------:R-:W-:Y:S01]  /*01d0*/  FMUL.RZ R22, R2, 0.15915493667125701904 ;  /* 0x3e22f98302167820 */ /* 0x000fe2000040c000 */
[--C-:B------:R-:W-:Y:S02]  /*01e0*/  PRMT R2, RZ, 0x5410, R3.reuse ;  /* 0x00005410ff027816 */ /* 0x100fe40000000003 */
[----:B------:R-:W-:Y:S01]  /*01f0*/  PRMT R3, RZ, 0x7610, R3 ;  /* 0x00007610ff037816 */ /* 0x000fe20000000003 */
[----:B------:R-:W-:Y:S02]  /*0200*/  MUFU.SIN R12, R19 ;  /* 0x00000013000c7308 */ /* 0x000fe40000000400 */
[----:B------:R-:W-:-:S02]  /*0210*/  FMUL.RZ R25, R2, 0.15915493667125701904 ;  /* 0x3e22f98302197820 */ /* 0x000fc4000040c000 */
[----:B------:R-:W-:-:S04]  /*0220*/  FMUL.RZ R26, R3, 0.15915493667125701904 ;  /* 0x3e22f983031a7820 */ /* 0x000fc8000040c000 */
[----:B------:R-:W-:Y:S08]  /*0230*/  MUFU.COS R17, R10 ;  /* 0x0000000a00117308 */ /* 0x000ff00000000000 */
[----:B------:R-:W-:Y:S08]  /*0240*/  MUFU.COS R18, R14 ;  /* 0x0000000e00127308 */ /* 0x000ff00000000000 */
[----:B------:R-:W-:Y:S08]  /*0250*/  MUFU.COS R19, R22 ;  /* 0x0000001600137308 */ /* 0x000ff00000000000 */
[----:B------:R-:W-:Y:S08]  /*0260*/  MUFU.COS R20, R25 ;  /* 0x0000001900147308 */ /* 0x000ff00000000000 */
[----:B------:R-:W-:Y:S08]  /*0270*/  MUFU.COS R21, R26 ;  /* 0x0000001a00157308 */ /* 0x000ff00000000000 */
[----:B-1----:R-:W1:Y:S08]  /*0280*/  MUFU.RCP R2, R15 ;  /* 0x0000000f00027308 */ /* 0x002e700000001000 */
[----:B0-----:R-:W0:Y:S08]  /*0290*/  MUFU.RCP R3, R16 ;  /* 0x0000001000037308 */ /* 0x001e300000001000 */
[----:B------:R-:W-:Y:S01]  /*02a0*/  MUFU.SIN R7, R10 ;  /* 0x0000000a00077308 */ /* 0x000fe20000000400 */
[----:B-1----:R-:W-:-:S07]  /*02b0*/  FMUL.FTZ R13, R13, R2 ;  /* 0x000000020d0d7220 */ /* 0x002fce0000410000 */
[----:B------:R-:W-:Y:S01]  /*02c0*/  MUFU.SIN R6, R14 ;  /* 0x0000000e00067308 */ /* 0x000fe20000000400 */
[----:B0-----:R-:W-:Y:S02]  /*02d0*/  FMUL.FTZ R12, R12, R3 ;  /* 0x000000030c0c7220 */ /* 0x001fe40000410000 */
[----:B------:R-:W-:-:S05]  /*02e0*/  IMAD.WIDE.U32 R2, R0, R5, c[0x0][0x168] ;  /* 0x00005a0000027625 */ /* 0x000fca00078e0005 */
[----:B------:R-:W-:Y:S01]  /*02f0*/  MUFU.SIN R11, R22 ;  /* 0x00000016000b7308 */ /* 0x000fe20000000400 */
[----:B------:R-:W-:-:S07]  /*0300*/  IMAD.WIDE R2, R4, 0x8, R2 ;  /* 0x0000000804027825 */ /* 0x000fce00078e0202 */
[----:B------:R-:W-:Y:S08]  /*0310*/  MUFU.SIN R10, R25 ;  /* 0x00000019000a7308 */ /* 0x000ff00000000400 */
[----:B------:R-:W-:Y:S08]  /*0320*/  MUFU.SIN R14, R26 ;  /* 0x0000001a000e7308 */ /* 0x000ff00000000400 */
[----:B------:R-:W0:Y:S08]  /*0330*/  MUFU.RCP R9, R9 ;  /* 0x0000000900097308 */ /* 0x000e300000001000 */
[----:B------:R-:W1:Y:S08]  /*0340*/  MUFU.RCP R22, R17 ;  /* 0x0000001100167308 */ /* 0x000e700000001000 */
[----:B------:R-:W2:Y:S01]  /*0350*/  MUFU.RCP R23, R18 ;  /* 0x0000001200177308 */ /* 0x000ea20000001000 */
[----:B0-----:R-:W-:-:S05]  /*0360*/  FMUL.FTZ R8, R8, R9 ;  /* 0x0000000908087220 */ /* 0x001fca0000410000 */
[----:B------:R-:W-:Y:S02]  /*0370*/  F2FP.BF16.PACK_AB R8, R13, R8 ;  /* 0x000000080d08723e */ /* 0x000fe400000010ff */
[----:B------:R-:W0:Y:S01]  /*0380*/  MUFU.RCP R24, R19 ;  /* 0x0000001300187308 */ /* 0x000e220000001000 */
[----:B-1----:R-:W-:-:S05]  /*0390*/  FMUL.FTZ R7, R7, R22 ;  /* 0x0000001607077220 */ /* 0x002fca0000410000 */
[----:B------:R-:W-:Y:S02]  /*03a0*/  F2FP.BF16.PACK_AB R9, R7, R12 ;  /* 0x0000000c0709723e */ /* 0x000fe400000010ff */
[----:B------:R-:W1:Y:S01]  /*03b0*/  MUFU.RCP R25, R20 ;  /* 0x0000001400197308 */ /* 0x000e620000001000 */
[----:B--2---:R-:W-:Y:S02]  /*03c0*/  FMUL.FTZ R6, R6, R23 ;  /* 0x0000001706067220 */ /* 0x004fe40000410000 */
[----:B------:R-:W-:Y:S05]  /*03d0*/  STG.E.64 [R2.64], R8 ;  /* 0x0000000802007986 */ /* 0x000fea000c101b04 */
[----:B------:R-:W2:Y:S01]  /*03e0*/  MUFU.RCP R21, R21 ;  /* 0x0000001500157308 */ /* 0x000ea20000001000 */
[----:B0-----:R-:W-:-:S05]  /*03f0*/  FMUL.FTZ R11, R11, R24 ;  /* 0x000000180b0b7220 */ /* 0x001fca0000410000 */
[----:B------:R-:W-:Y:S01]  /*0400*/  F2FP.BF16.PACK_AB R4, R11, R6 ;  /* 0x000000060b04723e */ /* 0x000fe200000010ff */
[----:B-1----:R-:W-:Y:S02]  /*0410*/  FMUL.FTZ R10, R10, R25 ;  /* 0x000000190a0a7220 */ /* 0x002fe40000410000 */
[----:B--2---:R-:W-:-:S05]  /*0420*/  FMUL.FTZ R5, R14, R21 ;  /* 0x000000150e057220 */ /* 0x004fca0000410000 */
[----:B------:R-:W-:-:S05]  /*0430*/  F2FP.BF16.PACK_AB R5, R5, R10 ;  /* 0x0000000a0505723e */ /* 0x000fca00000010ff */
[----:B------:R-:W-:Y:S01]  /*0440*/  STG.E.64 [R2.64+0x400], R4 ;  /* 0x0004000402007986 */ /* 0x000fe2000c101b04 */
[----:B------:R-:W-:Y:S05]  /*0450*/  EXIT ;  /* 0x000000000000794d */ /* 0x000fea0003800000 */
.L_x_559:
        /* <DEDUP_REMOVED lines=149> */
.L_x_562:
[----:B------:R-:W-:-:S13]  /*0db0*/  ISETP.GE.AND P0, PT, R7, R4, PT ;  /* 0x000000040700720c */ /* 0x000fda0003f06270 */
[----:B------:R-:W-:Y:S05]  /*0dc0*/  @P0 BRA `(.L_x_564) ;  /* 0x000000c000000947 */ /* 0x000fea0003800000 */
[----:B0-----:R-:W-:Y:S01]  /*0dd0*/  IMAD.IADD R8, R0, 0x1, R7 ;  /* 0x0000000100087824 */ /* 0x001fe200078e0207 */
[----:B------:R-:W-:Y:S01]  /*0de0*/  IADD3 R7, R7, 0x80, RZ ;  /* 0x0000008007077810 */ /* 0x000fe20007ffe0ff */
[----:B------:R-:W-:-:S04]  /*0df0*/  IMAD.MOV.U32 R9, RZ, RZ, 0x2 ;  /* 0x00000002ff097424 */ /* 0x000fc800078e00ff */
[----:B------:R-:W-:-:S05]  /*0e00*/  IMAD.WIDE.U32 R8, R8, R9, c[0x0][0x168] ;  /* 0x00005a0008087625 */ /* 0x000fca00078e0009 */
[----:B------:R0:W-:Y:S02]  /*0e10*/  STG.E.U16 [R8.64], R13 ;  /* 0x0000000d08007986 */ /* 0x0001e4000c101504 */
.L_x_563:
[----:B------:R-:W-:-:S13]  /*0e20*/  ISETP.GE.AND P0, PT, R7, R4, PT ;  /* 0x000000040700720c */ /* 0x000fda0003f06270 */
[----:B------:R-:W-:Y:S05]  /*0e30*/  @P0 BRA `(.L_x_565) ;  /* 0x000000d000000947 */ /* 0x000fea0003800000 */
[----:B0-----:R-:W-:Y:S01]  /*0e40*/  IMAD.IADD R8, R0, 0x1, R7 ;  /* 0x0000000100087824 */ /* 0x001fe200078e0207 */
[----:B------:R-:W-:Y:S01]  /*0e50*/  IADD3 R7, R7, 0x80, RZ ;  /* 0x0000008007077810 */ /* 0x000fe20007ffe0ff */
[----:B------:R-:W-:-:S04]  /*0e60*/  IMAD.MOV.U32 R9, RZ, RZ, 0x2 ;  /* 0x00000002ff097424 */ /* 0x000fc800078e00ff */
[----:B------:R-:W-:-:S05]  /*0e70*/  IMAD.WIDE.U32 R8, R8, R9, c[0x0][0x168] ;  /* 0x00005a0008087625 */ /* 0x000fca00078e0009 */
[----:B------:R0:W-:Y:S02]  /*0e80*/  STG.E.U16 [R8.64], R6 ;  /* 0x0000000608007986 */ /* 0x0001e4000c101504 */
.L_x_564:
        /* <DEDUP_REMOVED lines=8> */
.L_x_565:
[----:B------:R-:W-:Y:S05]  /*0f10*/  BSYNC B1 ;  /* 0x0000000000017941 */ /* 0x000fea0003800000 */
.L_x_561:
[----:B------:R-:W-:-:S13]  /*0f20*/  ISETP.GE.AND P0, PT, R7, R4, PT ;  /* 0x000000040700720c */ /* 0x000fda0003f06270 */
[----:B0-----:R-:W-:Y:S01]  /*0f30*/  @!P0 IMAD.IADD R8, R0, 0x1, R7 ;  /* 0x0000000100088824 */ /* 0x001fe200078e0207 */
[----:B------:R-:W-:Y:S01]  /*0f40*/  @!P0 IADD3 R7, R7, 0x80, RZ ;  /* 0x0000008007078810 */ /* 0x000fe20007ffe0ff */
[----:B------:R-:W-:-:S04]  /*0f50*/  @!P0 IMAD.MOV.U32 R9, RZ, RZ, 0x2 ;  /* 0x00000002ff098424 */ /* 0x000fc800078e00ff */
[----:B------:R-:W-:-:S05]  /*0f60*/  @!P0 IMAD.WIDE.U32 R8, R8, R9, c[0x0][0x168] ;  /* 0x00005a0008088625 */ /* 0x000fca00078e0009 */
[----:B------:R0:W-:Y:S02]  /*0f70*/  @!P0 STG.E.U16 [R8.64], R3 ;  /* 0x0000000308008986 */ /* 0x0001e4000c101504 */
.L_x_566:
[----:B------:R-:W-:Y:S05]  /*0f80*/  BSYNC B0 ;  /* 0x0000000000007941 */ /* 0x000fea0003800000 */
.L_x_560:
        /* <DEDUP_REMOVED lines=9> */
.L_x_567:
        /* <DEDUP_REMOVED lines=14> */
.L_x_6476:


//--------------------- .text._ZN2at6native29vectorized_elementwise_kernelILi8EZZZNS0_15tan_kernel_cudaERNS_18TensorIteratorBaseEENKUlvE0_clEvENKUlvE2_clEvEUlN3c108BFloat16EE_St5arrayIPcLm2EEEEviT0_T1_ --------------------------
	.section	.text._ZN2at6native29vectorized_elementwise_kernelILi8EZZZNS0_15tan_kernel_cudaERNS_18TensorIteratorBaseEENKUlvE0_clEvENKUlvE2_clEvEUlN3c108BFloat16EE_St5arrayIPcLm2EEEEviT0_T1_,"ax",@progbits
	.sectioninfo	@"SHI_REGISTERS=4"
	.align	128
        .global         _ZN2at6native29vectorized_elementwise_kernelILi8EZZZNS0_15tan_kernel_cudaERNS_18TensorIteratorBaseEENKUlvE0_clEvENKUlvE2_clEvEUlN3c108BFloat16EE_St5arrayIPcLm2EEEEviT0_T1_
        .type           _ZN2at6native29vectorized_elementwise_kernelILi8EZZZNS0_15tan_kernel_cudaERNS_18TensorIteratorBaseEENKUlvE0_clEvENKUlvE2_clEvEUlN3c108BFloat16EE_St5arrayIPcLm2EEEEviT0_T1_,@function
        .size           _ZN2at6native29vectorized_elementwise_kernelILi8EZZZNS0_15tan_kernel_cudaERNS_18TensorIteratorBaseEENKUlvE0_clEvENKUlvE2_clEvEUlN3c108BFloat16EE_St5arrayIPcLm2EEEEviT0_T1_,(.L_x_6477 - _ZN2at6native29vectorized_elementwise_kernelILi8EZZZNS0_15tan_kernel_cudaERNS_18TensorIteratorBaseEENKUlvE0_clEvENKUlvE2_clEvEUlN3c108BFloat16EE_St5arrayIPcLm2EEEEviT0_T1_)
        .other          _ZN2at6native29vectorized_elementwise_kernelILi8EZZZNS0_15tan_kernel_cudaERNS_18TensorIteratorBaseEENKUlvE0_clEvENKUlvE2_clEvEUlN3c108BFloat16EE_St5arrayIPcLm2EEEEviT0_T1_,@"STO_CUDA_ENTRY STV_DEFAULT"
_ZN2at6native29vectorized_elementwise_kernelILi8EZZZNS0_15tan_kernel_cudaERNS_18TensorIteratorBaseEENKUlvE0_clEvENKUlvE2_clEvEUlN3c108BFloat16EE_St5arrayIPcLm2EEEEviT0_T1_:
.text._ZN2at6native29vectorized_elementwise_kernelILi8EZZZNS0_15tan_kernel_cudaERNS_18TensorIteratorBaseEENKUlvE0_clEvENKUlvE2_clEvEUlN3c108BFloat16EE_St5arrayIPcLm2EEEEviT0_T1_:
[----:B------:R-:W-:Y:S02]  /*0000*/  MOV R1, c[0x0][0x28] ;  /* 0x00000a0000017a02 */ /* 0x000fe40000000f00 */
[----:B------:R-:W-:Y:S05]  /*0010*/  EXIT ;  /* 0x000000000000794d */ /* 0x000fea0003800000 */
.L_x_568:
        /* <DEDUP_REMOVED lines=14> */
.L_x_6477:


//--------------------- .text._ZN2at6native18elementwise_kernelILi128ELi4EZNS0_15gpu_kernel_implIZZZNS0_15tan_kernel_cudaERNS_18TensorIteratorBaseEENKUlvE0_clEvENKUlvE1_clEvEUlN3c104HalfEE_EEvS4_RKT_EUliE_EEviT1_ --------------------------
	.section	.text._ZN2at6native18elementwise_kernelILi128ELi4EZNS0_15gpu_kernel_implIZZZNS0_15tan_kernel_cudaERNS_18TensorIteratorBaseEENKUlvE0_clEvENKUlvE1_clEvEUlN3c104HalfEE_EEvS4_RKT_EUliE_EEviT1_,"ax",@progbits
	.sectioninfo	@"SHI_REGISTERS=26"
	.align	128
        .global         _ZN2at6native18elementwise_kernelILi128ELi4EZNS0_15gpu_kernel_implIZZZNS0_15tan_kernel_cudaERNS_18TensorIteratorBaseEENKUlvE0_clEvENKUlvE1_clEvEUlN3c104HalfEE_EEvS4_RKT_EUliE_EEviT1_
        .type           _ZN2at6native18elementwise_kernelILi128ELi4EZNS0_15gpu_kernel_implIZZZNS0_15tan_kernel_cudaERNS_18TensorIteratorBaseEENKUlvE0_clEvENKUlvE1_clEvEUlN3c104HalfEE_EEvS4_RKT_EUliE_EEviT1_,@function
        .size           _ZN2at6native18elementwise_kernelILi128ELi4EZNS0_15gpu_kernel_implIZZZNS0_15tan_kernel_cudaERNS_18TensorIteratorBaseEENKUlvE0_clEvENKUlvE1_clEvEUlN3c104HalfEE_EEvS4_RKT_EUliE_EEviT1_,(.L_x_6478 - _ZN2at6native18elementwise_kernelILi128ELi4EZNS0_15gpu_kernel_implIZZZNS0_15tan_kernel_cudaERNS_18TensorIteratorBaseEENKUlvE0_clEvENKUlvE1_clEvEUlN3c104HalfEE_EEvS4_RKT_EUliE_EEviT1_)
        .other          _ZN2at6native18elementwise_kernelILi128ELi4EZNS0_15gpu_kernel_implIZZZNS0_15tan_kernel_cudaERNS_18TensorIteratorBaseEENKUlvE0_clEvENKUlvE1_clEvEUlN3c104HalfEE_EEvS4_RKT_EUliE_EEviT1_,@"STO_CUDA_ENTRY STV_DEFAULT"
_ZN2at6native18elementwise_kernelILi128ELi4EZNS0_15gpu_kernel_implIZZZNS0_15tan_kernel_cudaERNS_18TensorIteratorBaseEENKUlvE0_clEvENKUlvE1_clEvEUlN3c104HalfEE_EEvS4_RKT_EUliE_EEviT1_:
.text._ZN2at6native18elementwise_kernelILi128ELi4EZNS0_15gpu_kernel_implIZZZNS0_15tan_kernel_cudaERNS_18TensorIteratorBaseEENKUlvE0_clEvENKUlvE1_clEvEUlN3c104HalfEE_EEvS4_RKT_EUliE_EEviT1_:
        /* <DEDUP_REMOVED lines=236> */
.L_x_571:
        /* <DEDUP_REMOVED lines=18> */
[----:B0-----:R-:W-:Y:S01]  /*0fe0*/  F2FP.PACK_AB R0, RZ, R0 ;  /* 0x00000000ff00723e */ /* 0x001fe200000000ff */
[----:B------:R-:W-:Y:S05]  /*0ff0*/  BRA `(.L_x_577) ;  /* 0x00000e5000007947 */ /* 0x000fea0003800000 */
.L_x_575:
[----:B------:R-:W2:Y:S02]  /*1000*/  LDG.E.U8 R2, [R2.64] ;  /* 0x0000002402027981 */ /* 0x000ea4000c1e1100 */
[----:B--2---:R-:W0:Y:S02]  /*1010*/  I2F.U16 R0, R2 ;  /* 0x0000000200007306 */ /* 0x004e240000101000 */
[----:B0-----:R-:W-:Y:S01]  /*1020*/  F2FP.PACK_AB R0, RZ, R0 ;  /* 0x00000000ff00723e */ /* 0x001fe200000000ff */
[----:B------:R-:W-:Y:S05]  /*1030*/  BRA `(.L_x_577) ;  /* 0x00000e1000007947 */ /* 0x000fea0003800000 */
.L_x_574:
        /* <DEDUP_REMOVED lines=8> */
[----:B0-----:R-:W-:Y:S01]  /*10c0*/  F2FP.PACK_AB R0, RZ, R0 ;  /* 0x00000000ff00723e */ /* 0x001fe200000000ff */
[----:B------:R-:W-:Y:S05]  /*10d0*/  BRA `(.L_x_577) ;  /* 0x00000d7000007947 */ /* 0x000fea0003800000 */
.L_x_579:
[----:B------:R-:W2:Y:S02]  /*10e0*/  LDG.E R2, [R2.64] ;  /* 0x0000002402027981 */ /* 0x000ea4000c1e1900 */
[----:B--2---:R-:W0:Y:S02]  /*10f0*/  I2F R0, R2 ;  /* 0x0000000200007306 */ /* 0x004e240000201400 */
[----:B0-----:R-:W-:Y:S01]  /*1100*/  F2FP.PACK_AB R0, RZ, R0 ;  /* 0x00000000ff00723e */ /* 0x001fe200000000ff */
[----:B------:R-:W-:Y:S05]  /*1110*/  BRA `(.L_x_577) ;  /* 0x00000d3000007947 */ /* 0x000fea0003800000 */
.L_x_578:
[----:B------:R-:W2:Y:S02]  /*1120*/  LDG.E.U16 R2, [R2.64] ;  /* 0x0000002402027981 */ /* 0x000ea4000c1e1500 */
[----:B--2---:R-:W0:Y:S02]  /*1130*/  I2F.S16 R0, R2 ;  /* 0x0000000200007306 */ /* 0x004e240000101400 */
[----:B0-----:R-:W-:Y:S01]  /*1140*/  F2FP.PACK_AB R0, RZ, R0 ;  /* 0x00000000ff00723e */ /* 0x001fe200000000ff */
[----:B------:R-:W-:Y:S05]  /*1150*/  BRA `(.L_x_577) ;  /* 0x00000cf000007947 */ /* 0x000fea0003800000 */
.L_x_573:
[----:B------:R-:W-:-:S13]  /*1160*/  ISETP.GT.AND P0, PT, R4, 0x6, PT ;  /* 0x000000060400780c */ /* 0x000fda0003f04270 */
[----:B------:R-:W-:Y:S05]  /*1170*/  @P0 BRA `(.L_x_580) ;  /* 0x0000009000000947 */ /* 0x000fea0003800000 */
[----:B------:R-:W-:-:S13]  /*1180*/  ISETP.NE.AND P0, PT, R4, 0x5, PT ;  /* 0x000000050400780c */ /* 0x000fda0003f05270 */
[----:B------:R-:W-:Y:S05]  /*1190*/  @!P0 BRA `(.L_x_581) ;  /* 0x0000005000008947 */ /* 0x000fea0003800000 */
[----:B------:R-:W-:-:S13]  /*11a0*/  ISETP.NE.AND P0, PT, R4, 0x6, PT ;  /* 0x000000060400780c */ /* 0x000fda0003f05270 */
[----:B------:R-:W-:Y:S05]  /*11b0*/  @P0 BRA `(.L_x_576) ;  /* 0x00000ad000000947 */ /* 0x000fea0003800000 */
[----:B------:R-:W2:Y:S02]  /*11c0*/  LDG.E R2, [R2.64] ;  /* 0x0000002402027981 */ /* 0x000ea4000c1e1900 */
[----:B--2---:R-:W-:Y:S01]  /*11d0*/  F2FP.PACK_AB R0, RZ, R2 ;  /* 0x00000002ff00723e */ /* 0x004fe200000000ff */
[----:B------:R-:W-:Y:S05]  /*11e0*/  BRA `(.L_x_577) ;  /* 0x00000c6000007947 */ /* 0x000fea0003800000 */
.L_x_581:
[----:B------:R0:W5:Y:S01]  /*11f0*/  LDG.E.U16 R0, [R2.64] ;  /* 0x0000002402007981 */ /* 0x000162000c1e1500 */
[----:B------:R-:W-:Y:S05]  /*1200*/  BRA `(.L_x_577) ;  /* 0x00000c4000007947 */ /* 0x000fea0003800000 */
.L_x_580:
[----:B------:R-:W-:-:S13]  /*1210*/  ISETP.NE.AND P0, PT, R4, 0x7, PT ;  /* 0x000000070400780c */ /* 0x000fda0003f05270 */
[----:B------:R-:W-:Y:S05]  /*1220*/  @!P0 BRA `(.L_x_582) ;  /* 0x0000009000008947 */ /* 0x000fea0003800000 */
[----:B------:R-:W-:-:S13]  /*1230*/  ISETP.NE.AND P0, PT, R4, 0x8, PT ;  /* 0x000000080400780c */ /* 0x000fda0003f05270 */
[----:B------:R-:W-:Y:S05]  /*1240*/  @!P0 BRA `(.L_x_583) ;  /* 0x0000005000008947 */ /* 0x000fea0003800000 */
[----:B------:R-:W-:-:S13]  /*1250*/  ISETP.NE.AND P0, PT, R4, 0x9, PT ;  /* 0x000000090400780c */ /* 0x000fda0003f05270 */
[----:B------:R-:W-:Y:S05]  /*1260*/  @P0 BRA `(.L_x_576) ;  /* 0x00000a2000000947 */ /* 0x000fea0003800000 */
[----:B------:R-:W2:Y:S02]  /*1270*/  LDG.E R2, [R2.64] ;  /* 0x0000002402027981 */ /* 0x000ea4000c1e1900 */
[----:B--2---:R-:W-:Y:S01]  /*1280*/  F2FP.PACK_AB R0, RZ, R2 ;  /* 0x00000002ff00723e */ /* 0x004fe200000000ff */
[----:B------:R-:W-:Y:S05]  /*1290*/  BRA `(.L_x_577) ;  /* 0x00000bb000007947 */ /* 0x000fea0003800000 */
.L_x_583:
[----:B------:R0:W5:Y:S01]  /*12a0*/  LDG.E.U16 R0, [R2.64] ;  /* 0x0000002402007981 */ /* 0x000162000c1e1500 */
[----:B------:R-:W-:Y:S05]  /*12b0*/  BRA `(.L_x_577) ;  /* 0x00000b9000007947 */ /* 0x000fea0003800000 */
.L_x_582:
[----:B------:R-:W2:Y:S02]  /*12c0*/  LDG.E.64 R2, [R2.64] ;  /* 0x0000002402027981 */ /* 0x000ea4000c1e1b00 */
[----:B--2---:R-:W0:Y:S01]  /*12d0*/  F2F.F32.F64 R0, R2 ;  /* 0x0000000200007310 */ /* 0x004e220000301000 */
[----:B------:R-:W0:-:S14]  /*12e0*/  DSETP.GEU.AND P0, PT, |R2|, c[0x2][0x0], PT ;  /* 0x008000000200762a */ /* 0x000e1c0003f0e200 */
[----:B0-----:R-:W-:-:S05]  /*12f0*/  @!P0 FMUL R0, R0, 1.175494350822287508e-38 ;  /* 0x0080000000008820 */ /* 0x001fca0000400000 */
[----:B------:R-:W-:Y:S01]  /*1300*/  F2FP.PACK_AB R0, RZ, R0 ;  /* 0x00000000ff00723e */ /* 0x000fe200000000ff */
[----:B------:R-:W-:Y:S05]  /*1310*/  BRA `(.L_x_577) ;  /* 0x00000b3000007947 */ /* 0x000fea0003800000 */
.L_x_572:
        /* <DEDUP_REMOVED lines=11> */
[----:B------:R-:W-:Y:S01]  /*13d0*/  F2FP.PACK_AB R0, RZ, R0 ;  /* 0x00000000ff00723e */ /* 0x000fe200000000ff */
[----:B------:R-:W-:Y:S05]  /*13e0*/  BRA `(.L_x_577) ;  /* 0x00000a6000007947 */ /* 0x000fea0003800000 */
.L_x_586:
[----:B------:R-:W2:Y:S02]  /*13f0*/  LDG.E.64 R2, [R2.64] ;  /* 0x0000002402027981 */ /* 0x000ea4000c1e1b00 */
[----:B--2---:R-:W0:Y:S01]  /*1400*/  F2F.F32.F64 R0, R2 ;  /* 0x0000000200007310 */ /* 0x004e220000301000 */
[----:B------:R-:W0:-:S14]  /*1410*/  DSETP.GEU.AND P0, PT, |R2|, c[0x2][0x0], PT ;  /* 0x008000000200762a */ /* 0x000e1c0003f0e200 */
[----:B0-----:R-:W-:-:S05]  /*1420*/  @!P0 FMUL R0, R0, 1.175494350822287508e-38 ;  /* 0x0080000000008820 */ /* 0x001fca0000400000 */
[----:B------:R-:W-:Y:S01]  /*1430*/  F2FP.PACK_AB R0, RZ, R0 ;  /* 0x00000000ff00723e */ /* 0x000fe200000000ff */
[----:B------:R-:W-:Y:S05]  /*1440*/  BRA `(.L_x_577) ;  /* 0x00000a0000007947 */ /* 0x000fea0003800000 */
.L_x_585:
        /* <DEDUP_REMOVED lines=25> */
[----:B------:R-:W-:-:S04]  /*15e0*/  F2FP.PACK_AB R5, RZ, R5 ;  /* 0x00000005ff05723e */ /* 0x000fc800000000ff */
[----:B------:R-:W-:Y:S01]  /*15f0*/  PRMT R0, R5, 0x7610, R0 ;  /* 0x0000761005007816 */ /* 0x000fe20000000000 */
[----:B------:R-:W-:Y:S05]  /*1600*/  BRA `(.L_x_577) ;  /* 0x0000084000007947 */ /* 0x000fea0003800000 */
.L_x_588:
        /* <DEDUP_REMOVED lines=12> */
[----:B------:R-:W-:-:S04]  /*16d0*/  F2FP.PACK_AB R4, RZ, R4 ;  /* 0x00000004ff04723e */ /* 0x000fc800000000ff */
[----:B------:R-:W-:Y:S01]  /*16e0*/  PRMT R0, R4, 0x7610, R0 ;  /* 0x0000761004007816 */ /* 0x000fe20000000000 */
[----:B------:R-:W-:Y:S05]  /*16f0*/  BRA `(.L_x_577) ;  /* 0x0000075000007947 */ /* 0x000fea0003800000 */
.L_x_587:
[----:B------:R-:W2:Y:S02]  /*1700*/  LDG.E.U16 R0, [R2.64] ;  /* 0x0000002402007981 */ /* 0x000ea4000c1e1500 */
[----:B--2---:R-:W-:-:S04]  /*1710*/  PRMT R0, RZ, 0x5410, R0 ;  /* 0x00005410ff007816 */ /* 0x004fc80000000000 */
[----:B------:R-:W-:Y:S01]  /*1720*/  F2FP.PACK_AB R0, RZ, R0 ;  /* 0x00000000ff00723e */ /* 0x000fe200000000ff */
[----:B------:R-:W-:Y:S05]  /*1730*/  BRA `(.L_x_577) ;  /* 0x0000071000007947 */ /* 0x000fea0003800000 */
.L_x_584:
        /* <DEDUP_REMOVED lines=10> */
[----:B0-----:R-:W-:Y:S01]  /*17e0*/  F2FP.PACK_AB R0, RZ, R0 ;  /* 0x00000000ff00723e */ /* 0x001fe200000000ff */
[----:B------:R-:W-:Y:S05]  /*17f0*/  BRA `(.L_x_577) ;  /* 0x0000065000007947 */ /* 0x000fea0003800000 */
.L_x_591:
        /* <DEDUP_REMOVED lines=21> */
.L_x_595:
[----:B------:R-:W-:Y:S05]  /*1950*/  BSYNC B1 ;  /* 0x0000000000017941 */ /* 0x000fea0003800000 */
.L_x_594:
[----:B------:R-:W-:Y:S01]  /*1960*/  LEA R3, R0, 0x3b800000, 0x17 ;  /* 0x3b80000000037811 */ /* 0x000fe200078eb8ff */
[----:B------:R-:W-:-:S05]  /*1970*/  IMAD.SHL.U32 R0, R2, 0x100000, RZ ;  /* 0x0010000002007824 */ /* 0x000fca00078e00ff */
[----:B------:R-:W-:Y:S02]  /*1980*/  LOP3.LUT R0, R3, R0, R4, 0xfe, !PT ;  /* 0x0000000003007212 */ /* 0x000fe400078efe04 */
.L_x_593:
[----:B------:R-:W-:Y:S05]  /*1990*/  BSYNC B0 ;  /* 0x0000000000007941 */ /* 0x000fea0003800000 */
.L_x_592:
[----:B------:R-:W-:Y:S01]  /*19a0*/  F2FP.PACK_AB R0, RZ, R0 ;  /* 0x00000000ff00723e */ /* 0x000fe200000000ff */
[----:B------:R-:W-:Y:S05]  /*19b0*/  BRA `(.L_x_577) ;  /* 0x0000049000007947 */ /* 0x000fea0003800000 */
.L_x_590:
        /* <DEDUP_REMOVED lines=21> */
.L_x_599:
[----:B------:R-:W-:Y:S05]  /*1b10*/  BSYNC B1 ;  /* 0x0000000000017941 */ /* 0x000fea0003800000 */
.L_x_598:
[----:B------:R-:W-:Y:S01]  /*1b20*/  LEA R3, R0, 0x37800000, 0x17 ;  /* 0x3780000000037811 */ /* 0x000fe200078eb8ff */
[----:B------:R-:W-:-:S05]  /*1b30*/  IMAD.SHL.U32 R0, R2, 0x200000, RZ ;  /* 0x0020000002007824 */ /* 0x000fca00078e00ff */
[----:B------:R-:W-:Y:S02]  /*1b40*/  LOP3.LUT R0, R3, R0, R4, 0xfe, !PT ;  /* 0x0000000003007212 */ /* 0x000fe400078efe04 */
.L_x_597:
[----:B------:R-:W-:Y:S05]  /*1b50*/  BSYNC B0 ;  /* 0x0000000000007941 */ /* 0x000fea0003800000 */
.L_x_596:
[----:B------:R-:W-:Y:S01]  /*1b60*/  F2FP.PACK_AB R0, RZ, R0 ;  /* 0x00000000ff00723e */ /* 0x000fe200000000ff */
[----:B------:R-:W-:Y:S05]  /*1b70*/  BRA `(.L_x_577) ;  /* 0x000002d000007947 */ /* 0x000fea0003800000 */
.L_x_589:
        /* <DEDUP_REMOVED lines=14> */
.L_x_603:
[----:B------:R-:W-:Y:S05]  /*1c60*/  BSYNC B0 ;  /* 0x0000000000007941 */ /* 0x000fea0003800000 */
.L_x_602:
[----:B------:R-:W-:Y:S01]  /*1c70*/  F2FP.PACK_AB R0, RZ, R0 ;  /* 0x00000000ff00723e */ /* 0x000fe200000000ff */
[----:B------:R-:W-:Y:S05]  /*1c80*/  BRA `(.L_x_577) ;  /* 0x000001c000007947 */ /* 0x000fea0003800000 */
.L_x_576:
        /* <DEDUP_REMOVED lines=21> */
.L_x_601:
[----:B------:R-:W2:Y:S02]  /*1de0*/  LDG.E.64 R2, [R2.64] ;  /* 0x0000002402027981 */ /* 0x000ea4000c1e1b00 */
[----:B--2---:R-:W0:Y:S02]  /*1df0*/  I2F.U64 R0, R2 ;  /* 0x0000000200007312 */ /* 0x004e240000301000 */
[----:B0-----:R-:W-:Y:S01]  /*1e00*/  F2FP.PACK_AB R0, RZ, R0 ;  /* 0x00000000ff00723e */ /* 0x001fe200000000ff */
[----:B------:R-:W-:Y:S05]  /*1e10*/  BRA `(.L_x_577) ;  /* 0x0000003000007947 */ /* 0x000fea0003800000 */
.L_x_600:
[----:B------:R-:W2:Y:S02]  /*1e20*/  LDG.E R2, [R2.64] ;  /* 0x0000002402027981 */ /* 0x000ea4000c1e1900 */
[----:B--2---:R-:W0:Y:S02]  /*1e30*/  I2F.U32 R0, R2 ;  /* 0x0000000200007306 */ /* 0x004e240000201000 */
[----:B0-----:R-:W-:-:S06]  /*1e40*/  F2FP.PACK_AB R0, RZ, R0 ;  /* 0x00000000ff00723e */ /* 0x001fcc00000000ff */
.L_x_577:
[----:B-----5:R-:W-:Y:S01]  /*1e50*/  HADD2.F32 R0, -RZ, R0.H0_H0 ;  /* 0x20000000ff007230 */ /* 0x020fe20000004100 */
        /* <DEDUP_REMOVED lines=8> */
[----:B------:R-:W-:-:S07]  /*1ee0*/  F2FP.PACK_AB R0, RZ, R0 ;  /* 0x00000000ff00723e */ /* 0x000fce00000000ff */
        /* <DEDUP_REMOVED lines=9> */
[----:B------:R-:W-:-:S04]  /*1f80*/  HADD2.F32 R0, -RZ, R0.H0_H0 ;  /* 0x20000000ff007230 */ /* 0x000fc80000004100 */
[----:B------:R-:W0:Y:S02]  /*1f90*/  F2I.FTZ.TRUNC.NTZ R3, R0 ;  /* 0x0000000000037305 */ /* 0x000e24000021f100 */
[----:B0-----:R0:W-:Y:S01]  /*1fa0*/  STG.E.U8 [R16.64], R3 ;  /* 0x0000000310007986 */ /* 0x0011e2000c101124 */
[----:B------:R-:W-:Y:S05]  /*1fb0*/  BRA `(.L_x_609) ;  /* 0x00000e8000007947 */ /* 0x000fea0003800000 */
.L_x_607:
[----:B------:R-:W-:-:S06]  /*1fc0*/  HADD2.F32 R3, -RZ, R0.H0_H0 ;  /* 0x20000000ff037230 */ /* 0x000fcc0000004100 */
[----:B------:R-:W0:Y:S02]  /*1fd0*/  F2I.S64.TRUNC R2, R3 ;  /* 0x0000000300027311 */ /* 0x000e24000020d900 */
[----:B0-----:R0:W-:Y:S01]  /*1fe0*/  STG.E.U8 [R16.64], R2 ;  /* 0x0000000210007986 */ /* 0x0011e2000c101124 */
[----:B------:R-:W-:Y:S05]  /*1ff0*/  BRA `(.L_x_609) ;  /* 0x00000e4000007947 */ /* 0x000fea0003800000 */
.L_x_606:
[----:B------:R-:W-:-:S13]  /*2000*/  ISETP.NE.AND P0, PT, R4, 0x2, PT ;  /* 0x000000020400780c */ /* 0x000fda0003f05270 */
[----:B------:R-:W-:Y:S05]  /*2010*/  @!P0 BRA `(.L_x_610) ;  /* 0x000000c000008947 */ /* 0x000fea0003800000 */
[----:B------:R-:W-:-:S13]  /*2020*/  ISETP.NE.AND P0, PT, R4, 0x3, PT ;  /* 0x000000030400780c */ /* 0x000fda0003f05270 */
[----:B------:R-:W-:Y:S05]  /*2030*/  @!P0 BRA `(.L_x_611) ;  /* 0x0000006000008947 */ /* 0x000fea0003800000 */
[----:B------:R-:W-:-:S13]  /*2040*/  ISETP.NE.AND P0, PT, R4, 0x4, PT ;  /* 0x000000040400780c */ /* 0x000fda0003f05270 */
[----:B------:R-:W-:Y:S05]  /*2050*/  @P0 BRA `(.L_x_608) ;  /* 0x00000c3000000947 */ /* 0x000fea0003800000 */
[----:B------:R-:W-:-:S06]  /*2060*/  HADD2.F32 R2, -RZ, R0.H0_H0 ;  /* 0x20000000ff027230 */ /* 0x000fcc0000004100 */
[----:B------:R-:W0:Y:S02]  /*2070*/  F2I.S64.TRUNC R2, R2 ;  /* 0x0000000200027311 */ /* 0x000e24000020d900 */
[----:B0-----:R0:W-:Y:S01]  /*2080*/  STG.E.64 [R16.64], R2 ;  /* 0x0000000210007986 */ /* 0x0011e2000c101b24 */
[----:B------:R-:W-:Y:S05]  /*2090*/  BRA `(.L_x_609) ;  /* 0x00000da000007947 */ /* 0x000fea0003800000 */
.L_x_611:
[----:B------:R-:W-:-:S04]  /*20a0*/  HADD2.F32 R0, -RZ, R0.H0_H0 ;  /* 0x20000000ff007230 */ /* 0x000fc80000004100 */
[----:B------:R-:W0:Y:S02]  /*20b0*/  F2I.FTZ.TRUNC.NTZ R3, R0 ;  /* 0x0000000000037305 */ /* 0x000e24000021f100 */
[----:B0-----:R0:W-:Y:S01]  /*20c0*/  STG.E [R16.64], R3 ;  /* 0x0000000310007986 */ /* 0x0011e2000c101924 */
[----:B------:R-:W-:Y:S05]  /*20d0*/  BRA `(.L_x_609) ;  /* 0x00000d6000007947 */ /* 0x000fea0003800000 */
.L_x_610:
[----:B------:R-:W-:-:S04]  /*20e0*/  HADD2.F32 R0, -RZ, R0.H0_H0 ;  /* 0x20000000ff007230 */ /* 0x000fc80000004100 */
[----:B------:R-:W0:Y:S02]  /*20f0*/  F2I.FTZ.TRUNC.NTZ R3, R0 ;  /* 0x0000000000037305 */ /* 0x000e24000021f100 */
[----:B0-----:R0:W-:Y:S01]  /*2100*/  STG.E.U16 [R16.64], R3 ;  /* 0x0000000310007986 */ /* 0x0011e2000c101524 */
[----:B------:R-:W-:Y:S05]  /*2110*/  BRA `(.L_x_609) ;  /* 0x00000d2000007947 */ /* 0x000fea0003800000 */
.L_x_605:
[----:B------:R-:W-:-:S13]  /*2120*/  ISETP.GT.AND P0, PT, R4, 0x6, PT ;  /* 0x000000060400780c */ /* 0x000fda0003f04270 */
[----:B------:R-:W-:Y:S05]  /*2130*/  @P0 BRA `(.L_x_612) ;  /* 0x0000009000000947 */ /* 0x000fea0003800000 */
[----:B------:R-:W-:-:S13]  /*2140*/  ISETP.NE.AND P0, PT, R4, 0x5, PT ;  /* 0x000000050400780c */ /* 0x000fda0003f05270 */
[----:B------:R-:W-:Y:S05]  /*2150*/  @!P0 BRA `(.L_x_613) ;  /* 0x0000005000008947 */ /* 0x000fea0003800000 */
[----:B------:R-:W-:-:S13]  /*2160*/  ISETP.NE.AND P0, PT, R4, 0x6, PT ;  /* 0x000000060400780c */ /* 0x000fda0003f05270 */
[----:B------:R-:W-:Y:S05]  /*2170*/  @P0 BRA `(.L_x_608) ;  /* 0x00000b1000000947 */ /* 0x000fea0003800000 */
[----:B------:R-:W-:-:S05]  /*2180*/  HADD2.F32 R3, -RZ, R0.H0_H0 ;  /* 0x20000000ff037230 */ /* 0x000fca0000004100 */
[----:B------:R0:W-:Y:S01]  /*2190*/  STG.E [R16.64], R3 ;  /* 0x0000000310007986 */ /* 0x0001e2000c101924 */
[----:B------:R-:W-:Y:S05]  /*21a0*/  BRA `(.L_x_609) ;  /* 0x00000c9000007947 */ /* 0x000fea0003800000 */
.L_x_613:
[----:B------:R0:W-:Y:S01]  /*21b0*/  STG.E.U16 [R16.64], R0 ;  /* 0x0000000010007986 */ /* 0x0001e2000c101524 */
[----:B------:R-:W-:Y:S05]  /*21c0*/  BRA `(.L_x_609) ;  /* 0x00000c7000007947 */ /* 0x000fea0003800000 */
.L_x_612:
[----:B------:R-:W-:-:S13]  /*21d0*/  ISETP.NE.AND P0, PT, R4, 0x7, PT ;  /* 0x000000070400780c */ /* 0x000fda0003f05270 */
[----:B------:R-:W-:Y:S05]  /*21e0*/  @!P0 BRA `(.L_x_614) ;  /* 0x000000d000008947 */ /* 0x000fea0003800000 */
[----:B------:R-:W-:-:S13]  /*21f0*/  ISETP.NE.AND P0, PT, R4, 0x8, PT ;  /* 0x000000080400780c */ /* 0x000fda0003f05270 */
[----:B------:R-:W-:Y:S05]  /*2200*/  @!P0 BRA `(.L_x_615) ;  /* 0x0000006000008947 */ /* 0x000fea0003800000 */
[----:B------:R-:W-:-:S13]  /*2210*/  ISETP.NE.AND P0, PT, R4, 0x9, PT ;  /* 0x000000090400780c */ /* 0x000fda0003f05270 */
[----:B------:R-:W-:Y:S05]  /*2220*/  @P0 BRA `(.L_x_608) ;  /* 0x00000a6000000947 */ /* 0x000fea0003800000 */
[----:B------:R-:W-:Y:S01]  /*2230*/  HADD2.F32 R2, -RZ, R0.H0_H0 ;  /* 0x20000000ff027230 */ /* 0x000fe20000004100 */
[----:B------:R-:W-:-:S05]  /*2240*/  IMAD.MOV.U32 R3, RZ, RZ, RZ ;  /* 0x000000ffff037224 */ /* 0x000fca00078e00ff */
[----:B------:R0:W-:Y:S01]  /*2250*/  STG.E.64 [R16.64], R2 ;  /* 0x0000000210007986 */ /* 0x0001e2000c101b24 */
[----:B------:R-:W-:Y:S05]  /*2260*/  BRA `(.L_x_609) ;  /* 0x00000bd000007947 */ /* 0x000fea0003800000 */
.L_x_615:
[----:B------:R-:W-:-:S05]  /*2270*/  HADD2.F32 R0, -RZ, R0.H0_H0 ;  /* 0x20000000ff007230 */ /* 0x000fca0000004100 */
[----:B------:R-:W-:-:S04]  /*2280*/  F2FP.PACK_AB R0, RZ, R0 ;  /* 0x00000000ff00723e */ /* 0x000fc800000000ff */
[----:B------:R-:W-:-:S05]  /*2290*/  PRMT R0, R0, 0x5410, RZ ;  /* 0x0000541000007816 */ /* 0x000fca00000000ff */
[----:B------:R0:W-:Y:S01]  /*22a0*/  STG.E [R16.64], R0 ;  /* 0x0000000010007986 */ /* 0x0001e2000c101924 */
[----:B------:R-:W-:Y:S05]  /*22b0*/  BRA `(.L_x_609) ;  /* 0x00000b8000007947 */ /* 0x000fea0003800000 */
.L_x_614:
[----:B------:R-:W-:-:S05]  /*22c0*/  HADD2.F32 R2, -RZ, R0.H0_H0 ;  /* 0x20000000ff027230 */ /* 0x000fca0000004100 */
[----:B------:R-:W-:-:S06]  /*22d0*/  FMUL.FTZ R2, R2, 1 ;  /* 0x3f80000002027820 */ /* 0x000fcc0000410000 */
[----:B------:R-:W0:Y:S02]  /*22e0*/  F2F.F64.F32 R2, R2 ;  /* 0x0000000200027310 */ /* 0x000e240000201800 */
[----:B0-----:R0:W-:Y:S01]  /*22f0*/  STG.E.64 [R16.64], R2 ;  /* 0x0000000210007986 */ /* 0x0011e2000c101b24 */
[----:B------:R-:W-:Y:S05]  /*2300*/  BRA `(.L_x_609) ;  /* 0x00000b3000007947 */ /* 0x000fea0003800000 */
.L_x_604:
        /* <DEDUP_REMOVED lines=8> */
[----:B------:R-:W-:-:S05]  /*2390*/  HADD2.F32 R0, -RZ, R0.H0_H0 ;  /* 0x20000000ff007230 */ /* 0x000fca0000004100 */
[----:B------:R-:W-:-:S04]  /*23a0*/  FSETP.NEU.FTZ.AND P0, PT, R0, RZ, PT ;  /* 0x000000ff0000720b */ /* 0x000fc80003f1d000 */
[----:B------:R-:W-:-:S05]  /*23b0*/  SEL R3, RZ, 0x1, !P0 ;  /* 0x00000001ff037807 */ /* 0x000fca0004000000 */
[----:B------:R0:W-:Y:S01]  /*23c0*/  STG.E.U8 [R16.64], R3 ;  /* 0x0000000310007986 */ /* 0x0001e2000c101124 */
[----:B------:R-:W-:Y:S05]  /*23d0*/  BRA `(.L_x_609) ;  /* 0x00000a6000007947 */ /* 0x000fea0003800000 */
.L_x_618:
[----:B------:R-:W-:Y:S01]  /*23e0*/  HADD2.F32 R0, -RZ, R0.H0_H0 ;  /* 0x20000000ff007230 */ /* 0x000fe20000004100 */
[----:B------:R-:W-:-:S04]  /*23f0*/  CS2R R6, SRZ ;  /* 0x0000000000067805 */ /* 0x000fc8000001ff00 */
[----:B------:R-:W-:-:S04]  /*2400*/  FMUL.FTZ R0, R0, 1 ;  /* 0x3f80000000007820 */ /* 0x000fc80000410000 */
[----:B------:R-:W0:Y:S02]  /*2410*/  F2F.F64.F32 R4, R0 ;  /* 0x0000000000047310 */ /* 0x000e240000201800 */
[----:B0-----:R0:W-:Y:S01]  /*2420*/  STG.E.128 [R16.64], R4 ;  /* 0x0000000410007986 */ /* 0x0011e2000c101d24 */
[----:B------:R-:W-:Y:S05]  /*2430*/  BRA `(.L_x_609) ;  /* 0x00000a0000007947 */ /* 0x000fea0003800000 */
.L_x_617:
[----:B------:R-:W-:-:S13]  /*2440*/  ISETP.NE.AND P0, PT, R4, 0xf, PT ;  /* 0x0000000f0400780c */ /* 0x000fda0003f05270 */
[----:B------:R-:W-:Y:S05]  /*2450*/  @!P0 BRA `(.L_x_619) ;  /* 0x000002d000008947 */ /* 0x000fea0003800000 */
[----:B------:R-:W-:-:S13]  /*2460*/  ISETP.NE.AND P0, PT, R4, 0x17, PT ;  /* 0x000000170400780c */ /* 0x000fda0003f05270 */
[----:B------:R-:W-:Y:S05]  /*2470*/  @!P0 BRA `(.L_x_620) ;  /* 0x0000015000008947 */ /* 0x000fea0003800000 */
[----:B------:R-:W-:-:S13]  /*2480*/  ISETP.NE.AND P0, PT, R4, 0x18, PT ;  /* 0x000000180400780c */ /* 0x000fda0003f05270 */
[----:B------:R-:W-:Y:S05]  /*2490*/  @P0 BRA `(.L_x_608) ;  /* 0x000007f000000947 */ /* 0x000fea0003800000 */
[----:B------:R-:W-:Y:S01]  /*24a0*/  HADD2.F32 R5, -RZ, R0.H0_H0 ;  /* 0x20000000ff057230 */ /* 0x000fe20000004100 */
[----:B------:R-:W-:Y:S04]  /*24b0*/  BSSY B0, `(.L_x_621) ;  /* 0x000000e000007945 */ /* 0x000fe80003800000 */
        /* <DEDUP_REMOVED lines=13> */
.L_x_622:
[----:B------:R-:W-:Y:S05]  /*2590*/  BSYNC B0 ;  /* 0x0000000000007941 */ /* 0x000fea0003800000 */
.L_x_621:
[----:B------:R-:W-:-:S05]  /*25a0*/  LOP3.LUT R3, R0, R3, RZ, 0xfc, !PT ;  /* 0x0000000300037212 */ /* 0x000fca00078efcff */
[----:B------:R0:W-:Y:S01]  /*25b0*/  STG.E.U8 [R16.64], R3 ;  /* 0x0000000310007986 */ /* 0x0001e2000c101124 */
[----:B------:R-:W-:Y:S05]  /*25c0*/  BRA `(.L_x_609) ;  /* 0x0000087000007947 */ /* 0x000fea0003800000 */
.L_x_620:
[----:B------:R-:W-:Y:S01]  /*25d0*/  HADD2.F32 R3, -RZ, R0.H0_H0 ;  /* 0x20000000ff037230 */ /* 0x000fe20000004100 */
[----:B------:R-:W-:Y:S04]  /*25e0*/  BSSY B0, `(.L_x_623) ;  /* 0x000000f000007945 */ /* 0x000fe80003800000 */
        /* <DEDUP_REMOVED lines=11> */
.L_x_624:
[----:B------:R-:W-:Y:S01]  /*26a0*/  IMAD.MOV.U32 R0, RZ, RZ, 0x7f ;  /* 0x0000007fff007424 */ /* 0x000fe200078e00ff */
[----:B------:R-:W-:-:S04]  /*26b0*/  ISETP.GT.U32.AND P0, PT, R2, 0x7f800000, PT ;  /* 0x7f8000000200780c */ /* 0x000fc80003f04070 */
[----:B------:R-:W-:-:S04]  /*26c0*/  SEL R0, R0, 0x7c, P0 ;  /* 0x0000007c00007807 */ /* 0x000fc80000000000 */
.L_x_625:
[----:B------:R-:W-:Y:S05]  /*26d0*/  BSYNC B0 ;  /* 0x0000000000007941 */ /* 0x000fea0003800000 */
.L_x_623:
[----:B------:R-:W-:-:S04]  /*26e0*/  LOP3.LUT R2, R3, 0x80000000, RZ, 0xc0, !PT ;  /* 0x8000000003027812 */ /* 0x000fc800078ec0ff */
[----:B------:R-:W-:-:S04]  /*26f0*/  SHF.R.U32.HI R3, RZ, 0x18, R2 ;  /* 0x00000018ff037819 */ /* 0x000fc80000011602 */
[----:B------:R-:W-:-:S05]  /*2700*/  LOP3.LUT R3, R0, R3, RZ, 0xfc, !PT ;  /* 0x0000000300037212 */ /* 0x000fca00078efcff */
[----:B------:R0:W-:Y:S01]  /*2710*/  STG.E.U8 [R16.64], R3 ;  /* 0x0000000310007986 */ /* 0x0001e2000c101124 */
[----:B------:R-:W-:Y:S05]  /*2720*/  BRA `(.L_x_609) ;  /* 0x0000071000007947 */ /* 0x000fea0003800000 */
.L_x_619:
[----:B------:R-:W-:-:S05]  /*2730*/  HADD2.F32 R0, -RZ, R0.H0_H0 ;  /* 0x20000000ff007230 */ /* 0x000fca0000004100 */
[----:B------:R-:W-:-:S05]  /*2740*/  F2FP.BF16.PACK_AB R0, RZ, R0 ;  /* 0x00000000ff00723e */ /* 0x000fca00000010ff */
[----:B------:R0:W-:Y:S01]  /*2750*/  STG.E.U16 [R16.64], R0 ;  /* 0x0000000010007986 */ /* 0x0001e2000c101524 */
[----:B------:R-:W-:Y:S05]  /*2760*/  BRA `(.L_x_609) ;  /* 0x000006d000007947 */ /* 0x000fea0003800000 */
.L_x_616:
        /* <DEDUP_REMOVED lines=8> */
[----:B------:R-:W-:-:S06]  /*27f0*/  HADD2.F32 R3, -RZ, R0.H0_H0 ;  /* 0x20000000ff037230 */ /* 0x000fcc0000004100 */
[----:B------:R-:W0:Y:S02]  /*2800*/  F2I.FTZ.U32.TRUNC.NTZ R3, R3 ;  /* 0x0000000300037305 */ /* 0x000e24000021f000 */
[----:B0-----:R0:W-:Y:S01]  /*2810*/  STG.E.U16 [R16.64], R3 ;  /* 0x0000000310007986 */ /* 0x0011e2000c101524 */
[----:B------:R-:W-:Y:S05]  /*2820*/  BRA `(.L_x_609) ;  /* 0x0000061000007947 */ /* 0x000fea0003800000 */
.L_x_628:
[----:B------:R-:W-:Y:S01]  /*2830*/  HADD2.F32 R3, -RZ, R0.H0_H0 ;  /* 0x20000000ff037230 */ /* 0x000fe20000004100 */
[----:B------:R-:W-:Y:S01]  /*2840*/  BSSY B0, `(.L_x_629) ;  /* 0x0000014000007945 */ /* 0x000fe20003800000 */
[----:B------:R-:W-:-:S03]  /*2850*/  IMAD.MOV.U32 R8, RZ, RZ, 0x80 ;  /* 0x00000080ff087424 */ /* 0x000fc600078e00ff */
        /* <DEDUP_REMOVED lines=14> */
.L_x_631:
[----:B------:R-:W-:-:S04]  /*2940*/  LOP3.LUT R2, R3, 0x80000000, RZ, 0xc0, !PT ;  /* 0x8000000003027812 */ /* 0x000fc800078ec0ff */
[----:B------:R-:W-:-:S04]  /*2950*/  SHF.R.U32.HI R3, RZ, 0x18, R2 ;  /* 0x00000018ff037819 */ /* 0x000fc80000011602 */
[----:B------:R-:W-:-:S04]  /*2960*/  LOP3.LUT R0, R0, R3, RZ, 0xfc, !PT ;  /* 0x0000000300007212 */ /* 0x000fc800078efcff */
[----:B------:R-:W-:Y:S02]  /*2970*/  PRMT R8, R0, 0x7610, R8 ;  /* 0x0000761000087816 */ /* 0x000fe40000000008 */
.L_x_630:
[----:B------:R-:W-:Y:S05]  /*2980*/  BSYNC B0 ;  /* 0x0000000000007941 */ /* 0x000fea0003800000 */
.L_x_629:
[----:B------:R0:W-:Y:S01]  /*2990*/  STG.E.U8 [R16.64], R8 ;  /* 0x0000000810007986 */ /* 0x0001e2000c101124 */
[----:B------:R-:W-:Y:S05]  /*29a0*/  BRA `(.L_x_609) ;  /* 0x0000049000007947 */ /* 0x000fea0003800000 */
.L_x_627:
        /* <DEDUP_REMOVED lines=17> */
.L_x_634:
[----:B------:R-:W-:-:S04]  /*2ac0*/  LOP3.LUT R2, R3, 0x80000000, RZ, 0xc0, !PT ;  /* 0x8000000003027812 */ /* 0x000fc800078ec0ff */
[----:B------:R-:W-:-:S04]  /*2ad0*/  SHF.R.U32.HI R3, RZ, 0x18, R2 ;  /* 0x00000018ff037819 */ /* 0x000fc80000011602 */
[----:B------:R-:W-:-:S04]  /*2ae0*/  LOP3.LUT R0, R0, R3, RZ, 0xfc, !PT ;  /* 0x0000000300007212 */ /* 0x000fc800078efcff */
[----:B------:R-:W-:Y:S02]  /*2af0*/  PRMT R8, R0, 0x7610, R8 ;  /* 0x0000761000087816 */ /* 0x000fe40000000008 */
.L_x_633:
[----:B------:R-:W-:Y:S05]  /*2b00*/  BSYNC B0 ;  /* 0x0000000000007941 */ /* 0x000fea0003800000 */
.L_x_632:
[----:B------:R0:W-:Y:S01]  /*2b10*/  STG.E.U8 [R16.64], R8 ;  /* 0x0000000810007986 */ /* 0x0001e2000c101124 */
[----:B------:R-:W-:Y:S05]  /*2b20*/  BRA `(.L_x_609) ;  /* 0x0000031000007947 */ /* 0x000fea0003800000 */
.L_x_626:
[----:B------:R-:W-:-:S13]  /*2b30*/  ISETP.NE.AND P0, PT, R4, 0x1c, PT ;  /* 0x0000001c0400780c */ /* 0x000fda0003f05270 */
[----:B------:R-:W-:Y:S05]  /*2b40*/  @!P0 BRA `(.L_x_635) ;  /* 0x000002c000008947 */ /* 0x000fea0003800000 */
[----:B------:R-:W-:-:S13]  /*2b50*/  ISETP.NE.AND P0, PT, R4, 0x1d, PT ;  /* 0x0000001d0400780c */ /* 0x000fda0003f05270 */
[----:B------:R-:W-:Y:S05]  /*2b60*/  @!P0 BRA `(.L_x_636) ;  /* 0x0000026000008947 */ /* 0x000fea0003800000 */
[----:B------:R-:W-:-:S13]  /*2b70*/  ISETP.NE.AND P0, PT, R4, 0x2c, PT ;  /* 0x0000002c0400780c */ /* 0x000fda0003f05270 */
[----:B------:R-:W-:Y:S05]  /*2b80*/  @P0 BRA `(.L_x_608) ;  /* 0x0000010000000947 */ /* 0x000fea0003800000 */
[----:B------:R-:W-:Y:S01]  /*2b90*/  HADD2.F32 R3, -RZ, R0.H0_H0 ;  /* 0x20000000ff037230 */ /* 0x000fe20000004100 */
[----:B------:R-:W-:-:S04]  /*2ba0*/  PLOP3.LUT P0, PT, PT, PT, PT, 0x80, 0x0 ;  /* 0x000000000000781c */ /* 0x000fc80003f0f070 */
        /* <DEDUP_REMOVED lines=14> */
.L_x_608:
        /* <DEDUP_REMOVED lines=20> */
.L_x_636:
[----:B------:R-:W-:-:S06]  /*2dd0*/  HADD2.F32 R2, -RZ, R0.H0_H0 ;  /* 0x20000000ff027230 */ /* 0x000fcc0000004100 */
[----:B------:R-:W0:Y:S02]  /*2de0*/  F2I.U64.TRUNC R2, R2 ;  /* 0x0000000200027311 */ /* 0x000e24000020d800 */
[----:B0-----:R0:W-:Y:S01]  /*2df0*/  STG.E.64 [R16.64], R2 ;  /* 0x0000000210007986 */ /* 0x0011e2000c101b24 */
[----:B------:R-:W-:Y:S05]  /*2e00*/  BRA `(.L_x_609) ;  /* 0x0000003000007947 */ /* 0x000fea0003800000 */
.L_x_635:
[----:B------:R-:W-:-:S04]  /*2e10*/  HADD2.F32 R0, -RZ, R0.H0_H0 ;  /* 0x20000000ff007230 */ /* 0x000fc80000004100 */
[----:B------:R-:W0:Y:S02]  /*2e20*/  F2I.FTZ.U32.TRUNC.NTZ R3, R0 ;  /* 0x0000000000037305 */ /* 0x000e24000021f000 */
[----:B0-----:R0:W-:Y:S02]  /*2e30*/  STG.E [R16.64], R3 ;  /* 0x0000000310007986 */ /* 0x0011e4000c101924 */
.L_x_609:
[----:B------:R-:W-:-:S05]  /*2e40*/  IMAD R18, R18, 0x200, R23 ;  /* 0x0000020012127824 */ /* 0x000fca00078e0217 */
[----:B------:R-:W-:Y:S02]  /*2e50*/  IADD3 R19, R18, 0x80, RZ ;  /* 0x0000008012137810 */ /* 0x000fe40007ffe0ff */
.L_x_570:
[----:B------:R-:W-:Y:S05]  /*2e60*/  BSYNC B6 ;  /* 0x0000000000067941 */ /* 0x000fea0003800000 */
.L_x_569:
        /* <DEDUP_REMOVED lines=231> */
.L_x_639:
        /* <DEDUP_REMOVED lines=20> */
.L_x_643:
[----:B------:R-:W2:Y:S02]  /*3e20*/  LDG.E.U8 R2, [R2.64] ;  /* 0x0000002402027981 */ /* 0x000ea4000c1e1100 */
[----:B--2---:R-:W0:Y:S02]  /*3e30*/  I2F.U16 R0, R2 ;  /* 0x0000000200007306 */ /* 0x004e240000101000 */
[----:B0-----:R-:W-:Y:S01]  /*3e40*/  F2FP.PACK_AB R0, RZ, R0 ;  /* 0x00000000ff00723e */ /* 0x001fe200000000ff */
[----:B------:R-:W-:Y:S05]  /*3e50*/  BRA `(.L_x_645) ;  /* 0x00000e1000007947 */ /* 0x000fea0003800000 */
.L_x_642:
        /* <DEDUP_REMOVED lines=10> */
.L_x_647:
[----:B------:R-:W2:Y:S02]  /*3f00*/  LDG.E R2, [R2.64] ;  /* 0x0000002402027981 */ /* 0x000ea4000c1e1900 */
[----:B--2---:R-:W0:Y:S02]  /*3f10*/  I2F R0, R2 ;  /* 0x0000000200007306 */ /* 0x004e240000201400 */
[----:B0-----:R-:W-:Y:S01]  /*3f20*/  F2FP.PACK_AB R0, RZ, R0 ;  /* 0x00000000ff00723e */ /* 0x001fe200000000ff */
[----:B------:R-:W-:Y:S05]  /*3f30*/  BRA `(.L_x_645) ;  /* 0x00000d3000007947 */ /* 0x000fea0003800000 */
.L_x_646:
[----:B------:R-:W2:Y:S02]  /*3f40*/  LDG.E.U16 R2, [R2.64] ;  /* 0x0000002402027981 */ /* 0x000ea4000c1e1500 */
[----:B--2---:R-:W0:Y:S02]  /*3f50*/  I2F.S16 R0, R2 ;  /* 0x0000000200007306 */ /* 0x004e240000101400 */
[----:B0-----:R-:W-:Y:S01]  /*3f60*/  F2FP.PACK_AB R0, RZ, R0 ;  /* 0x00000000ff00723e */ /* 0x001fe200000000ff */
[----:B------:R-:W-:Y:S05]  /*3f70*/  BRA `(.L_x_645) ;  /* 0x00000cf000007947 */ /* 0x000fea0003800000 */
.L_x_641:
        /* <DEDUP_REMOVED lines=9> */
.L_x_649:
[----:B------:R0:W5:Y:S01]  /*4010*/  LDG.E.U16 R0, [R2.64] ;  /* 0x0000002402007981 */ /* 0x000162000c1e1500 */
[----:B------:R-:W-:Y:S05]  /*4020*/  BRA `(.L_x_645) ;  /* 0x00000c4000007947 */ /* 0x000fea0003800000 */
.L_x_648:
        /* <DEDUP_REMOVED lines=9> */
.L_x_651:
[----:B------:R0:W5:Y:S01]  /*40c0*/  LDG.E.U16 R0, [R2.64] ;  /* 0x0000002402007981 */ /* 0x000162000c1e1500 */
[----:B------:R-:W-:Y:S05]  /*40d0*/  BRA `(.L_x_645) ;  /* 0x00000b9000007947 */ /* 0x000fea0003800000 */
.L_x_650:
[----:B------:R-:W2:Y:S02]  /*40e0*/  LDG.E.64 R2, [R2.64] ;  /* 0x0000002402027981 */ /* 0x000ea4000c1e1b00 */
[----:B--2---:R-:W0:Y:S01]  /*40f0*/  F2F.F32.F64 R0, R2 ;  /* 0x0000000200007310 */ /* 0x004e220000301000 */
[----:B------:R-:W0:-:S14]  /*4100*/  DSETP.GEU.AND P0, PT, |R2|, c[0x2][0x0], PT ;  /* 0x008000000200762a */ /* 0x000e1c0003f0e200 */
[----:B0-----:R-:W-:-:S05]  /*4110*/  @!P0 FMUL R0, R0, 1.175494350822287508e-38 ;  /* 0x0080000000008820 */ /* 0x001fca0000400000 */
[----:B------:R-:W-:Y:S01]  /*4120*/  F2FP.PACK_AB R0, RZ, R0 ;  /* 0x00000000ff00723e */ /* 0x000fe200000000ff */
[----:B------:R-:W-:Y:S05]  /*4130*/  BRA `(.L_x_645) ;  /* 0x00000b3000007947 */ /* 0x000fea0003800000 */
.L_x_640:
        /* <DEDUP_REMOVED lines=13> */
.L_x_654:
[----:B------:R-:W2:Y:S02]  /*4210*/  LDG.E.64 R2, [R2.64] ;  /* 0x0000002402027981 */ /* 0x000ea4000c1e1b00 */
[----:B--2---:R-:W0:Y:S01]  /*4220*/  F2F.F32.F64 R0, R2 ;  /* 0x0000000200007310 */ /* 0x004e220000301000 */
[----:B------:R-:W0:-:S14]  /*4230*/  DSETP.GEU.AND P0, PT, |R2|, c[0x2][0x0], PT ;  /* 0x008000000200762a */ /* 0x000e1c0003f0e200 */
[----:B0-----:R-:W-:-:S05]  /*4240*/  @!P0 FMUL R0, R0, 1.175494350822287508e-38 ;  /* 0x0080000000008820 */ /* 0x001fca0000400000 */
[----:B------:R-:W-:Y:S01]  /*4250*/  F2FP.PACK_AB R0, RZ, R0 ;  /* 0x00000000ff00723e */ /* 0x000fe200000000ff */
[----:B------:R-:W-:Y:S05]  /*4260*/  BRA `(.L_x_645) ;  /* 0x00000a0000007947 */ /* 0x000fea0003800000 */
.L_x_653:
        /* <DEDUP_REMOVED lines=28> */
.L_x_656:
        /* <DEDUP_REMOVED lines=15> */
.L_x_655:
[----:B------:R-:W2:Y:S02]  /*4520*/  LDG.E.U16 R0, [R2.64] ;  /* 0x0000002402007981 */ /* 0x000ea4000c1e1500 */
[----:B--2---:R-:W-:-:S04]  /*4530*/  PRMT R0, RZ, 0x5410, R0 ;  /* 0x00005410ff007816 */ /* 0x004fc80000000000 */
[----:B------:R-:W-:Y:S01]  /*4540*/  F2FP.PACK_AB R0, RZ, R0 ;  /* 0x00000000ff00723e */ /* 0x000fe200000000ff */
[----:B------:R-:W-:Y:S05]  /*4550*/  BRA `(.L_x_645) ;  /* 0x0000071000007947 */ /* 0x000fea0003800000 */
.L_x_652:
        /* <DEDUP_REMOVED lines=12> */
.L_x_659:
        /* <DEDUP_REMOVED lines=21> */
.L_x_663:
[----:B------:R-:W-:Y:S05]  /*4770*/  BSYNC B1 ;  /* 0x0000000000017941 */ /* 0x000fea0003800000 */
.L_x_662:
[----:B------:R-:W-:Y:S01]  /*4780*/  LEA R3, R0, 0x3b800000, 0x17 ;  /* 0x3b80000000037811 */ /* 0x000fe200078eb8ff */
[----:B------:R-:W-:-:S05]  /*4790*/  IMAD.SHL.U32 R0, R2, 0x100000, RZ ;  /* 0x0010000002007824 */ /* 0x000fca00078e00ff */
[----:B------:R-:W-:Y:S02]  /*47a0*/  LOP3.LUT R0, R3, R0, R4, 0xfe, !PT ;  /* 0x0000000003007212 */ /* 0x000fe400078efe04 */
.L_x_661:
[----:B------:R-:W-:Y:S05]  /*47b0*/  BSYNC B0 ;  /* 0x0000000000007941 */ /* 0x000fea0003800000 */
.L_x_660:
[----:B------:R-:W-:Y:S01]  /*47c0*/  F2FP.PACK_AB R0, RZ, R0 ;  /* 0x00000000ff00723e */ /* 0x000fe200000000ff */
[----:B------:R-:W-:Y:S05]  /*47d0*/  BRA `(.L_x_645) ;  /* 0x0000049000007947 */ /* 0x000fea0003800000 */
.L_x_658:
        /* <DEDUP_REMOVED lines=21> */
.L_x_667:
[----:B------:R-:W-:Y:S05]  /*4930*/  BSYNC B1 ;  /* 0x0000000000017941 */ /* 0x000fea0003800000 */
.L_x_666:
[----:B------:R-:W-:Y:S01]  /*4940*/  LEA R3, R0, 0x37800000, 0x17 ;  /* 0x3780000000037811 */ /* 0x000fe200078eb8ff */
[----:B------:R-:W-:-:S05]  /*4950*/  IMAD.SHL.U32 R0, R2, 0x200000, RZ ;  /* 0x0020000002007824 */ /* 0x000fca00078e00ff */
[----:B------:R-:W-:Y:S02]  /*4960*/  LOP3.LUT R0, R3, R0, R4, 0xfe, !PT ;  /* 0x0000000003007212 */ /* 0x000fe400078efe04 */
.L_x_665:
[----:B------:R-:W-:Y:S05]  /*4970*/  BSYNC B0 ;  /* 0x0000000000007941 */ /* 0x000fea0003800000 */
.L_x_664:
[----:B------:R-:W-:Y:S01]  /*4980*/  F2FP.PACK_AB R0, RZ, R0 ;  /* 0x00000000ff00723e */ /* 0x000fe200000000ff */
[----:B------:R-:W-:Y:S05]  /*4990*/  BRA `(.L_x_645) ;  /* 0x000002d000007947 */ /* 0x000fea0003800000 */
.L_x_657:
        /* <DEDUP_REMOVED lines=14> */
.L_x_671:
[----:B------:R-:W-:Y:S05]  /*4a80*/  BSYNC B0 ;  /* 0x0000000000007941 */ /* 0x000fea0003800000 */
.L_x_670:
[----:B------:R-:W-:Y:S01]  /*4a90*/  F2FP.PACK_AB R0, RZ, R0 ;  /* 0x00000000ff00723e */ /* 0x000fe200000000ff */
[----:B------:R-:W-:Y:S05]  /*4aa0*/  BRA `(.L_x_645) ;  /* 0x000001c000007947 */ /* 0x000fea0003800000 */
.L_x_644:
        /* <DEDUP_REMOVED lines=21> */
.L_x_669:
[----:B------:R-:W2:Y:S02]  /*4c00*/  LDG.E.64 R2, [R2.64] ;  /* 0x0000002402027981 */ /* 0x000ea4000c1e1b00 */
[----:B--2---:R-:W0:Y:S02]  /*4c10*/  I2F.U64 R0, R2 ;  /* 0x0000000200007312 */ /* 0x004e240000301000 */
[----:B0-----:R-:W-:Y:S01]  /*4c20*/  F2FP.PACK_AB R0, RZ, R0 ;  /* 0x00000000ff00723e */ /* 0x001fe200000000ff */
[----:B------:R-:W-:Y:S05]  /*4c30*/  BRA `(.L_x_645) ;  /* 0x0000003000007947 */ /* 0x000fea0003800000 */
.L_x_668:
[----:B------:R-:W2:Y:S02]  /*4c40*/  LDG.E R2, [R2.64] ;  /* 0x0000002402027981 */ /* 0x000ea4000c1e1900 */
[----:B--2---:R-:W0:Y:S02]  /*4c50*/  I2F.U32 R0, R2 ;  /* 0x0000000200007306 */ /* 0x004e240000201000 */
[----:B0-----:R-:W-:-:S06]  /*4c60*/  F2FP.PACK_AB R0, RZ, R0 ;  /* 0x00000000ff00723e */ /* 0x001fcc00000000ff */
.L_x_645:
        /* <DEDUP_REMOVED lines=23> */
.L_x_675:
[----:B------:R-:W-:-:S06]  /*4de0*/  HADD2.F32 R3, -RZ, R0.H0_H0 ;  /* 0x20000000ff037230 */ /* 0x000fcc0000004100 */
[----:B------:R-:W0:Y:S02]  /*4df0*/  F2I.S64.TRUNC R2, R3 ;  /* 0x0000000300027311 */ /* 0x000e24000020d900 */
[----:B0-----:R0:W-:Y:S01]  /*4e00*/  STG.E.U8 [R16.64], R2 ;  /* 0x0000000210007986 */ /* 0x0011e2000c101124 */
[----:B------:R-:W-:Y:S05]  /*4e10*/  BRA `(.L_x_677) ;  /* 0x00000e4000007947 */ /* 0x000fea0003800000 */
.L_x_674:
        /* <DEDUP_REMOVED lines=10> */
.L_x_679:
[----:B------:R-:W-:-:S04]  /*4ec0*/  HADD2.F32 R0, -RZ, R0.H0_H0 ;  /* 0x20000000ff007230 */ /* 0x000fc80000004100 */
[----:B------:R-:W0:Y:S02]  /*4ed0*/  F2I.FTZ.TRUNC.NTZ R3, R0 ;  /* 0x0000000000037305 */ /* 0x000e24000021f100 */
[----:B0-----:R0:W-:Y:S01]  /*4ee0*/  STG.E [R16.64], R3 ;  /* 0x0000000310007986 */ /* 0x0011e2000c101924 */
[----:B------:R-:W-:Y:S05]  /*4ef0*/  BRA `(.L_x_677) ;  /* 0x00000d6000007947 */ /* 0x000fea0003800000 */
.L_x_678:
[----:B------:R-:W-:-:S04]  /*4f00*/  HADD2.F32 R0, -RZ, R0.H0_H0 ;  /* 0x20000000ff007230 */ /* 0x000fc80000004100 */
[----:B------:R-:W0:Y:S02]  /*4f10*/  F2I.FTZ.TRUNC.NTZ R3, R0 ;  /* 0x0000000000037305 */ /* 0x000e24000021f100 */
[----:B0-----:R0:W-:Y:S01]  /*4f20*/  STG.E.U16 [R16.64], R3 ;  /* 0x0000000310007986 */ /* 0x0011e2000c101524 */
[----:B------:R-:W-:Y:S05]  /*4f30*/  BRA `(.L_x_677) ;  /* 0x00000d2000007947 */ /* 0x000fea0003800000 */
.L_x_673:
        /* <DEDUP_REMOVED lines=9> */
.L_x_681:
[----:B------:R0:W-:Y:S01]  /*4fd0*/  STG.E.U16 [R16.64], R0 ;  /* 0x0000000010007986 */ /* 0x0001e2000c101524 */
[----:B------:R-:W-:Y:S05]  /*4fe0*/  BRA `(.L_x_677) ;  /* 0x00000c7000007947 */ /* 0x000fea0003800000 */
.L_x_680:
        /* <DEDUP_REMOVED lines=10> */
.L_x_683:
[----:B------:R-:W-:-:S05]  /*5090*/  HADD2.F32 R0, -RZ, R0.H0_H0 ;  /* 0x20000000ff007230 */ /* 0x000fca0000004100 */
[----:B------:R-:W-:-:S04]  /*50a0*/  F2FP.PACK_AB R0, RZ, R0 ;  /* 0x00000000ff00723e */ /* 0x000fc800000000ff */
[----:B------:R-:W-:-:S05]  /*50b0*/  PRMT R0, R0, 0x5410, RZ ;  /* 0x0000541000007816 */ /* 0x000fca00000000ff */
[----:B------:R0:W-:Y:S01]  /*50c0*/  STG.E [R16.64], R0 ;  /* 0x0000000010007986 */ /* 0x0001e2000c101924 */
[----:B------:R-:W-:Y:S05]  /*50d0*/  BRA `(.L_x_677) ;  /* 0x00000b8000007947 */ /* 0x000fea0003800000 */
.L_x_682:
[----:B------:R-:W-:-:S05]  /*50e0*/  HADD2.F32 R2, -RZ, R0.H0_H0 ;  /* 0x20000000ff027230 */ /* 0x000fca0000004100 */
[----:B------:R-:W-:-:S06]  /*50f0*/  FMUL.FTZ R2, R2, 1 ;  /* 0x3f80000002027820 */ /* 0x000fcc0000410000 */
[----:B------:R-:W0:Y:S02]  /*5100*/  F2F.F64.F32 R2, R2 ;  /* 0x0000000200027310 */ /* 0x000e240000201800 */
[----:B0-----:R0:W-:Y:S01]  /*5110*/  STG.E.64 [R16.64], R2 ;  /* 0x0000000210007986 */ /* 0x0011e2000c101b24 */
[----:B------:R-:W-:Y:S05]  /*5120*/  BRA `(.L_x_677) ;  /* 0x00000b3000007947 */ /* 0x000fea0003800000 */
.L_x_672:
        /* <DEDUP_REMOVED lines=13> */
.L_x_686:
[----:B------:R-:W-:Y:S01]  /*5200*/  HADD2.F32 R0, -RZ, R0.H0_H0 ;  /* 0x20000000ff007230 */ /* 0x000fe20000004100 */
[----:B------:R-:W-:-:S04]  /*5210*/  CS2R R6, SRZ ;  /* 0x0000000000067805 */ /* 0x000fc8000001ff00 */
[----:B------:R-:W-:-:S04]  /*5220*/  FMUL.FTZ R0, R0, 1 ;  /* 0x3f80000000007820 */ /* 0x000fc80000410000 */
[----:B------:R-:W0:Y:S02]  /*5230*/  F2F.F64.F32 R4, R0 ;  /* 0x0000000000047310 */ /* 0x000e240000201800 */
[----:B0-----:R0:W-:Y:S01]  /*5240*/  STG.E.128 [R16.64], R4 ;  /* 0x0000000410007986 */ /* 0x0011e2000c101d24 */
[----:B------:R-:W-:Y:S05]  /*5250*/  BRA `(.L_x_677) ;  /* 0x00000a0000007947 */ /* 0x000fea0003800000 */
.L_x_685:
        /* <DEDUP_REMOVED lines=21> */
.L_x_690:
[----:B------:R-:W-:Y:S05]  /*53b0*/  BSYNC B0 ;  /* 0x0000000000007941 */ /* 0x000fea0003800000 */
.L_x_689:
[----:B------:R-:W-:-:S05]  /*53c0*/  LOP3.LUT R3, R0, R3, RZ, 0xfc, !PT ;  /* 0x0000000300037212 */ /* 0x000fca00078efcff */
[----:B------:R0:W-:Y:S01]  /*53d0*/  STG.E.U8 [R16.64], R3 ;  /* 0x0000000310007986 */ /* 0x0001e2000c101124 */
[----:B------:R-:W-:Y:S05]  /*53e0*/  BRA `(.L_x_677) ;  /* 0x0000087000007947 */ /* 0x000fea0003800000 */
.L_x_688:
        /* <DEDUP_REMOVED lines=13> */
.L_x_692:
[----:B------:R-:W-:Y:S01]  /*54c0*/  IMAD.MOV.U32 R0, RZ, RZ, 0x7f ;  /* 0x0000007fff007424 */ /* 0x000fe200078e00ff */
[----:B------:R-:W-:-:S04]  /*54d0*/  ISETP.GT.U32.AND P0, PT, R2, 0x7f800000, PT ;  /* 0x7f8000000200780c */ /* 0x000fc80003f04070 */
[----:B------:R-:W-:-:S04]  /*54e0*/  SEL R0, R0, 0x7c, P0 ;  /* 0x0000007c00007807 */ /* 0x000fc80000000000 */
.L_x_693:
[----:B------:R-:W-:Y:S05]  /*54f0*/  BSYNC B0 ;  /* 0x0000000000007941 */ /* 0x000fea0003800000 */
.L_x_691:
[----:B------:R-:W-:-:S04]  /*5500*/  LOP3.LUT R2, R3, 0x80000000, RZ, 0xc0, !PT ;  /* 0x8000000003027812 */ /* 0x000fc800078ec0ff */
[----:B------:R-:W-:-:S04]  /*5510*/  SHF.R.U32.HI R3, RZ, 0x18, R2 ;  /* 0x00000018ff037819 */ /* 0x000fc80000011602 */
[----:B------:R-:W-:-:S05]  /*5520*/  LOP3.LUT R3, R0, R3, RZ, 0xfc, !PT ;  /* 0x0000000300037212 */ /* 0x000fca00078efcff */
[----:B------:R0:W-:Y:S01]  /*5530*/  STG.E.U8 [R16.64], R3 ;  /* 0x0000000310007986 */ /* 0x0001e2000c101124 */
[----:B------:R-:W-:Y:S05]  /*5540*/  BRA `(.L_x_677) ;  /* 0x0000071000007947 */ /* 0x000fea0003800000 */
.L_x_687:
[----:B------:R-:W-:-:S05]  /*5550*/  HADD2.F32 R0, -RZ, R0.H0_H0 ;  /* 0x20000000ff007230 */ /* 0x000fca0000004100 */
[----:B------:R-:W-:-:S05]  /*5560*/  F2FP.BF16.PACK_AB R0, RZ, R0 ;  /* 0x00000000ff00723e */ /* 0x000fca00000010ff */
[----:B------:R0:W-:Y:S01]  /*5570*/  STG.E.U16 [R16.64], R0 ;  /* 0x0000000010007986 */ /* 0x0001e2000c101524 */
[----:B------:R-:W-:Y:S05]  /*5580*/  BRA `(.L_x_677) ;  /* 0x000006d000007947 */ /* 0x000fea0003800000 */
.L_x_684:
        /* <DEDUP_REMOVED lines=12> */
.L_x_696:
        /* <DEDUP_REMOVED lines=17> */
.L_x_699:
[----:B------:R-:W-:-:S04]  /*5760*/  LOP3.LUT R2, R3, 0x80000000, RZ, 0xc0, !PT ;  /* 0x8000000003027812 */ /* 0x000fc800078ec0ff */
[----:B------:R-:W-:-:S04]  /*5770*/  SHF.R.U32.HI R3, RZ, 0x18, R2 ;  /* 0x00000018ff037819 */ /* 0x000fc80000011602 */
[----:B------:R-:W-:-:S04]  /*5780*/  LOP3.LUT R0, R0, R3, RZ, 0xfc, !PT ;  /* 0x0000000300007212 */ /* 0x000fc800078efcff */
[----:B------:R-:W-:Y:S02]  /*5790*/  PRMT R8, R0, 0x7610, R8 ;  /* 0x0000761000087816 */ /* 0x000fe40000000008 */
.L_x_698:
[----:B------:R-:W-:Y:S05]  /*57a0*/  BSYNC B0 ;  /* 0x0000000000007941 */ /* 0x000fea0003800000 */
.L_x_697:
[----:B------:R0:W-:Y:S01]  /*57b0*/  STG.E.U8 [R16.64], R8 ;  /* 0x0000000810007986 */ /* 0x0001e2000c101124 */
[----:B------:R-:W-:Y:S05]  /*57c0*/  BRA `(.L_x_677) ;  /* 0x0000049000007947 */ /* 0x000fea0003800000 */
.L_x_695:
        /* <DEDUP_REMOVED lines=17> */
.L_x_702:
[----:B------:R-:W-:-:S04]  /*58e0*/  LOP3.LUT R2, R3, 0x80000000, RZ, 0xc0, !PT ;  /* 0x8000000003027812 */ /* 0x000fc800078ec0ff */
[----:B------:R-:W-:-:S04]  /*58f0*/  SHF.R.U32.HI R3, RZ, 0x18, R2 ;  /* 0x00000018ff037819 */ /* 0x000fc80000011602 */
[----:B------:R-:W-:-:S04]  /*5900*/  LOP3.LUT R0, R0, R3, RZ, 0xfc, !PT ;  /* 0x0000000300007212 */ /* 0x000fc800078efcff */
[----:B------:R-:W-:Y:S02]  /*5910*/  PRMT R8, R0, 0x7610, R8 ;  /* 0x0000761000087816 */ /* 0x000fe40000000008 */
.L_x_701:
[----:B------:R-:W-:Y:S05]  /*5920*/  BSYNC B0 ;  /* 0x0000000000007941 */ /* 0x000fea0003800000 */
.L_x_700:
[----:B------:R0:W-:Y:S01]  /*5930*/  STG.E.U8 [R16.64], R8 ;  /* 0x0000000810007986 */ /* 0x0001e2000c101124 */
[----:B------:R-:W-:Y:S05]  /*5940*/  BRA `(.L_x_677) ;  /* 0x0000031000007947 */ /* 0x000fea0003800000 */
.L_x_694:
        /* <DEDUP_REMOVED lines=22> */
.L_x_676:
        /* <DEDUP_REMOVED lines=20> */
.L_x_704:
[----:B------:R-:W-:-:S06]  /*5bf0*/  HADD2.F32 R2, -RZ, R0.H0_H0 ;  /* 0x20000000ff027230 */ /* 0x000fcc0000004100 */
[----:B------:R-:W0:Y:S02]  /*5c00*/  F2I.U64.TRUNC R2, R2 ;  /* 0x0000000200027311 */ /* 0x000e24000020d800 */
[----:B0-----:R0:W-:Y:S01]  /*5c10*/  STG.E.64 [R16.64], R2 ;  /* 0x0000000210007986 */ /* 0x0011e2000c101b24 */
[----:B------:R-:W-:Y:S05]  /*5c20*/  BRA `(.L_x_677) ;  /* 0x0000003000007947 */ /* 0x000fea0003800000 */
.L_x_703:
[----:B------:R-:W-:-:S04]  /*5c30*/  HADD2.F32 R0, -RZ, R0.H0_H0 ;  /* 0x20000000ff007230 */ /* 0x000fc80000004100 */
[----:B------:R-:W0:Y:S02]  /*5c40*/  F2I.FTZ.U32.TRUNC.NTZ R3, R0 ;  /* 0x0000000000037305 */ /* 0x000e24000021f000 */
[----:B0-----:R0:W-:Y:S02]  /*5c50*/  STG.E [R16.64], R3 ;  /* 0x0000000310007986 */ /* 0x0011e4000c101924 */
.L_x_677:
        /* <DEDUP_REMOVED lines=231> */
.L_x_705:
        /* <DEDUP_REMOVED lines=20> */
.L_x_709:
[----:B------:R-:W2:Y:S02]  /*6c10*/  LDG.E.U8 R2, [R2.64] ;  /* 0x0000002402027981 */ /* 0x000ea4000c1e1100 */
[----:B--2---:R-:W0:Y:S02]  /*6c20*/  I2F.U16 R0, R2 ;  /* 0x0000000200007306 */ /* 0x004e240000101000 */
[----:B0-----:R-:W-:Y:S01]  /*6c30*/  F2FP.PACK_AB R0, RZ, R0 ;  /* 0x00000000ff00723e */ /* 0x001fe200000000ff */
[----:B------:R-:W-:Y:S05]  /*6c40*/  BRA `(.L_x_711) ;  /* 0x00000e1000007947 */ /* 0x000fea0003800000 */
.L_x_708:
        /* <DEDUP_REMOVED lines=10> */
.L_x_713:
[----:B------:R-:W2:Y:S02]  /*6cf0*/  LDG.E R2, [R2.64] ;  /* 0x0000002402027981 */ /* 0x000ea4000c1e1900 */
[----:B--2---:R-:W0:Y:S02]  /*6d00*/  I2F R0, R2 ;  /* 0x0000000200007306 */ /* 0x004e240000201400 */
[----:B0-----:R-:W-:Y:S01]  /*6d10*/  F2FP.PACK_AB R0, RZ, R0 ;  /* 0x00000000ff00723e */ /* 0x001fe200000000ff */
[----:B------:R-:W-:Y:S05]  /*6d20*/  BRA `(.L_x_711) ;  /* 0x00000d3000007947 */ /* 0x000fea0003800000 */
.L_x_712:
[----:B------:R-:W2:Y:S02]  /*6d30*/  LDG.E.U16 R2, [R2.64] ;  /* 0x0000002402027981 */ /* 0x000ea4000c1e1500 */
[----:B--2---:R-:W0:Y:S02]  /*6d40*/  I2F.S16 R0, R2 ;  /* 0x0000000200007306 */ /* 0x004e240000101400 */
[----:B0-----:R-:W-:Y:S01]  /*6d50*/  F2FP.PACK_AB R0, RZ, R0 ;  /* 0x00000000ff00723e */ /* 0x001fe200000000ff */
[----:B------:R-:W-:Y:S05]  /*6d60*/  BRA `(.L_x_711) ;  /* 0x00000cf000007947 */ /* 0x000fea0003800000 */
.L_x_707:
        /* <DEDUP_REMOVED lines=9> */
.L_x_715:
[----:B------:R0:W5:Y:S01]  /*6e00*/  LDG.E.U16 R0, [R2.64] ;  /* 0x0000002402007981 */ /* 0x000162000c1e1500 */
[----:B------:R-:W-:Y:S05]  /*6e10*/  BRA `(.L_x_711) ;  /* 0x00000c4000007947 */ /* 0x000fea0003800000 */
.L_x_714:
        /* <DEDUP_REMOVED lines=9> */
.L_x_717:
[----:B------:R0:W5:Y:S01]  /*6eb0*/  LDG.E.U16 R0, [R2.64] ;  /* 0x0000002402007981 */ /* 0x000162000c1e1500 */
[----:B------:R-:W-:Y:S05]  /*6ec0*/  BRA `(.L_x_711) ;  /* 0x00000b9000007947 */ /* 0x000fea0003800000 */
.L_x_716:
[----:B------:R-:W2:Y:S02]  /*6ed0*/  LDG.E.64 R2, [R2.64] ;  /* 0x0000002402027981 */ /* 0x000ea4000c1e1b00 */
[----:B--2---:R-:W0:Y:S01]  /*6ee0*/  F2F.F32.F64 R0, R2 ;  /* 0x0000000200007310 */ /* 0x004e220000301000 */
[----:B------:R-:W0:-:S14]  /*6ef0*/  DSETP.GEU.AND P0, PT, |R2|, c[0x2][0x0], PT ;  /* 0x008000000200762a */ /* 0x000e1c0003f0e200 */
[----:B0-----:R-:W-:-:S05]  /*6f00*/  @!P0 FMUL R0, R0, 1.175494350822287508e-38 ;  /* 0x0080000000008820 */ /* 0x001fca0000400000 */
[----:B------:R-:W-:Y:S01]  /*6f10*/  F2FP.PACK_AB R0, RZ, R0 ;  /* 0x00000000ff00723e */ /* 0x000fe200000000ff */
[----:B------:R-:W-:Y:S05]  /*6f20*/  BRA `(.L_x_711) ;  /* 0x00000b3000007947 */ /* 0x000fea0003800000 */
.L_x_706:
        /* <DEDUP_REMOVED lines=13> */
.L_x_720:
[----:B------:R-:W2:Y:S02]  /*7000*/  LDG.E.64 R2, [R2.64] ;  /* 0x0000002402027981 */ /* 0x000ea4000c1e1b00 */
[----:B--2---:R-:W0:Y:S01]  /*7010*/  F2F.F32.F64 R0, R2 ;  /* 0x0000000200007310 */ /* 0x004e220000301000 */
[----:B------:R-:W0:-:S14]  /*7020*/  DSETP.GEU.AND P0, PT, |R2|, c[0x2][0x0], PT ;  /* 0x008000000200762a */ /* 0x000e1c0003f0e200 */
[----:B0-----:R-:W-:-:S05]  /*7030*/  @!P0 FMUL R0, R0, 1.175494350822287508e-38 ;  /* 0x0080000000008820 */ /* 0x001fca0000400000 */
[----:B------:R-:W-:Y:S01]  /*7040*/  F2FP.PACK_AB R0, RZ, R0 ;  /* 0x00000000ff00723e */ /* 0x000fe200000000ff */
[----:B------:R-:W-:Y:S05]  /*7050*/  BRA `(.L_x_711) ;  /* 0x00000a0000007947 */ /* 0x000fea0003800000 */
.L_x_719:
        /* <DEDUP_REMOVED lines=28> */
.L_x_722:
        /* <DEDUP_REMOVED lines=15> */
.L_x_721:
[----:B------:R-:W2:Y:S02]  /*7310*/  LDG.E.U16 R0, [R2.64] ;  /* 0x0000002402007981 */ /* 0x000ea4000c1e1500 */
[----:B--2---:R-:W-:-:S04]  /*7320*/  PRMT R0, RZ, 0x5410, R0 ;  /* 0x00005410ff007816 */ /* 0x004fc80000000000 */
[----:B------:R-:W-:Y:S01]  /*7330*/  F2FP.PACK_AB R0, RZ, R0 ;  /* 0x00000000ff00723e */ /* 0x000fe200000000ff */
[----:B------:R-:W-:Y:S05]  /*7340*/  BRA `(.L_x_711) ;  /* 0x0000071000007947 */ /* 0x000fea0003800000 */
.L_x_718:
        /* <DEDUP_REMOVED lines=12> */
.L_x_725:
        /* <DEDUP_REMOVED lines=21> */
.L_x_729:
[----:B------:R-:W-:Y:S05]  /*7560*/  BSYNC B1 ;  /* 0x0000000000017941 */ /* 0x000fea0003800000 */
.L_x_728:
[----:B------:R-:W-:Y:S01]  /*7570*/  LEA R3, R0, 0x3b800000, 0x17 ;  /* 0x3b80000000037811 */ /* 0x000fe200078eb8ff */
[----:B------:R-:W-:-:S05]  /*7580*/  IMAD.SHL.U32 R0, R2, 0x100000, RZ ;  /* 0x0010000002007824 */ /* 0x000fca00078e00ff */
[----:B------:R-:W-:Y:S02]  /*7590*/  LOP3.LUT R0, R3, R0, R4, 0xfe, !PT ;  /* 0x0000000003007212 */ /* 0x000fe400078efe04 */
.L_x_727:
[----:B------:R-:W-:Y:S05]  /*75a0*/  BSYNC B0 ;  /* 0x0000000000007941 */ /* 0x000fea0003800000 */
.L_x_726:
[----:B------:R-:W-:Y:S01]  /*75b0*/  F2FP.PACK_AB R0, RZ, R0 ;  /* 0x00000000ff00723e */ /* 0x000fe200000000ff */
[----:B------:R-:W-:Y:S05]  /*75c0*/  BRA `(.L_x_711) ;  /* 0x0000049000007947 */ /* 0x000fea0003800000 */
.L_x_724:
        /* <DEDUP_REMOVED lines=21> */
.L_x_733:
[----:B------:R-:W-:Y:S05]  /*7720*/  BSYNC B1 ;  /* 0x0000000000017941 */ /* 0x000fea0003800000 */
.L_x_732:
[----:B------:R-:W-:Y:S01]  /*7730*/  LEA R3, R0, 0x37800000, 0x17 ;  /* 0x3780000000037811 */ /* 0x000fe200078eb8ff */
[----:B------:R-:W-:-:S05]  /*7740*/  IMAD.SHL.U32 R0, R2, 0x200000, RZ ;  /* 0x0020000002007824 */ /* 0x000fca00078e00ff */
[----:B------:R-:W-:Y:S02]  /*7750*/  LOP3.LUT R0, R3, R0, R4, 0xfe, !PT ;  /* 0x0000000003007212 */ /* 0x000fe400078efe04 */
.L_x_731:
[----:B------:R-:W-:Y:S05]  /*7760*/  BSYNC B0 ;  /* 0x0000000000007941 */ /* 0x000fea0003800000 */
.L_x_730:
[----:B------:R-:W-:Y:S01]  /*7770*/  F2FP.PACK_AB R0, RZ, R0 ;  /* 0x00000000ff00723e */ /* 0x000fe200000000ff */
[----:B------:R-:W-:Y:S05]  /*7780*/  BRA `(.L_x_711) ;  /* 0x000002d000007947 */ /* 0x000fea0003800000 */
.L_x_723:
        /* <DEDUP_REMOVED lines=14> */
.L_x_737:
[----:B------:R-:W-:Y:S05]  /*7870*/  BSYNC B0 ;  /* 0x0000000000007941 */ /* 0x000fea0003800000 */
.L_x_736:
[----:B------:R-:W-:Y:S01]  /*7880*/  F2FP.PACK_AB R0, RZ, R0 ;  /* 0x00000000ff00723e */ /* 0x000fe200000000ff */
[----:B------:R-:W-:Y:S05]  /*7890*/  BRA `(.L_x_711) ;  /* 0x000001c000007947 */ /* 0x000fea0003800000 */
.L_x_710:
        /* <DEDUP_REMOVED lines=21> */
.L_x_735:
[----:B------:R-:W2:Y:S02]  /*79f0*/  LDG.E.64 R2, [R2.64] ;  /* 0x0000002402027981 */ /* 0x000ea4000c1e1b00 */
[----:B--2---:R-:W0:Y:S02]  /*7a00*/  I2F.U64 R0, R2 ;  /* 0x0000000200007312 */ /* 0x004e240000301000 */
[----:B0-----:R-:W-:Y:S01]  /*7a10*/  F2FP.PACK_AB R0, RZ, R0 ;  /* 0x00000000ff00723e */ /* 0x001fe200000000ff */
[----:B------:R-:W-:Y:S05]  /*7a20*/  BRA `(.L_x_711) ;  /* 0x0000003000007947 */ /* 0x000fea0003800000 */
.L_x_734:
[----:B------:R-:W2:Y:S02]  /*7a30*/  LDG.E R2, [R2.64] ;  /* 0x0000002402027981 */ /* 0x000ea4000c1e1900 */
[----:B--2---:R-:W0:Y:S02]  /*7a40*/  I2F.U32 R0, R2 ;  /* 0x0000000200007306 */ /* 0x004e240000201000 */
[----:B0-----:R-:W-:-:S06]  /*7a50*/  F2FP.PACK_AB R0, RZ, R0 ;  /* 0x00000000ff00723e */ /* 0x001fcc00000000ff */
.L_x_711:
        /* <DEDUP_REMOVED lines=23> */
.L_x_741:
[----:B------:R-:W-:-:S06]  /*7bd0*/  HADD2.F32 R3, -RZ, R0.H0_H0 ;  /* 0x20000000ff037230 */ /* 0x000fcc0000004100 */
[----:B------:R-:W0:Y:S02]  /*7be0*/  F2I.S64.TRUNC R2, R3 ;  /* 0x0000000300027311 */ /* 0x000e24000020d900 */
[----:B0-----:R0:W-:Y:S01]  /*7bf0*/  STG.E.U8 [R16.64], R2 ;  /* 0x0000000210007986 */ /* 0x0011e2000c101124 */
[----:B------:R-:W-:Y:S05]  /*7c00*/  BRA `(.L_x_743) ;  /* 0x00000e4000007947 */ /* 0x000fea0003800000 */
.L_x_740:
        /* <DEDUP_REMOVED lines=10> */
.L_x_745:
[----:B------:R-:W-:-:S04]  /*7cb0*/  HADD2.F32 R0, -RZ, R0.H0_H0 ;  /* 0x20000000ff007230 */ /* 0x000fc80000004100 */
[----:B------:R-:W0:Y:S02]  /*7cc0*/  F2I.FTZ.TRUNC.NTZ R3, R0 ;  /* 0x0000000000037305 */ /* 0x000e24000021f100 */
[----:B0-----:R0:W-:Y:S01]  /*7cd0*/  STG.E [R16.64], R3 ;  /* 0x0000000310007986 */ /* 0x0011e2000c101924 */
[----:B------:R-:W-:Y:S05]  /*7ce0*/  BRA `(.L_x_743) ;  /* 0x00000d6000007947 */ /* 0x000fea0003800000 */
.L_x_744:
[----:B------:R-:W-:-:S04]  /*7cf0*/  HADD2.F32 R0, -RZ, R0.H0_H0 ;  /* 0x20000000ff007230 */ /* 0x000fc80000004100 */
[----:B------:R-:W0:Y:S02]  /*7d00*/  F2I.FTZ.TRUNC.NTZ R3, R0 ;  /* 0x0000000000037305 */ /* 0x000e24000021f100 */
[----:B0-----:R0:W-:Y:S01]  /*7d10*/  STG.E.U16 [R16.64], R3 ;  /* 0x0000000310007986 */ /* 0x0011e2000c101524 */
[----:B------:R-:W-:Y:S05]  /*7d20*/  BRA `(.L_x_743) ;  /* 0x00000d2000007947 */ /* 0x000fea0003800000 */
.L_x_739:
        /* <DEDUP_REMOVED lines=9> */
.L_x_747:
[----:B------:R0:W-:Y:S01]  /*7dc0*/  STG.E.U16 [R16.64], R0 ;  /* 0x0000000010007986 */ /* 0x0001e2000c101524 */
[----:B------:R-:W-:Y:S05]  /*7dd0*/  BRA `(.L_x_743) ;  /* 0x00000c7000007947 */ /* 0x000fea0003800000 */
.L_x_746:
        /* <DEDUP_REMOVED lines=10> */
.L_x_749:
[----:B------:R-:W-:-:S05]  /*7e80*/  HADD2.F32 R0, -RZ, R0.H0_H0 ;  /* 0x20000000ff007230 */ /* 0x000fca0000004100 */
[----:B------:R-:W-:-:S04]  /*7e90*/  F2FP.PACK_AB R0, RZ, R0 ;  /* 0x00000000ff00723e */ /* 0x000fc800000000ff */
[----:B------:R-:W-:-:S05]  /*7ea0*/  PRMT R0, R0, 0x5410, RZ ;  /* 0x0000541000007816 */ /* 0x000fca00000000ff */
[----:B------:R0:W-:Y:S01]  /*7eb0*/  STG.E [R16.64], R0 ;  /* 0x0000000010007986 */ /* 0x0001e2000c101924 */
[----:B------:R-:W-:Y:S05]  /*7ec0*/  BRA `(.L_x_743) ;  /* 0x00000b8000007947 */ /* 0x000fea0003800000 */
.L_x_748:
[----:B------:R-:W-:-:S05]  /*7ed0*/  HADD2.F32 R2, -RZ, R0.H0_H0 ;  /* 0x20000000ff027230 */ /* 0x000fca0000004100 */
[----:B------:R-:W-:-:S06]  /*7ee0*/  FMUL.FTZ R2, R2, 1 ;  /* 0x3f80000002027820 */ /* 0x000fcc0000410000 */
[----:B------:R-:W0:Y:S02]  /*7ef0*/  F2F.F64.F32 R2, R2 ;  /* 0x0000000200027310 */ /* 0x000e240000201800 */
[----:B0-----:R0:W-:Y:S01]  /*7f00*/  STG.E.64 [R16.64], R2 ;  /* 0x0000000210007986 */ /* 0x0011e2000c101b24 */
[----:B------:R-:W-:Y:S05]  /*7f10*/  BRA `(.L_x_743) ;  /* 0x00000b3000007947 */ /* 0x000fea0003800000 */
.L_x_738:
        /* <DEDUP_REMOVED lines=13> */
.L_x_752:
[----:B------:R-:W-:Y:S01]  /*7ff0*/  HADD2.F32 R0, -RZ, R0.H0_H0 ;  /* 0x20000000ff007230 */ /* 0x000fe20000004100 */
[----:B------:R-:W-:-:S04]  /*8000*/  CS2R R6, SRZ ;  /* 0x0000000000067805 */ /* 0x000fc8000001ff00 */
[----:B------:R-:W-:-:S04]  /*8010*/  FMUL.FTZ R0, R0, 1 ;  /* 0x3f80000000007820 */ /* 0x000fc80000410000 */
[----:B------:R-:W0:Y:S02]  /*8020*/  F2F.F64.F32 R4, R0 ;  /* 0x0000000000047310 */ /* 0x000e240000201800 */
[----:B0-----:R0:W-:Y:S01]  /*8030*/  STG.E.128 [R16.64], R4 ;  /* 0x0000000410007986 */ /* 0x0011e2000c101d24 */
[----:B------:R-:W-:Y:S05]  /*8040*/  BRA `(.L_x_743) ;  /* 0x00000a0000007947 */ /* 0x000fea0003800000 */
.L_x_751:
        /* <DEDUP_REMOVED lines=21> */
.L_x_756:
[----:B------:R-:W-:Y:S05]  /*81a0*/  BSYNC B0 ;  /* 0x0000000000007941 */ /* 0x000fea0003800000 */
.L_x_755:
[----:B------:R-:W-:-:S05]  /*81b0*/  LOP3.LUT R3, R0, R3, RZ, 0xfc, !PT ;  /* 0x0000000300037212 */ /* 0x000fca00078efcff */
[----:B------:R0:W-:Y:S01]  /*81c0*/  STG.E.U8 [R16.64], R3 ;  /* 0x0000000310007986 */ /* 0x0001e2000c101124 */
[----:B------:R-:W-:Y:S05]  /*81d0*/  BRA `(.L_x_743) ;  /* 0x0000087000007947 */ /* 0x000fea0003800000 */
.L_x_754:
        /* <DEDUP_REMOVED lines=13> */
.L_x_758:
[----:B------:R-:W-:Y:S01]  /*82b0*/  IMAD.MOV.U32 R0, RZ, RZ, 0x7f ;  /* 0x0000007fff007424 */ /* 0x000fe200078e00ff */
[----:B------:R-:W-:-:S04]  /*82c0*/  ISETP.GT.U32.AND P0, PT, R2, 0x7f800000, PT ;  /* 0x7f8000000200780c */ /* 0x000fc80003f04070 */
[----:B------:R-:W-:-:S04]  /*82d0*/  SEL R0, R0, 0x7c, P0 ;  /* 0x0000007c00007807 */ /* 0x000fc80000000000 */
.L_x_759:
[----:B------:R-:W-:Y:S05]  /*82e0*/  BSYNC B0 ;  /* 0x0000000000007941 */ /* 0x000fea0003800000 */
.L_x_757:
[----:B------:R-:W-:-:S04]  /*82f0*/  LOP3.LUT R2, R3, 0x80000000, RZ, 0xc0, !PT ;  /* 0x8000000003027812 */ /* 0x000fc800078ec0ff */
[----:B------:R-:W-:-:S04]  /*8300*/  SHF.R.U32.HI R3, RZ, 0x18, R2 ;  /* 0x00000018ff037819 */ /* 0x000fc80000011602 */
[----:B------:R-:W-:-:S05]  /*8310*/  LOP3.LUT R3, R0, R3, RZ, 0xfc, !PT ;  /* 0x0000000300037212 */ /* 0x000fca00078efcff */
[----:B------:R0:W-:Y:S01]  /*8320*/  STG.E.U8 [R16.64], R3 ;  /* 0x0000000310007986 */ /* 0x0001e2000c101124 */
[----:B------:R-:W-:Y:S05]  /*8330*/  BRA `(.L_x_743) ;  /* 0x0000071000007947 */ /* 0x000fea0003800000 */
.L_x_753:
[----:B------:R-:W-:-:S05]  /*8340*/  HADD2.F32 R0, -RZ, R0.H0_H0 ;  /* 0x20000000ff007230 */ /* 0x000fca0000004100 */
[----:B------:R-:W-:-:S05]  /*8350*/  F2FP.BF16.PACK_AB R0, RZ, R0 ;  /* 0x00000000ff00723e */ /* 0x000fca00000010ff */
[----:B------:R0:W-:Y:S01]  /*8360*/  STG.E.U16 [R16.64], R0 ;  /* 0x0000000010007986 */ /* 0x0001e2000c101524 */
[----:B------:R-:W-:Y:S05]  /*8370*/  BRA `(.L_x_743) ;  /* 0x000006d000007947 */ /* 0x000fea0003800000 */
.L_x_750:
        /* <DEDUP_REMOVED lines=12> */
.L_x_762:
        /* <DEDUP_REMOVED lines=17> */
.L_x_765:
[----:B------:R-:W-:-:S04]  /*8550*/  LOP3.LUT R2, R3, 0x80000000, RZ, 0xc0, !PT ;  /* 0x8000000003027812 */ /* 0x000fc800078ec0ff */
[----:B------:R-:W-:-:S04]  /*8560*/  SHF.R.U32.HI R3, RZ, 0x18, R2 ;  /* 0x00000018ff037819 */ /* 0x000fc80000011602 */
[----:B------:R-:W-:-:S04]  /*8570*/  LOP3.LUT R0, R0, R3, RZ, 0xfc, !PT ;  /* 0x0000000300007212 */ /* 0x000fc800078efcff */
[----:B------:R-:W-:Y:S02]  /*8580*/  PRMT R8, R0, 0x7610, R8 ;  /* 0x0000761000087816 */ /* 0x000fe40000000008 */
.L_x_764:
[----:B------:R-:W-:Y:S05]  /*8590*/  BSYNC B0 ;  /* 0x0000000000007941 */ /* 0x000fea0003800000 */
.L_x_763:
[----:B------:R0:W-:Y:S01]  /*85a0*/  STG.E.U8 [R16.64], R8 ;  /* 0x0000000810007986 */ /* 0x0001e2000c101124 */
[----:B------:R-:W-:Y:S05]  /*85b0*/  BRA `(.L_x_743) ;  /* 0x0000049000007947 */ /* 0x000fea0003800000 */
.L_x_761:
        /* <DEDUP_REMOVED lines=17> */
.L_x_768:
[----:B------:R-:W-:-:S04]  /*86d0*/  LOP3.LUT R2, R3, 0x80000000, RZ, 0xc0, !PT ;  /* 0x8000000003027812 */ /* 0x000fc800078ec0ff */
[----:B------:R-:W-:-:S04]  /*86e0*/  SHF.R.U32.HI R3, RZ, 0x18, R2 ;  /* 0x00000018ff037819 */ /* 0x000fc80000011602 */
[----:B------:R-:W-:-:S04]  /*86f0*/  LOP3.LUT R0, R0, R3, RZ, 0xfc, !PT ;  /* 0x0000000300007212 */ /* 0x000fc800078efcff */
[----:B------:R-:W-:Y:S02]  /*8700*/  PRMT R8, R0, 0x7610, R8 ;  /* 0x0000761000087816 */ /* 0x000fe40000000008 */
.L_x_767:
[----:B------:R-:W-:Y:S05]  /*8710*/  BSYNC B0 ;  /* 0x0000000000007941 */ /* 0x000fea0003800000 */
.L_x_766:
[----:B------:R0:W-:Y:S01]  /*8720*/  STG.E.U8 [R16.64], R8 ;  /* 0x0000000810007986 */ /* 0x0001e2000c101124 */
[----:B------:R-:W-:Y:S05]  /*8730*/  BRA `(.L_x_743) ;  /* 0x0000031000007947 */ /* 0x000fea0003800000 */
.L_x_760:
        /* <DEDUP_REMOVED lines=22> */
.L_x_742:
        /* <DEDUP_REMOVED lines=20> */
.L_x_770:
[----:B------:R-:W-:-:S06]  /*89e0*/  HADD2.F32 R2, -RZ, R0.H0_H0 ;  /* 0x20000000ff027230 */ /* 0x000fcc0000004100 */
[----:B------:R-:W0:Y:S02]  /*89f0*/  F2I.U64.TRUNC R2, R2 ;  /* 0x0000000200027311 */ /* 0x000e24000020d800 */
[----:B0-----:R0:W-:Y:S01]  /*8a00*/  STG.E.64 [R16.64], R2 ;  /* 0x0000000210007986 */ /* 0x0011e2000c101b24 */
[----:B------:R-:W-:Y:S05]  /*8a10*/  BRA `(.L_x_743) ;  /* 0x0000003000007947 */ /* 0x000fea0003800000 */
.L_x_769:
[----:B------:R-:W-:-:S04]  /*8a20*/  HADD2.F32 R0, -RZ, R0.H0_H0 ;  /* 0x20000000ff007230 */ /* 0x000fc80000004100 */
[----:B------:R-:W0:Y:S02]  /*8a30*/  F2I.FTZ.U32.TRUNC.NTZ R3, R0 ;  /* 0x0000000000037305 */ /* 0x000e24000021f000 */
[----:B0-----:R0:W-:Y:S02]  /*8a40*/  STG.E [R16.64], R3 ;  /* 0x0000000310007986 */ /* 0x0011e4000c101924 */
.L_x_743:
[----:B------:R-:W-:Y:S02]  /*8a50*/  IADD3 R19, R19, 0x80, RZ ;  /* 0x0000008013137810 */ /* 0x000fe40007ffe0ff */
.L_x_638:
[----:B------:R-:W-:Y:S05]  /*8a60*/  BSYNC B6 ;  /* 0x0000000000067941 */ /* 0x000fea0003800000 */
.L_x_637:
        /* <DEDUP_REMOVED lines=230> */
.L_x_771:
        /* <DEDUP_REMOVED lines=20> */
.L_x_775:
[----:B------:R-:W2:Y:S02]  /*9a10*/  LDG.E.U8 R2, [R2.64] ;  /* 0x0000002402027981 */ /* 0x000ea4000c1e1100 */
[----:B--2---:R-:W0:Y:S02]  /*9a20*/  I2F.U16 R0, R2 ;  /* 0x0000000200007306 */ /* 0x004e240000101000 */
[----:B0-----:R-:W-:Y:S01]  /*9a30*/  F2FP.PACK_AB R0, RZ, R0 ;  /* 0x00000000ff00723e */ /* 0x001fe200000000ff */
[----:B------:R-:W-:Y:S05]  /*9a40*/  BRA `(.L_x_777) ;  /* 0x00000e1000007947 */ /* 0x000fea0003800000 */
.L_x_774:
        /* <DEDUP_REMOVED lines=10> */
.L_x_779:
[----:B------:R-:W2:Y:S02]  /*9af0*/  LDG.E R2, [R2.64] ;  /* 0x0000002402027981 */ /* 0x000ea4000c1e1900 */
[----:B--2---:R-:W0:Y:S02]  /*9b00*/  I2F R0, R2 ;  /* 0x0000000200007306 */ /* 0x004e240000201400 */
[----:B0-----:R-:W-:Y:S01]  /*9b10*/  F2FP.PACK_AB R0, RZ, R0 ;  /* 0x00000000ff00723e */ /* 0x001fe200000000ff */
[----:B------:R-:W-:Y:S05]  /*9b20*/  BRA `(.L_x_777) ;  /* 0x00000d3000007947 */ /* 0x000fea0003800000 */
.L_x_778:
[----:B------:R-:W2:Y:S02]  /*9b30*/  LDG.E.U16 R2, [R2.64] ;  /* 0x0000002402027981 */ /* 0x000ea4000c1e1500 */
[----:B--2---:R-:W0:Y:S02]  /*9b40*/  I2F.S16 R0, R2 ;  /* 0x0000000200007306 */ /* 0x004e240000101400 */
[----:B0-----:R-:W-:Y:S01]  /*9b50*/  F2FP.PACK_AB R0, RZ, R0 ;  /* 0x00000000ff00723e */ /* 0x001fe200000000ff */
[----:B------:R-:W-:Y:S05]  /*9b60*/  BRA `(.L_x_777) ;  /* 0x00000cf000007947 */ /* 0x000fea0003800000 */
.L_x_773:
        /* <DEDUP_REMOVED lines=9> */
.L_x_781:
[----:B------:R0:W5:Y:S01]  /*9c00*/  LDG.E.U16 R0, [R2.64] ;  /* 0x0000002402007981 */ /* 0x000162000c1e1500 */
[----:B------:R-:W-:Y:S05]  /*9c10*/  BRA `(.L_x_777) ;  /* 0x00000c4000007947 */ /* 0x000fea0003800000 */
.L_x_780:
        /* <DEDUP_REMOVED lines=9> */
.L_x_783:
[----:B------:R0:W5:Y:S01]  /*9cb0*/  LDG.E.U16 R0, [R2.64] ;  /* 0x0000002402007981 */ /* 0x000162000c1e1500 */
[----:B------:R-:W-:Y:S05]  /*9cc0*/  BRA `(.L_x_777) ;  /* 0x00000b9000007947 */ /* 0x000fea0003800000 */
.L_x_782:
[----:B------:R-:W2:Y:S02]  /*9cd0*/  LDG.E.64 R2, [R2.64] ;  /* 0x0000002402027981 */ /* 0x000ea4000c1e1b00 */
[----:B--2---:R-:W0:Y:S01]  /*9ce0*/  F2F.F32.F64 R0, R2 ;  /* 0x0000000200007310 */ /* 0x004e220000301000 */
[----:B------:R-:W0:-:S14]  /*9cf0*/  DSETP.GEU.AND P0, PT, |R2|, c[0x2][0x0], PT ;  /* 0x008000000200762a */ /* 0x000e1c0003f0e200 */
[----:B0-----:R-:W-:-:S05]  /*9d00*/  @!P0 FMUL R0, R0, 1.175494350822287508e-38 ;  /* 0x0080000000008820 */ /* 0x001fca0000400000 */
[----:B------:R-:W-:Y:S01]  /*9d10*/  F2FP.PACK_AB R0, RZ, R0 ;  /* 0x00000000ff00723e */ /* 0x000fe200000000ff */
[----:B------:R-:W-:Y:S05]  /*9d20*/  BRA `(.L_x_777) ;  /* 0x00000b3000007947 */ /* 0x000fea0003800000 */
.L_x_772:
        /* <DEDUP_REMOVED lines=13> */
.L_x_786:
[----:B------:R-:W2:Y:S02]  /*9e00*/  LDG.E.64 R2, [R2.64] ;  /* 0x0000002402027981 */ /* 0x000ea4000c1e1b00 */
[----:B--2---:R-:W0:Y:S01]  /*9e10*/  F2F.F32.F64 R0, R2 ;  /* 0x0000000200007310 */ /* 0x004e220000301000 */
[----:B------:R-:W0:-:S14]  /*9e20*/  DSETP.GEU.AND P0, PT, |R2|, c[0x2][0x0], PT ;  /* 0x008000000200762a */ /* 0x000e1c0003f0e200 */
[----:B0-----:R-:W-:-:S05]  /*9e30*/  @!P0 FMUL R0, R0, 1.175494350822287508e-38 ;  /* 0x0080000000008820 */ /* 0x001fca0000400000 */
[----:B------:R-:W-:Y:S01]  /*9e40*/  F2FP.PACK_AB R0, RZ, R0 ;  /* 0x00000000ff00723e */ /* 0x000fe200000000ff */
[----:B------:R-:W-:Y:S05]  /*9e50*/  BRA `(.L_x_777) ;  /* 0x00000a0000007947 */ /* 0x000fea0003800000 */
.L_x_785:
        /* <DEDUP_REMOVED lines=28> */
.L_x_788:
        /* <DEDUP_REMOVED lines=15> */
.L_x_787:
[----:B------:R-:W2:Y:S02]  /*a110*/  LDG.E.U16 R0, [R2.64] ;  /* 0x0000002402007981 */ /* 0x000ea4000c1e1500 */
[----:B--2---:R-:W-:-:S04]  /*a120*/  PRMT R0, RZ, 0x5410, R0 ;  /* 0x00005410ff007816 */ /* 0x004fc80000000000 */
[----:B------:R-:W-:Y:S01]  /*a130*/  F2FP.PACK_AB R0, RZ, R0 ;  /* 0x00000000ff00723e */ /* 0x000fe200000000ff */
[----:B------:R-:W-:Y:S05]  /*a140*/  BRA `(.L_x_777) ;  /* 0x0000071000007947 */ /* 0x000fea0003800000 */
.L_x_784:
        /* <DEDUP_REMOVED lines=12> */
.L_x_791:
        /* <DEDUP_REMOVED lines=21> */
.L_x_795:
[----:B------:R-:W-:Y:S05]  /*a360*/  BSYNC B1 ;  /* 0x0000000000017941 */ /* 0x000fea0003800000 */
.L_x_794:
[----:B------:R-:W-:Y:S01]  /*a370*/  LEA R3, R0, 0x3b800000, 0x17 ;  /* 0x3b80000000037811 */ /* 0x000fe200078eb8ff */
[----:B------:R-:W-:-:S05]  /*a380*/  IMAD.SHL.U32 R0, R2, 0x100000, RZ ;  /* 0x0010000002007824 */ /* 0x000fca00078e00ff */
[----:B------:R-:W-:Y:S02]  /*a390*/  LOP3.LUT R0, R3, R0, R4, 0xfe, !PT ;  /* 0x0000000003007212 */ /* 0x000fe400078efe04 */
.L_x_793:
[----:B------:R-:W-:Y:S05]  /*a3a0*/  BSYNC B0 ;  /* 0x0000000000007941 */ /* 0x000fea0003800000 */
.L_x_792:
[----:B------:R-:W-:Y:S01]  /*a3b0*/  F2FP.PACK_AB R0, RZ, R0 ;  /* 0x00000000ff00723e */ /* 0x000fe200000000ff */
[----:B------:R-:W-:Y:S05]  /*a3c0*/  BRA `(.L_x_777) ;  /* 0x0000049000007947 */ /* 0x000fea0003800000 */
.L_x_790:
        /* <DEDUP_REMOVED lines=21> */
.L_x_799:
[----:B------:R-:W-:Y:S05]  /*a520*/  BSYNC B1 ;  /* 0x0000000000017941 */ /* 0x000fea0003800000 */
.L_x_798:
[----:B------:R-:W-:Y:S01]  /*a530*/  LEA R3, R0, 0x37800000, 0x17 ;  /* 0x3780000000037811 */ /* 0x000fe200078eb8ff */
[----:B------:R-:W-:-:S05]  /*a540*/  IMAD.SHL.U32 R0, R2, 0x200000, RZ ;  /* 0x0020000002007824 */ /* 0x000fca00078e00ff */
[----:B------:R-:W-:Y:S02]  /*a550*/  LOP3.LUT R0, R3, R0, R4, 0xfe, !PT ;  /* 0x0000000003007212 */ /* 0x000fe400078efe04 */
.L_x_797:
[----:B------:R-:W-:Y:S05]  /*a560*/  BSYNC B0 ;  /* 0x0000000000007941 */ /* 0x000fea0003800000 */
.L_x_796:
[----:B------:R-:W-:Y:S01]  /*a570*/  F2FP.PACK_AB R0, RZ, R0 ;  /* 0x00000000ff00723e */ /* 0x000fe200000000ff */
[----:B------:R-:W-:Y:S05]  /*a580*/  BRA `(.L_x_777) ;  /* 0x000002d000007947 */ /* 0x000fea0003800000 */
.L_x_789:
        /* <DEDUP_REMOVED lines=14> */
.L_x_803:
[----:B------:R-:W-:Y:S05]  /*a670*/  BSYNC B0 ;  /* 0x0000000000007941 */ /* 0x000fea0003800000 */
.L_x_802:
[----:B------:R-:W-:Y:S01]  /*a680*/  F2FP.PACK_AB R0, RZ, R0 ;  /* 0x00000000ff00723e */ /* 0x000fe200000000ff */
[----:B------:R-:W-:Y:S05]  /*a690*/  BRA `(.L_x_777) ;  /* 0x000001c000007947 */ /* 0x000fea0003800000 */
.L_x_776:
        /* <DEDUP_REMOVED lines=21> */
.L_x_801:
[----:B------:R-:W2:Y:S02]  /*a7f0*/  LDG.E.64 R2, [R2.64] ;  /* 0x0000002402027981 */ /* 0x000ea4000c1e1b00 */
[----:B--2---:R-:W0:Y:S02]  /*a800*/  I2F.U64 R0, R2 ;  /* 0x0000000200007312 */ /* 0x004e240000301000 */
[----:B0-----:R-:W-:Y:S01]  /*a810*/  F2FP.PACK_AB R0, RZ, R0 ;  /* 0x00000000ff00723e */ /* 0x001fe200000000ff */
[----:B------:R-:W-:Y:S05]  /*a820*/  BRA `(.L_x_777) ;  /* 0x0000003000007947 */ /* 0x000fea0003800000 */
.L_x_800:
[----:B------:R-:W2:Y:S02]  /*a830*/  LDG.E R2, [R2.64] ;  /* 0x0000002402027981 */ /* 0x000ea4000c1e1900 */
[----:B--2---:R-:W0:Y:S02]  /*a840*/  I2F.U32 R0, R2 ;  /* 0x0000000200007306 */ /* 0x004e240000201000 */
[----:B0-----:R-:W-:-:S06]  /*a850*/  F2FP.PACK_AB R0, RZ, R0 ;  /* 0x00000000ff00723e */ /* 0x001fcc00000000ff */
.L_x_777:
        /* <DEDUP_REMOVED lines=21> */
[----:B0-----:R-:W-:Y:S01]  /*a9b0*/  STG.E.U8 [R16.64], R3 ;  /* 0x0000000310007986 */ /* 0x001fe2000c101124 */
[----:B------:R-:W-:Y:S05]  /*a9c0*/  EXIT ;  /* 0x000000000000794d */ /* 0x000fea0003800000 */
.L_x_807:
[----:B------:R-:W-:-:S06]  /*a9d0*/  HADD2.F32 R3, -RZ, R0.H0_H0 ;  /* 0x20000000ff037230 */ /* 0x000fcc0000004100 */
[----:B------:R-:W0:Y:S02]  /*a9e0*/  F2I.S64.TRUNC R2, R3 ;  /* 0x0000000300027311 */ /* 0x000e24000020d900 */
[----:B0-----:R-:W-:Y:S01]  /*a9f0*/  STG.E.U8 [R16.64], R2 ;  /* 0x0000000210007986 */ /* 0x001fe2000c101124 */
[----:B------:R-:W-:Y:S05]  /*aa00*/  EXIT ;  /* 0x000000000000794d */ /* 0x000fea0003800000 */
.L_x_806:
        /* <DEDUP_REMOVED lines=8> */
[----:B0-----:R-:W-:Y:S01]  /*aa90*/  STG.E.64 [R16.64], R2 ;  /* 0x0000000210007986 */ /* 0x001fe2000c101b24 */
[----:B------:R-:W-:Y:S05]  /*aaa0*/  EXIT ;  /* 0x000000000000794d */ /* 0x000fea0003800000 */
.L_x_810:
[----:B------:R-:W-:-:S04]  /*aab0*/  HADD2.F32 R0, -RZ, R0.H0_H0 ;  /* 0x20000000ff007230 */ /* 0x000fc80000004100 */
[----:B------:R-:W0:Y:S02]  /*aac0*/  F2I.FTZ.TRUNC.NTZ R3, R0 ;  /* 0x0000000000037305 */ /* 0x000e24000021f100 */
[----:B0-----:R-:W-:Y:S01]  /*aad0*/  STG.E [R16.64], R3 ;  /* 0x0000000310007986 */ /* 0x001fe2000c101924 */
[----:B------:R-:W-:Y:S05]  /*aae0*/  EXIT ;  /* 0x000000000000794d */ /* 0x000fea0003800000 */
.L_x_809:
[----:B------:R-:W-:-:S04]  /*aaf0*/  HADD2.F32 R0, -RZ, R0.H0_H0 ;  /* 0x20000000ff007230 */ /* 0x000fc80000004100 */
[----:B------:R-:W0:Y:S02]  /*ab00*/  F2I.FTZ.TRUNC.NTZ R3, R0 ;  /* 0x0000000000037305 */ /* 0x000e24000021f100 */
[----:B0-----:R-:W-:Y:S01]  /*ab10*/  STG.E.U16 [R16.64], R3 ;  /* 0x0000000310007986 */ /* 0x001fe2000c101524 */
[----:B------:R-:W-:Y:S05]  /*ab20*/  EXIT ;  /* 0x000000000000794d */ /* 0x000fea0003800000 */
.L_x_805:
[----:B------:R-:W-:-:S13]  /*ab30*/  ISETP.GT.AND P0, PT, R5, 0x6, PT ;  /* 0x000000060500780c */ /* 0x000fda0003f04270 */
[----:B------:R-:W-:Y:S05]  /*ab40*/  @P0 BRA `(.L_x_811) ;  /* 0x0000009000000947 */ /* 0x000fea0003800000 */
[----:B------:R-:W-:-:S13]  /*ab50*/  ISETP.NE.AND P0, PT, R5, 0x5, PT ;  /* 0x000000050500780c */ /* 0x000fda0003f05270 */
[----:B------:R-:W-:Y:S05]  /*ab60*/  @!P0 BRA `(.L_x_812) ;  /* 0x0000005000008947 */ /* 0x000fea0003800000 */
[----:B------:R-:W-:-:S13]  /*ab70*/  ISETP.NE.AND P0, PT, R5, 0x6, PT ;  /* 0x000000060500780c */ /* 0x000fda0003f05270 */
[----:B------:R-:W-:Y:S05]  /*ab80*/  @P0 BRA `(.L_x_808) ;  /* 0x00000b1000000947 */ /* 0x000fea0003800000 */
[----:B------:R-:W-:-:S05]  /*ab90*/  HADD2.F32 R3, -RZ, R0.H0_H0 ;  /* 0x20000000ff037230 */ /* 0x000fca0000004100 */
[----:B------:R-:W-:Y:S01]  /*aba0*/  STG.E [R16.64], R3 ;  /* 0x0000000310007986 */ /* 0x000fe2000c101924 */
[----:B------:R-:W-:Y:S05]  /*abb0*/  EXIT ;  /* 0x000000000000794d */ /* 0x000fea0003800000 */
.L_x_812:
[----:B------:R-:W-:Y:S01]  /*abc0*/  STG.E.U16 [R16.64], R0 ;  /* 0x0000000010007986 */ /* 0x000fe2000c101524 */
[----:B------:R-:W-:Y:S05]  /*abd0*/  EXIT ;  /* 0x000000000000794d */ /* 0x000fea0003800000 */
.L_x_811:
        /* <DEDUP_REMOVED lines=8> */
[----:B------:R-:W-:Y:S01]  /*ac60*/  STG.E.64 [R16.64], R2 ;  /* 0x0000000210007986 */ /* 0x000fe2000c101b24 */
[----:B------:R-:W-:Y:S05]  /*ac70*/  EXIT ;  /* 0x000000000000794d */ /* 0x000fea0003800000 */
.L_x_814:
[----:B------:R-:W-:-:S05]  /*ac80*/  HADD2.F32 R0, -RZ, R0.H0_H0 ;  /* 0x20000000ff007230 */ /* 0x000fca0000004100 */
[----:B------:R-:W-:-:S04]  /*ac90*/  F2FP.PACK_AB R0, RZ, R0 ;  /* 0x00000000ff00723e */ /* 0x000fc800000000ff */
[----:B------:R-:W-:-:S05]  /*aca0*/  PRMT R0, R0, 0x5410, RZ ;  /* 0x0000541000007816 */ /* 0x000fca00000000ff */
[----:B------:R-:W-:Y:S01]  /*acb0*/  STG.E [R16.64], R0 ;  /* 0x0000000010007986 */ /* 0x000fe2000c101924 */
[----:B------:R-:W-:Y:S05]  /*acc0*/  EXIT ;  /* 0x000000000000794d */ /* 0x000fea0003800000 */
.L_x_813:
[----:B------:R-:W-:-:S05]  /*acd0*/  HADD2.F32 R2, -RZ, R0.H0_H0 ;  /* 0x20000000ff027230 */ /* 0x000fca0000004100 */
[----:B------:R-:W-:-:S06]  /*ace0*/  FMUL.FTZ R2, R2, 1 ;  /* 0x3f80000002027820 */ /* 0x000fcc0000410000 */
[----:B------:R-:W0:Y:S02]  /*acf0*/  F2F.F64.F32 R2, R2 ;  /* 0x0000000200027310 */ /* 0x000e240000201800 */
[----:B0-----:R-:W-:Y:S01]  /*ad00*/  STG.E.64 [R16.64], R2 ;  /* 0x0000000210007986 */ /* 0x001fe2000c101b24 */
[----:B------:R-:W-:Y:S05]  /*ad10*/  EXIT ;  /* 0x000000000000794d */ /* 0x000fea0003800000 */
.L_x_804:
        /* <DEDUP_REMOVED lines=11> */
[----:B------:R-:W-:Y:S01]  /*add0*/  STG.E.U8 [R16.64], R3 ;  /* 0x0000000310007986 */ /* 0x000fe2000c101124 */
[----:B------:R-:W-:Y:S05]  /*ade0*/  EXIT ;  /* 0x000000000000794d */ /* 0x000fea0003800000 */
.L_x_817:
[----:B------:R-:W-:Y:S01]  /*adf0*/  HADD2.F32 R0, -RZ, R0.H0_H0 ;  /* 0x20000000ff007230 */ /* 0x000fe20000004100 */
[----:B------:R-:W-:-:S04]  /*ae00*/  CS2R R6, SRZ ;  /* 0x0000000000067805 */ /* 0x000fc8000001ff00 */
[----:B------:R-:W-:-:S04]  /*ae10*/  FMUL.FTZ R0, R0, 1 ;  /* 0x3f80000000007820 */ /* 0x000fc80000410000 */
[----:B------:R-:W0:Y:S02]  /*ae20*/  F2F.F64.F32 R4, R0 ;  /* 0x0000000000047310 */ /* 0x000e240000201800 */
[----:B0-----:R-:W-:Y:S01]  /*ae30*/  STG.E.128 [R16.64], R4 ;  /* 0x0000000410007986 */ /* 0x001fe2000c101d24 */
[----:B------:R-:W-:Y:S05]  /*ae40*/  EXIT ;  /* 0x000000000000794d */ /* 0x000fea0003800000 */
.L_x_816:
        /* <DEDUP_REMOVED lines=21> */
.L_x_821:
[----:B------:R-:W-:Y:S05]  /*afa0*/  BSYNC B0 ;  /* 0x0000000000007941 */ /* 0x000fea0003800000 */
.L_x_820:
[----:B------:R-:W-:-:S05]  /*afb0*/  LOP3.LUT R3, R0, R3, RZ, 0xfc, !PT ;  /* 0x0000000300037212 */ /* 0x000fca00078efcff */
[----:B------:R-:W-:Y:S01]  /*afc0*/  STG.E.U8 [R16.64], R3 ;  /* 0x0000000310007986 */ /* 0x000fe2000c101124 */
[----:B------:R-:W-:Y:S05]  /*afd0*/  EXIT ;  /* 0x000000000000794d */ /* 0x000fea0003800000 */
.L_x_819:
        /* <DEDUP_REMOVED lines=13> */
.L_x_823:
[----:B------:R-:W-:Y:S01]  /*b0b0*/  IMAD.MOV.U32 R0, RZ, RZ, 0x7f ;  /* 0x0000007fff007424 */ /* 0x000fe200078e00ff */
[----:B------:R-:W-:-:S04]  /*b0c0*/  ISETP.GT.U32.AND P0, PT, R2, 0x7f800000, PT ;  /* 0x7f8000000200780c */ /* 0x000fc80003f04070 */
[----:B------:R-:W-:-:S04]  /*b0d0*/  SEL R0, R0, 0x7c, P0 ;  /* 0x0000007c00007807 */ /* 0x000fc80000000000 */
.L_x_824:
[----:B------:R-:W-:Y:S05]  /*b0e0*/  BSYNC B0 ;  /* 0x0000000000007941 */ /* 0x000fea0003800000 */
.L_x_822:
[----:B------:R-:W-:-:S04]  /*b0f0*/  LOP3.LUT R2, R3, 0x80000000, RZ, 0xc0, !PT ;  /* 0x8000000003027812 */ /* 0x000fc800078ec0ff */
[----:B------:R-:W-:-:S04]  /*b100*/  SHF.R.U32.HI R3, RZ, 0x18, R2 ;  /* 0x00000018ff037819 */ /* 0x000fc80000011602 */
[----:B------:R-:W-:-:S05]  /*b110*/  LOP3.LUT R3, R0, R3, RZ, 0xfc, !PT ;  /* 0x0000000300037212 */ /* 0x000fca00078efcff */
[----:B------:R-:W-:Y:S01]  /*b120*/  STG.E.U8 [R16.64], R3 ;  /* 0x0000000310007986 */ /* 0x000fe2000c101124 */
[----:B------:R-:W-:Y:S05]  /*b130*/  EXIT ;  /* 0x000000000000794d */ /* 0x000fea0003800000 */
.L_x_818:
[----:B------:R-:W-:-:S05]  /*b140*/  HADD2.F32 R0, -RZ, R0.H0_H0 ;  /* 0x20000000ff007230 */ /* 0x000fca0000004100 */
[----:B------:R-:W-:-:S05]  /*b150*/  F2FP.BF16.PACK_AB R0, RZ, R0 ;  /* 0x00000000ff00723e */ /* 0x000fca00000010ff */
[----:B------:R-:W-:Y:S01]  /*b160*/  STG.E.U16 [R16.64], R0 ;  /* 0x0000000010007986 */ /* 0x000fe2000c101524 */
[----:B------:R-:W-:Y:S05]  /*b170*/  EXIT ;  /* 0x000000000000794d */ /* 0x000fea0003800000 */
.L_x_815:
        /* <DEDUP_REMOVED lines=10> */
[----:B0-----:R-:W-:Y:S01]  /*b220*/  STG.E.U16 [R16.64], R3 ;  /* 0x0000000310007986 */ /* 0x001fe2000c101524 */
[----:B------:R-:W-:Y:S05]  /*b230*/  EXIT ;  /* 0x000000000000794d */ /* 0x000fea0003800000 */
.L_x_827:
        /* <DEDUP_REMOVED lines=17> */
.L_x_830:
[----:B------:R-:W-:-:S04]  /*b350*/  LOP3.LUT R2, R3, 0x80000000, RZ, 0xc0, !PT ;  /* 0x8000000003027812 */ /* 0x000fc800078ec0ff */
[----:B------:R-:W-:-:S04]  /*b360*/  SHF.R.U32.HI R3, RZ, 0x18, R2 ;  /* 0x00000018ff037819 */ /* 0x000fc80000011602 */
[----:B------:R-:W-:-:S04]  /*b370*/  LOP3.LUT R0, R0, R3, RZ, 0xfc, !PT ;  /* 0x0000000300007212 */ /* 0x000fc800078efcff */
[----:B------:R-:W-:Y:S02]  /*b380*/  PRMT R8, R0, 0x7610, R8 ;  /* 0x0000761000087816 */ /* 0x000fe40000000008 */
.L_x_829:
[----:B------:R-:W-:Y:S05]  /*b390*/  BSYNC B0 ;  /* 0x0000000000007941 */ /* 0x000fea0003800000 */
.L_x_828:
[----:B------:R-:W-:Y:S01]  /*b3a0*/  STG.E.U8 [R16.64], R8 ;  /* 0x0000000810007986 */ /* 0x000fe2000c101124 */
[----:B------:R-:W-:Y:S05]  /*b3b0*/  EXIT ;  /* 0x000000000000794d */ /* 0x000fea0003800000 */
.L_x_826:
        /* <DEDUP_REMOVED lines=17> */
.L_x_833:
[----:B------:R-:W-:-:S04]  /*b4d0*/  LOP3.LUT R2, R3, 0x80000000, RZ, 0xc0, !PT ;  /* 0x8000000003027812 */ /* 0x000fc800078ec0ff */
[----:B------:R-:W-:-:S04]  /*b4e0*/  SHF.R.U32.HI R3, RZ, 0x18, R2 ;  /* 0x00000018ff037819 */ /* 0x000fc80000011602 */
[----:B------:R-:W-:-:S04]  /*b4f0*/  LOP3.LUT R0, R0, R3, RZ, 0xfc, !PT ;  /* 0x0000000300007212 */ /* 0x000fc800078efcff */
[----:B------:R-:W-:Y:S02]  /*b500*/  PRMT R8, R0, 0x7610, R8 ;  /* 0x0000761000087816 */ /* 0x000fe40000000008 */
.L_x_832:
[----:B------:R-:W-:Y:S05]  /*b510*/  BSYNC B0 ;  /* 0x0000000000007941 */ /* 0x000fea0003800000 */
.L_x_831:
[----:B------:R-:W-:Y:S01]  /*b520*/  STG.E.U8 [R16.64], R8 ;  /* 0x0000000810007986 */ /* 0x000fe2000c101124 */
[----:B------:R-:W-:Y:S05]  /*b530*/  EXIT ;  /* 0x000000000000794d */ /* 0x000fea0003800000 */
.L_x_825:
        /* <DEDUP_REMOVED lines=22> */
.L_x_808:
        /* <DEDUP_REMOVED lines=20> */
.L_x_835:
[----:B------:R-:W-:-:S06]  /*b7e0*/  HADD2.F32 R2, -RZ, R0.H0_H0 ;  /* 0x20000000ff027230 */ /* 0x000fcc0000004100 */
[----:B------:R-:W0:Y:S02]  /*b7f0*/  F2I.U64.TRUNC R2, R2 ;  /* 0x0000000200027311 */ /* 0x000e24000020d800 */
[----:B0-----:R-:W-:Y:S01]  /*b800*/  STG.E.64 [R16.64], R2 ;  /* 0x0000000210007986 */ /* 0x001fe2000c101b24 */
[----:B------:R-:W-:Y:S05]  /*b810*/  EXIT ;  /* 0x000000000000794d */ /* 0x000fea0003800000 */
.L_x_834:
[----:B------:R-:W-:-:S04]  /*b820*/  HADD2.F32 R0, -RZ, R0.H0_H0 ;  /* 0x20000000ff007230 */ /* 0x000fc80000004100 */
[----:B------:R-:W0:Y:S02]  /*b830*/  F2I.FTZ.U32.TRUNC.NTZ R3, R0 ;  /* 0x0000000000037305 */ /* 0x000e24000021f000 */
[----:B0-----:R-:W-:Y:S01]  /*b840*/  STG.E [R16.64], R3 ;  /* 0x0000000310007986 */ /* 0x001fe2000c101924 */
[----:B------:R-:W-:Y:S05]  /*b850*/  EXIT ;  /* 0x000000000000794d */ /* 0x000fea0003800000 */
.L_x_836:
        /* <DEDUP_REMOVED lines=10> */
.L_x_6478:


//--------------------- .text._ZN2at6native27unrolled_elementwise_kernelIZZZNS0_15tan_kernel_cudaERNS_18TensorIteratorBaseEENKUlvE0_clEvENKUlvE1_clEvEUlN3c104HalfEE_St5arrayIPcLm2EELi4E23TrivialOffsetCalculatorILi1EjESD_NS0_6memory12LoadWithCastILi1EEENSE_13StoreWithCastILi1EEEEEviT_T0_T2_T3_T4_T5_ --------------------------
	.section	.text._ZN2at6native27unrolled_elementwise_kernelIZZZNS0_15tan_kernel_cudaERNS_18TensorIteratorBaseEENKUlvE0_clEvENKUlvE1_clEvEUlN3c104HalfEE_St5arrayIPcLm2EELi4E23TrivialOffsetCalculatorILi1EjESD_NS0_6memory12LoadWithCastILi1EEENSE_13StoreWithCastILi1EEEEEviT_T0_T2_T3_T4_T5_,"ax",@progbits
	.sectioninfo	@"SHI_REGISTERS=28"
	.align	128
        .global         _ZN2at6native27unrolled_elementwise_kernelIZZZNS0_15tan_kernel_cudaERNS_18TensorIteratorBaseEENKUlvE0_clEvENKUlvE1_clEvEUlN3c104HalfEE_St5arrayIPcLm2EELi4E23TrivialOffsetCalculatorILi1EjESD_NS0_6memory12LoadWithCastILi1EEENSE_13StoreWithCastILi1EEEEEviT_T0_T2_T3_T4_T5_
        .type           _ZN2at6native27unrolled_elementwise_kernelIZZZNS0_15tan_kernel_cudaERNS_18TensorIteratorBaseEENKUlvE0_clEvENKUlvE1_clEvEUlN3c104HalfEE_St5arrayIPcLm2EELi4E23TrivialOffsetCalculatorILi1EjESD_NS0_6memory12LoadWithCastILi1EEENSE_13StoreWithCastILi1EEEEEviT_T0_T2_T3_T4_T5_,@function
        .size           _ZN2at6native27unrolled_elementwise_kernelIZZZNS0_15tan_kernel_cudaERNS_18TensorIteratorBaseEENKUlvE0_clEvENKUlvE1_clEvEUlN3c104HalfEE_St5arrayIPcLm2EELi4E23TrivialOffsetCalculatorILi1EjESD_NS0_6memory12LoadWithCastILi1EEENSE_13StoreWithCastILi1EEEEEviT_T0_T2_T3_T4_T5_,(.L_x_6479 - _ZN2at6native27unrolled_elementwise_kernelIZZZNS0_15tan_kernel_cudaERNS_18TensorIteratorBaseEENKUlvE0_clEvENKUlvE1_clEvEUlN3c104HalfEE_St5arrayIPcLm2EELi4E23TrivialOffsetCalculatorILi1EjESD_NS0_6memory12LoadWithCastILi1EEENSE_13StoreWithCastILi1EEEEEviT_T0_T2_T3_T4_T5_)
        .other          _ZN2at6native27unrolled_elementwise_kernelIZZZNS0_15tan_kernel_cudaERNS_18TensorIteratorBaseEENKUlvE0_clEvENKUlvE1_clEvEUlN3c104HalfEE_St5arrayIPcLm2EELi4E23TrivialOffsetCalculatorILi1EjESD_NS0_6memory12LoadWithCastILi1EEENSE_13StoreWithCastILi1EEEEEviT_T0_T2_T3_T4_T5_,@"STO_CUDA_ENTRY STV_DEFAULT"
_ZN2at6native27unrolled_elementwise_kernelIZZZNS0_15tan_kernel_cudaERNS_18TensorIteratorBaseEENKUlvE0_clEvENKUlvE1_clEvEUlN3c104HalfEE_St5arrayIPcLm2EELi4E23TrivialOffsetCalculatorILi1EjESD_NS0_6memory12LoadWithCastILi1EEENSE_13StoreWithCastILi1EEEEEviT_T0_T2_T3_T4_T5_:
.text._ZN2at6native27unrolled_elementwise_kernelIZZZNS0_15tan_kernel_cudaERNS_18TensorIteratorBaseEENKUlvE0_clEvENKUlvE1_clEvEUlN3c104HalfEE_St5arrayIPcLm2EELi4E23TrivialOffsetCalculatorILi1EjESD_NS0_6memory12LoadWithCastILi1EEENSE_13StoreWithCastILi1EEEEEviT_T0_T2_T3_T4_T5_:
        /* <DEDUP_REMOVED lines=29> */
[----:B0-----:R-:W-:-:S04]  /*01d0*/  F2FP.PACK_AB R0, RZ, R0 ;  /* 0x00000000ff00723e */ /* 0x001fc800000000ff */
[----:B------:R-:W-:Y:S01]  /*01e0*/  PRMT R22, R0, 0x7610, R22 ;  /* 0x0000761000167816 */ /* 0x000fe20000000016 */
[----:B------:R-:W-:Y:S05]  /*01f0*/  BRA `(.L_x_844) ;  /* 0x00000f3000007947 */ /* 0x000fea0003800000 */
.L_x_842:
[----:B------:R-:W2:Y:S02]  /*0200*/  LDG.E.U8 R2, [R2.64] ;  /* 0x0000002402027981 */ /* 0x000ea4000c1e1100 */
[----:B--2---:R-:W0:Y:S02]  /*0210*/  I2F.U16 R0, R2 ;  /* 0x0000000200007306 */ /* 0x004e240000101000 */
[----:B0-----:R-:W-:-:S04]  /*0220*/  F2FP.PACK_AB R0, RZ, R0 ;  /* 0x00000000ff00723e */ /* 0x001fc800000000ff */
[----:B------:R-:W-:Y:S01]  /*0230*/  PRMT R22, R0, 0x7610, R22 ;  /* 0x0000761000167816 */ /* 0x000fe20000000016 */
[----:B------:R-:W-:Y:S05]  /*0240*/  BRA `(.L_x_844) ;  /* 0x00000ee000007947 */ /* 0x000fea0003800000 */
.L_x_841:
        /* <DEDUP_REMOVED lines=8> */
[----:B0-----:R-:W-:-:S04]  /*02d0*/  F2FP.PACK_AB R0, RZ, R0 ;  /* 0x00000000ff00723e */ /* 0x001fc800000000ff */
[----:B------:R-:W-:Y:S01]  /*02e0*/  PRMT R22, R0, 0x7610, R22 ;  /* 0x0000761000167816 */ /* 0x000fe20000000016 */
[----:B------:R-:W-:Y:S05]  /*02f0*/  BRA `(.L_x_844) ;  /* 0x00000e3000007947 */ /* 0x000fea0003800000 */
.L_x_846:
[----:B------:R-:W2:Y:S02]  /*0300*/  LDG.E R2, [R2.64] ;  /* 0x0000002402027981 */ /* 0x000ea4000c1e1900 */
[----:B--2---:R-:W0:Y:S02]  /*0310*/  I2F R0, R2 ;  /* 0x0000000200007306 */ /* 0x004e240000201400 */
[----:B0-----:R-:W-:-:S04]  /*0320*/  F2FP.PACK_AB R0, RZ, R0 ;  /* 0x00000000ff00723e */ /* 0x001fc800000000ff */
[----:B------:R-:W-:Y:S01]  /*0330*/  PRMT R22, R0, 0x7610, R22 ;  /* 0x0000761000167816 */ /* 0x000fe20000000016 */
[----:B------:R-:W-:Y:S05]  /*0340*/  BRA `(.L_x_844) ;  /* 0x00000de000007947 */ /* 0x000fea0003800000 */
.L_x_845:
[----:B------:R-:W2:Y:S02]  /*0350*/  LDG.E.U16 R2, [R2.64] ;  /* 0x0000002402027981 */ /* 0x000ea4000c1e1500 */
[----:B--2---:R-:W0:Y:S02]  /*0360*/  I2F.S16 R0, R2 ;  /* 0x0000000200007306 */ /* 0x004e240000101400 */
[----:B0-----:R-:W-:-:S04]  /*0370*/  F2FP.PACK_AB R0, RZ, R0 ;  /* 0x00000000ff00723e */ /* 0x001fc800000000ff */
[----:B------:R-:W-:Y:S01]  /*0380*/  PRMT R22, R0, 0x7610, R22 ;  /* 0x0000761000167816 */ /* 0x000fe20000000016 */
[----:B------:R-:W-:Y:S05]  /*0390*/  BRA `(.L_x_844) ;  /* 0x00000d9000007947 */ /* 0x000fea0003800000 */
.L_x_840:
        /* <DEDUP_REMOVED lines=9> */
.L_x_848:
[----:B------:R0:W5:Y:S01]  /*0430*/  LDG.E.U16 R22, [R2.64] ;  /* 0x0000002402167981 */ /* 0x000162000c1e1500 */
[----:B------:R-:W-:Y:S05]  /*0440*/  BRA `(.L_x_844) ;  /* 0x00000ce000007947 */ /* 0x000fea0003800000 */
.L_x_847:
        /* <DEDUP_REMOVED lines=9> */
.L_x_850:
[----:B------:R0:W5:Y:S01]  /*04e0*/  LDG.E.U16 R22, [R2.64] ;  /* 0x0000002402167981 */ /* 0x000162000c1e1500 */
[----:B------:R-:W-:Y:S05]  /*04f0*/  BRA `(.L_x_844) ;  /* 0x00000c3000007947 */ /* 0x000fea0003800000 */
.L_x_849:
[----:B------:R-:W2:Y:S02]  /*0500*/  LDG.E.64 R2, [R2.64] ;  /* 0x0000002402027981 */ /* 0x000ea4000c1e1b00 */
[----:B--2---:R-:W0:Y:S01]  /*0510*/  F2F.F32.F64 R0, R2 ;  /* 0x0000000200007310 */ /* 0x004e220000301000 */
[----:B------:R-:W0:-:S14]  /*0520*/  DSETP.GEU.AND P0, PT, |R2|, c[0x2][0x0], PT ;  /* 0x008000000200762a */ /* 0x000e1c0003f0e200 */
[----:B0-----:R-:W-:-:S05]  /*0530*/  @!P0 FMUL R0, R0, 1.175494350822287508e-38 ;  /* 0x0080000000008820 */ /* 0x001fca0000400000 */
[----:B------:R-:W-:-:S04]  /*0540*/  F2FP.PACK_AB R0, RZ, R0 ;  /* 0x00000000ff00723e */ /* 0x000fc800000000ff */
[----:B------:R-:W-:Y:S01]  /*0550*/  PRMT R22, R0, 0x7610, R22 ;  /* 0x0000761000167816 */ /* 0x000fe20000000016 */
[----:B------:R-:W-:Y:S05]  /*0560*/  BRA `(.L_x_844) ;  /* 0x00000bc000007947 */ /* 0x000fea0003800000 */
.L_x_839:
        /* <DEDUP_REMOVED lines=11> */
[----:B------:R-:W-:-:S04]  /*0620*/  F2FP.PACK_AB R0, RZ, R0 ;  /* 0x00000000ff00723e */ /* 0x000fc800000000ff */
[----:B------:R-:W-:Y:S01]  /*0630*/  PRMT R22, R0, 0x7610, R22 ;  /* 0x0000761000167816 */ /* 0x000fe20000000016 */
[----:B------:R-:W-:Y:S05]  /*0640*/  BRA `(.L_x_844) ;  /* 0x00000ae000007947 */ /* 0x000fea0003800000 */
.L_x_853:
[----:B------:R-:W2:Y:S02]  /*0650*/  LDG.E.64 R2, [R2.64] ;  /* 0x0000002402027981 */ /* 0x000ea4000c1e1b00 */
[----:B--2---:R-:W0:Y:S01]  /*0660*/  F2F.F32.F64 R0, R2 ;  /* 0x0000000200007310 */ /* 0x004e220000301000 */
[----:B------:R-:W0:-:S14]  /*0670*/  DSETP.GEU.AND P0, PT, |R2|, c[0x2][0x0], PT ;  /* 0x008000000200762a */ /* 0x000e1c0003f0e200 */
[----:B0-----:R-:W-:-:S05]  /*0680*/  @!P0 FMUL R0, R0, 1.175494350822287508e-38 ;  /* 0x0080000000008820 */ /* 0x001fca0000400000 */
[----:B------:R-:W-:-:S04]  /*0690*/  F2FP.PACK_AB R0, RZ, R0 ;  /* 0x00000000ff00723e */ /* 0x000fc800000000ff */
[----:B------:R-:W-:Y:S01]  /*06a0*/  PRMT R22, R0, 0x7610, R22 ;  /* 0x0000761000167816 */ /* 0x000fe20000000016 */
[----:B------:R-:W-:Y:S05]  /*06b0*/  BRA `(.L_x_844) ;  /* 0x00000a7000007947 */ /* 0x000fea0003800000 */
.L_x_852:
        /* <DEDUP_REMOVED lines=28> */
.L_x_855:
        /* <DEDUP_REMOVED lines=16> */
.L_x_854:
[----:B------:R-:W2:Y:S02]  /*0980*/  LDG.E.U16 R0, [R2.64] ;  /* 0x0000002402007981 */ /* 0x000ea4000c1e1500 */
[----:B--2---:R-:W-:-:S04]  /*0990*/  PRMT R0, RZ, 0x5410, R0 ;  /* 0x00005410ff007816 */ /* 0x004fc80000000000 */
[----:B------:R-:W-:-:S04]  /*09a0*/  F2FP.PACK_AB R0, RZ, R0 ;  /* 0x00000000ff00723e */ /* 0x000fc800000000ff */
[----:B------:R-:W-:Y:S01]  /*09b0*/  PRMT R22, R0, 0x7610, R22 ;  /* 0x0000761000167816 */ /* 0x000fe20000000016 */
[----:B------:R-:W-:Y:S05]  /*09c0*/  BRA `(.L_x_844) ;  /* 0x0000076000007947 */ /* 0x000fea0003800000 */
.L_x_851:
        /* <DEDUP_REMOVED lines=12> */
.L_x_858:
        /* <DEDUP_REMOVED lines=21> */
.L_x_862:
[----:B------:R-:W-:Y:S05]  /*0be0*/  BSYNC B1 ;  /* 0x0000000000017941 */ /* 0x000fea0003800000 */
.L_x_861:
[----:B------:R-:W-:Y:S01]  /*0bf0*/  LEA R3, R0, 0x3b800000, 0x17 ;  /* 0x3b80000000037811 */ /* 0x000fe200078eb8ff */
[----:B------:R-:W-:-:S05]  /*0c00*/  IMAD.SHL.U32 R0, R2, 0x100000, RZ ;  /* 0x0010000002007824 */ /* 0x000fca00078e00ff */
[----:B------:R-:W-:Y:S02]  /*0c10*/  LOP3.LUT R0, R3, R0, R4, 0xfe, !PT ;  /* 0x0000000003007212 */ /* 0x000fe400078efe04 */
.L_x_860:
[----:B------:R-:W-:Y:S05]  /*0c20*/  BSYNC B0 ;  /* 0x0000000000007941 */ /* 0x000fea0003800000 */
.L_x_859:
[----:B------:R-:W-:-:S04]  /*0c30*/  F2FP.PACK_AB R0, RZ, R0 ;  /* 0x00000000ff00723e */ /* 0x000fc800000000ff */
[----:B------:R-:W-:Y:S01]  /*0c40*/  PRMT R22, R0, 0x7610, R22 ;  /* 0x0000761000167816 */ /* 0x000fe20000000016 */
[----:B------:R-:W-:Y:S05]  /*0c50*/  BRA `(.L_x_844) ;  /* 0x000004d000007947 */ /* 0x000fea0003800000 */
.L_x_857:
        /* <DEDUP_REMOVED lines=21> */
.L_x_866:
[----:B------:R-:W-:Y:S05]  /*0db0*/  BSYNC B1 ;  /* 0x0000000000017941 */ /* 0x000fea0003800000 */
.L_x_865:
[----:B------:R-:W-:Y:S01]  /*0dc0*/  LEA R3, R0, 0x37800000, 0x17 ;  /* 0x3780000000037811 */ /* 0x000fe200078eb8ff */
[----:B------:R-:W-:-:S05]  /*0dd0*/  IMAD.SHL.U32 R0, R2, 0x200000, RZ ;  /* 0x0020000002007824 */ /* 0x000fca00078e00ff */
[----:B------:R-:W-:Y:S02]  /*0de0*/  LOP3.LUT R0, R3, R0, R4, 0xfe, !PT ;  /* 0x0000000003007212 */ /* 0x000fe400078efe04 */
.L_x_864:
[----:B------:R-:W-:Y:S05]  /*0df0*/  BSYNC B0 ;  /* 0x0000000000007941 */ /* 0x000fea0003800000 */
.L_x_863:
[----:B------:R-:W-:-:S04]  /*0e00*/  F2FP.PACK_AB R0, RZ, R0 ;  /* 0x00000000ff00723e */ /* 0x000fc800000000ff */
[----:B------:R-:W-:Y:S01]  /*0e10*/  PRMT R22, R0, 0x7610, R22 ;  /* 0x0000761000167816 */ /* 0x000fe20000000016 */
[----:B------:R-:W-:Y:S05]  /*0e20*/  BRA `(.L_x_844) ;  /* 0x0000030000007947 */ /* 0x000fea0003800000 */
.L_x_856:
        /* <DEDUP_REMOVED lines=14> */
.L_x_870:
[----:B------:R-:W-:Y:S05]  /*0f10*/  BSYNC B0 ;  /* 0x0000000000007941 */ /* 0x000fea0003800000 */
.L_x_869:
[----:B------:R-:W-:-:S04]  /*0f20*/  F2FP.PACK_AB R0, RZ, R0 ;  /* 0x00000000ff00723e */ /* 0x000fc800000000ff */
[----:B------:R-:W-:Y:S01]  /*0f30*/  PRMT R22, R0, 0x7610, R22 ;  /* 0x0000761000167816 */ /* 0x000fe20000000016 */
[----:B------:R-:W-:Y:S05]  /*0f40*/  BRA `(.L_x_844) ;  /* 0x000001e000007947 */ /* 0x000fea0003800000 */
.L_x_843:
        /* <DEDUP_REMOVED lines=21> */
.L_x_868:
[----:B------:R-:W2:Y:S02]  /*10a0*/  LDG.E.64 R2, [R2.64] ;  /* 0x0000002402027981 */ /* 0x000ea4000c1e1b00 */
[----:B--2---:R-:W0:Y:S02]  /*10b0*/  I2F.U64 R0, R2 ;  /* 0x0000000200007312 */ /* 0x004e240000301000 */
[----:B0-----:R-:W-:-:S04]  /*10c0*/  F2FP.PACK_AB R0, RZ, R0 ;  /* 0x00000000ff00723e */ /* 0x001fc800000000ff */
[----:B------:R-:W-:Y:S01]  /*10d0*/  PRMT R22, R0, 0x7610, R22 ;  /* 0x0000761000167816 */ /* 0x000fe20000000016 */
[----:B------:R-:W-:Y:S05]  /*10e0*/  BRA `(.L_x_844) ;  /* 0x0000004000007947 */ /* 0x000fea0003800000 */
.L_x_867:
[----:B------:R-:W2:Y:S02]  /*10f0*/  LDG.E R2, [R2.64] ;  /* 0x0000002402027981 */ /* 0x000ea4000c1e1900 */
[----:B--2---:R-:W0:Y:S02]  /*1100*/  I2F.U32 R0, R2 ;  /* 0x0000000200007306 */ /* 0x004e240000201000 */
[----:B0-----:R-:W-:-:S04]  /*1110*/  F2FP.PACK_AB R0, RZ, R0 ;  /* 0x00000000ff00723e */ /* 0x001fc800000000ff */
[----:B------:R-:W-:Y:S02]  /*1120*/  PRMT R22, R0, 0x7610, R22 ;  /* 0x0000761000167816 */ /* 0x000fe40000000016 */
.L_x_844:
[----:B------:R-:W1:Y:S02]  /*1130*/  S2R R24, SR_TID.X ;  /* 0x0000000000187919 */ /* 0x000e640000002100 */
[----:B-1----:R-:W-:-:S03]  /*1140*/  IADD3 R24, R24, 0x80, RZ ;  /* 0x0000008018187810 */ /* 0x002fc60007ffe0ff */
.L_x_838:
[----:B-1----:R-:W-:Y:S05]  /*1150*/  BSYNC B6 ;  /* 0x0000000000067941 */ /* 0x002fea0003800000 */
.L_x_837:
        /* <DEDUP_REMOVED lines=24> */
.L_x_876:
[----:B------:R-:W2:Y:S02]  /*12e0*/  LDG.E.U8 R2, [R2.64] ;  /* 0x0000002402027981 */ /* 0x000ea4000c1e1100 */
[----:B--2---:R-:W0:Y:S02]  /*12f0*/  I2F.U16 R0, R2 ;  /* 0x0000000200007306 */ /* 0x004e240000101000 */
[----:B0-----:R-:W-:-:S04]  /*1300*/  F2FP.PACK_AB R0, RZ, R0 ;  /* 0x00000000ff00723e */ /* 0x001fc800000000ff */
[----:B------:R-:W-:Y:S01]  /*1310*/  PRMT R18, R0, 0x7610, R18 ;  /* 0x0000761000127816 */ /* 0x000fe20000000012 */
[----:B------:R-:W-:Y:S05]  /*1320*/  BRA `(.L_x_878) ;  /* 0x00000ed000007947 */ /* 0x000fea0003800000 */
.L_x_875:
        /* <DEDUP_REMOVED lines=11> */
.L_x_880:
[----:B------:R-:W2:Y:S02]  /*13e0*/  LDG.E R2, [R2.64] ;  /* 0x0000002402027981 */ /* 0x000ea4000c1e1900 */
[----:B--2---:R-:W0:Y:S02]  /*13f0*/  I2F R0, R2 ;  /* 0x0000000200007306 */ /* 0x004e240000201400 */
[----:B0-----:R-:W-:-:S04]  /*1400*/  F2FP.PACK_AB R0, RZ, R0 ;  /* 0x00000000ff00723e */ /* 0x001fc800000000ff */
[----:B------:R-:W-:Y:S01]  /*1410*/  PRMT R18, R0, 0x7610, R18 ;  /* 0x0000761000127816 */ /* 0x000fe20000000012 */
[----:B------:R-:W-:Y:S05]  /*1420*/  BRA `(.L_x_878) ;  /* 0x00000dd000007947 */ /* 0x000fea0003800000 */
.L_x_879:
[----:B------:R-:W2:Y:S02]  /*1430*/  LDG.E.U16 R2, [R2.64] ;  /* 0x0000002402027981 */ /* 0x000ea4000c1e1500 */
[----:B--2---:R-:W0:Y:S02]  /*1440*/  I2F.S16 R0, R2 ;  /* 0x0000000200007306 */ /* 0x004e240000101400 */
[----:B0-----:R-:W-:-:S04]  /*1450*/  F2FP.PACK_AB R0, RZ, R0 ;  /* 0x00000000ff00723e */ /* 0x001fc800000000ff */
[----:B------:R-:W-:Y:S01]  /*1460*/  PRMT R18, R0, 0x7610, R18 ;  /* 0x0000761000127816 */ /* 0x000fe20000000012 */
[----:B------:R-:W-:Y:S05]  /*1470*/  BRA `(.L_x_878) ;  /* 0x00000d8000007947 */ /* 0x000fea0003800000 */
.L_x_874:
        /* <DEDUP_REMOVED lines=9> */
.L_x_882:
[----:B------:R0:W5:Y:S01]  /*1510*/  LDG.E.U16 R18, [R2.64] ;  /* 0x0000002402127981 */ /* 0x000162000c1e1500 */
[----:B------:R-:W-:Y:S05]  /*1520*/  BRA `(.L_x_878) ;  /* 0x00000cd000007947 */ /* 0x000fea0003800000 */
.L_x_881:
        /* <DEDUP_REMOVED lines=9> */
.L_x_884:
[----:B------:R0:W5:Y:S01]  /*15c0*/  LDG.E.U16 R18, [R2.64] ;  /* 0x0000002402127981 */ /* 0x000162000c1e1500 */
[----:B------:R-:W-:Y:S05]  /*15d0*/  BRA `(.L_x_878) ;  /* 0x00000c2000007947 */ /* 0x000fea0003800000 */
.L_x_883:
[----:B------:R-:W2:Y:S02]  /*15e0*/  LDG.E.64 R2, [R2.64] ;  /* 0x0000002402027981 */ /* 0x000ea4000c1e1b00 */
[----:B--2---:R-:W0:Y:S01]  /*15f0*/  F2F.F32.F64 R0, R2 ;  /* 0x0000000200007310 */ /* 0x004e220000301000 */
[----:B------:R-:W0:-:S14]  /*1600*/  DSETP.GEU.AND P0, PT, |R2|, c[0x2][0x0], PT ;  /* 0x008000000200762a */ /* 0x000e1c0003f0e200 */
[----:B0-----:R-:W-:-:S05]  /*1610*/  @!P0 FMUL R0, R0, 1.175494350822287508e-38 ;  /* 0x0080000000008820 */ /* 0x001fca0000400000 */
[----:B------:R-:W-:-:S04]  /*1620*/  F2FP.PACK_AB R0, RZ, R0 ;  /* 0x00000000ff00723e */ /* 0x000fc800000000ff */
[----:B------:R-:W-:Y:S01]  /*1630*/  PRMT R18, R0, 0x7610, R18 ;  /* 0x0000761000127816 */ /* 0x000fe20000000012 */
[----:B------:R-:W-:Y:S05]  /*1640*/  BRA `(.L_x_878) ;  /* 0x00000bb000007947 */ /* 0x000fea0003800000 */
.L_x_873:
        /* <DEDUP_REMOVED lines=14> */
.L_x_887:
[----:B------:R-:W2:Y:S02]  /*1730*/  LDG.E.64 R2, [R2.64] ;  /* 0x0000002402027981 */ /* 0x000ea4000c1e1b00 */
[----:B--2---:R-:W0:Y:S01]  /*1740*/  F2F.F32.F64 R0, R2 ;  /* 0x0000000200007310 */ /* 0x004e220000301000 */
[----:B------:R-:W0:-:S14]  /*1750*/  DSETP.GEU.AND P0, PT, |R2|, c[0x2][0x0], PT ;  /* 0x008000000200762a */ /* 0x000e1c0003f0e200 */
[----:B0-----:R-:W-:-:S05]  /*1760*/  @!P0 FMUL R0, R0, 1.175494350822287508e-38 ;  /* 0x0080000000008820 */ /* 0x001fca0000400000 */
[----:B------:R-:W-:-:S04]  /*1770*/  F2FP.PACK_AB R0, RZ, R0 ;  /* 0x00000000ff00723e */ /* 0x000fc800000000ff */
[----:B------:R-:W-:Y:S01]  /*1780*/  PRMT R18, R0, 0x7610, R18 ;  /* 0x0000761000127816 */ /* 0x000fe20000000012 */
[----:B------:R-:W-:Y:S05]  /*1790*/  BRA `(.L_x_878) ;  /* 0x00000a6000007947 */ /* 0x000fea0003800000 */
.L_x_886:
        /* <DEDUP_REMOVED lines=28> */
.L_x_889:
        /* <DEDUP_REMOVED lines=15> */
.L_x_888:
[----:B------:R-:W2:Y:S02]  /*1a50*/  LDG.E.U16 R0, [R2.64] ;  /* 0x0000002402007981 */ /* 0x000ea4000c1e1500 */
[----:B--2---:R-:W-:-:S04]  /*1a60*/  PRMT R0, RZ, 0x5410, R0 ;  /* 0x00005410ff007816 */ /* 0x004fc80000000000 */
[----:B------:R-:W-:-:S04]  /*1a70*/  F2FP.PACK_AB R0, RZ, R0 ;  /* 0x00000000ff00723e */ /* 0x000fc800000000ff */
[----:B------:R-:W-:Y:S01]  /*1a80*/  PRMT R18, R0, 0x7610, R18 ;  /* 0x0000761000127816 */ /* 0x000fe20000000012 */
[----:B------:R-:W-:Y:S05]  /*1a90*/  BRA `(.L_x_878) ;  /* 0x0000076000007947 */ /* 0x000fea0003800000 */
.L_x_885:
        /* <DEDUP_REMOVED lines=12> */
.L_x_892:
        /* <DEDUP_REMOVED lines=21> */
.L_x_896:
[----:B------:R-:W-:Y:S05]  /*1cb0*/  BSYNC B1 ;  /* 0x0000000000017941 */ /* 0x000fea0003800000 */
.L_x_895:
[----:B------:R-:W-:Y:S01]  /*1cc0*/  LEA R3, R0, 0x3b800000, 0x17 ;  /* 0x3b80000000037811 */ /* 0x000fe200078eb8ff */
[----:B------:R-:W-:-:S05]  /*1cd0*/  IMAD.SHL.U32 R0, R2, 0x100000, RZ ;  /* 0x0010000002007824 */ /* 0x000fca00078e00ff */
[----:B------:R-:W-:Y:S02]  /*1ce0*/  LOP3.LUT R0, R3, R0, R4, 0xfe, !PT ;  /* 0x0000000003007212 */ /* 0x000fe400078efe04 */
.L_x_894:
[----:B------:R-:W-:Y:S05]  /*1cf0*/  BSYNC B0 ;  /* 0x0000000000007941 */ /* 0x000fea0003800000 */
.L_x_893:
[----:B------:R-:W-:-:S04]  /*1d00*/  F2FP.PACK_AB R0, RZ, R0 ;  /* 0x00000000ff00723e */ /* 0x000fc800000000ff */
[----:B------:R-:W-:Y:S01]  /*1d10*/  PRMT R18, R0, 0x7610, R18 ;  /* 0x0000761000127816 */ /* 0x000fe20000000012 */
[----:B------:R-:W-:Y:S05]  /*1d20*/  BRA `(.L_x_878) ;  /* 0x000004d000007947 */ /* 0x000fea0003800000 */
.L_x_891:
        /* <DEDUP_REMOVED lines=21> */
.L_x_900:
[----:B------:R-:W-:Y:S05]  /*1e80*/  BSYNC B1 ;  /* 0x0000000000017941 */ /* 0x000fea0003800000 */
.L_x_899:
[----:B------:R-:W-:Y:S01]  /*1e90*/  LEA R3, R0, 0x37800000, 0x17 ;  /* 0x3780000000037811 */ /* 0x000fe200078eb8ff */
[----:B------:R-:W-:-:S05]  /*1ea0*/  IMAD.SHL.U32 R0, R2, 0x200000, RZ ;  /* 0x0020000002007824 */ /* 0x000fca00078e00ff */
[----:B------:R-:W-:Y:S02]  /*1eb0*/  LOP3.LUT R0, R3, R0, R4, 0xfe, !PT ;  /* 0x0000000003007212 */ /* 0x000fe400078efe04 */
.L_x_898:
[----:B------:R-:W-:Y:S05]  /*1ec0*/  BSYNC B0 ;  /* 0x0000000000007941 */ /* 0x000fea0003800000 */
.L_x_897:
[----:B------:R-:W-:-:S04]  /*1ed0*/  F2FP.PACK_AB R0, RZ, R0 ;  /* 0x00000000ff00723e */ /* 0x000fc800000000ff */
[----:B------:R-:W-:Y:S01]  /*1ee0*/  PRMT R18, R0, 0x7610, R18 ;  /* 0x0000761000127816 */ /* 0x000fe20000000012 */
[----:B------:R-:W-:Y:S05]  /*1ef0*/  BRA `(.L_x_878) ;  /* 0x0000030000007947 */ /* 0x000fea0003800000 */
.L_x_890:
        /* <DEDUP_REMOVED lines=14> */
.L_x_904:
[----:B------:R-:W-:Y:S05]  /*1fe0*/  BSYNC B0 ;  /* 0x0000000000007941 */ /* 0x000fea0003800000 */
.L_x_903:
[----:B------:R-:W-:-:S04]  /*1ff0*/  F2FP.PACK_AB R0, RZ, R0 ;  /* 0x00000000ff00723e */ /* 0x000fc800000000ff */
[----:B------:R-:W-:Y:S01]  /*2000*/  PRMT R18, R0, 0x7610, R18 ;  /* 0x0000761000127816 */ /* 0x000fe20000000012 */
[----:B------:R-:W-:Y:S05]  /*2010*/  BRA `(.L_x_878) ;  /* 0x000001e000007947 */ /* 0x000fea0003800000 */
.L_x_877:
        /* <DEDUP_REMOVED lines=21> */
.L_x_902:
[----:B------:R-:W2:Y:S02]  /*2170*/  LDG.E.64 R2, [R2.64] ;  /* 0x0000002402027981 */ /* 0x000ea4000c1e1b00 */
[----:B--2---:R-:W0:Y:S02]  /*2180*/  I2F.U64 R0, R2 ;  /* 0x0000000200007312 */ /* 0x004e240000301000 */
[----:B0-----:R-:W-:-:S04]  /*2190*/  F2FP.PACK_AB R0, RZ, R0 ;  /* 0x00000000ff00723e */ /* 0x001fc800000000ff */
[----:B------:R-:W-:Y:S01]  /*21a0*/  PRMT R18, R0, 0x7610, R18 ;  /* 0x0000761000127816 */ /* 0x000fe20000000012 */
[----:B------:R-:W-:Y:S05]  /*21b0*/  BRA `(.L_x_878) ;  /* 0x0000004000007947 */ /* 0x000fea0003800000 */
.L_x_901:
[----:B------:R-:W2:Y:S02]  /*21c0*/  LDG.E R2, [R2.64] ;  /* 0x0000002402027981 */ /* 0x000ea4000c1e1900 */
[----:B--2---:R-:W0:Y:S02]  /*21d0*/  I2F.U32 R0, R2 ;  /* 0x0000000200007306 */ /* 0x004e240000201000 */
[----:B0-----:R-:W-:-:S04]  /*21e0*/  F2FP.PACK_AB R0, RZ, R0 ;  /* 0x00000000ff00723e */ /* 0x001fc800000000ff */
[----:B------:R-:W-:Y:S02]  /*21f0*/  PRMT R18, R0, 0x7610, R18 ;  /* 0x0000761000127816 */ /* 0x000fe40000000012 */
.L_x_878:
[----:B------:R-:W-:-:S05]  /*2200*/  IADD3 R24, R24, 0x80, RZ ;  /* 0x0000008018187810 */ /* 0x000fca0007ffe0ff */
.L_x_872:
[----:B------:R-:W-:Y:S05]  /*2210*/  BSYNC B6 ;  /* 0x0000000000067941 */ /* 0x000fea0003800000 */
.L_x_871:
        /* <DEDUP_REMOVED lines=26> */
.L_x_910:
[----:B------:R-:W2:Y:S02]  /*23c0*/  LDG.E.U8 R2, [R2.64] ;  /* 0x0000002402027981 */ /* 0x000ea4000c1e1100 */
[----:B--2---:R-:W0:Y:S02]  /*23d0*/  I2F.U16 R0, R2 ;  /* 0x0000000200007306 */ /* 0x004e240000101000 */
[----:B0-----:R-:W-:-:S04]  /*23e0*/  F2FP.PACK_AB R0, RZ, R0 ;  /* 0x00000000ff00723e */ /* 0x001fc800000000ff */
[----:B------:R-:W-:Y:S01]  /*23f0*/  PRMT R25, R0, 0x7610, R25 ;  /* 0x0000761000197816 */ /* 0x000fe20000000019 */
[----:B------:R-:W-:Y:S05]  /*2400*/  BRA `(.L_x_912) ;  /* 0x00000ed000007947 */ /* 0x000fea0003800000 */
.L_x_909:
        /* <DEDUP_REMOVED lines=11> */
.L_x_914:
[----:B------:R-:W2:Y:S02]  /*24c0*/  LDG.E R2, [R2.64] ;  /* 0x0000002402027981 */ /* 0x000ea4000c1e1900 */
[----:B--2---:R-:W0:Y:S02]  /*24d0*/  I2F R0, R2 ;  /* 0x0000000200007306 */ /* 0x004e240000201400 */
[----:B0-----:R-:W-:-:S04]  /*24e0*/  F2FP.PACK_AB R0, RZ, R0 ;  /* 0x00000000ff00723e */ /* 0x001fc800000000ff */
[----:B------:R-:W-:Y:S01]  /*24f0*/  PRMT R25, R0, 0x7610, R25 ;  /* 0x0000761000197816 */ /* 0x000fe20000000019 */
[----:B------:R-:W-:Y:S05]  /*2500*/  BRA `(.L_x_912) ;  /* 0x00000dd000007947 */ /* 0x000fea0003800000 */
.L_x_913:
[----:B------:R-:W2:Y:S02]  /*2510*/  LDG.E.U16 R2, [R2.64] ;  /* 0x0000002402027981 */ /* 0x000ea4000c1e1500 */
[----:B--2---:R-:W0:Y:S02]  /*2520*/  I2F.S16 R0, R2 ;  /* 0x0000000200007306 */ /* 0x004e240000101400 */
[----:B0-----:R-:W-:-:S04]  /*2530*/  F2FP.PACK_AB R0, RZ, R0 ;  /* 0x00000000ff00723e */ /* 0x001fc800000000ff */
[----:B------:R-:W-:Y:S01]  /*2540*/  PRMT R25, R0, 0x7610, R25 ;  /* 0x0000761000197816 */ /* 0x000fe20000000019 */
[----:B------:R-:W-:Y:S05]  /*2550*/  BRA `(.L_x_912) ;  /* 0x00000d8000007947 */ /* 0x000fea0003800000 */
.L_x_908:
        /* <DEDUP_REMOVED lines=9> */
.L_x_916:
[----:B------:R0:W5:Y:S01]  /*25f0*/  LDG.E.U16 R25, [R2.64] ;  /* 0x0000002402197981 */ /* 0x000162000c1e1500 */
[----:B------:R-:W-:Y:S05]  /*2600*/  BRA `(.L_x_912) ;  /* 0x00000cd000007947 */ /* 0x000fea0003800000 */
.L_x_915:
        /* <DEDUP_REMOVED lines=9> */
.L_x_918:
[----:B------:R0:W5:Y:S01]  /*26a0*/  LDG.E.U16 R25, [R2.64] ;  /* 0x0000002402197981 */ /* 0x000162000c1e1500 */
[----:B------:R-:W-:Y:S05]  /*26b0*/  BRA `(.L_x_912) ;  /* 0x00000c2000007947 */ /* 0x000fea0003800000 */
.L_x_917:
[----:B------:R-:W2:Y:S02]  /*26c0*/  LDG.E.64 R2, [R2.64] ;  /* 0x0000002402027981 */ /* 0x000ea4000c1e1b00 */
[----:B--2---:R-:W0:Y:S01]  /*26d0*/  F2F.F32.F64 R0, R2 ;  /* 0x0000000200007310 */ /* 0x004e220000301000 */
[----:B------:R-:W0:-:S14]  /*26e0*/  DSETP.GEU.AND P0, PT, |R2|, c[0x2][0x0], PT ;  /* 0x008000000200762a */ /* 0x000e1c0003f0e200 */
[----:B0-----:R-:W-:-:S05]  /*26f0*/  @!P0 FMUL R0, R0, 1.175494350822287508e-38 ;  /* 0x0080000000008820 */ /* 0x001fca0000400000 */
[----:B------:R-:W-:-:S04]  /*2700*/  F2FP.PACK_AB R0, RZ, R0 ;  /* 0x00000000ff00723e */ /* 0x000fc800000000ff */
[----:B------:R-:W-:Y:S01]  /*2710*/  PRMT R25, R0, 0x7610, R25 ;  /* 0x0000761000197816 */ /* 0x000fe20000000019 */
[----:B------:R-:W-:Y:S05]  /*2720*/  BRA `(.L_x_912) ;  /* 0x00000bb000007947 */ /* 0x000fea0003800000 */
.L_x_907:
        /* <DEDUP_REMOVED lines=14> */
.L_x_921:
[----:B------:R-:W2:Y:S02]  /*2810*/  LDG.E.64 R2, [R2.64] ;  /* 0x0000002402027981 */ /* 0x000ea4000c1e1b00 */
[----:B--2---:R-:W0:Y:S01]  /*2820*/  F2F.F32.F64 R0, R2 ;  /* 0x0000000200007310 */ /* 0x004e220000301000 */
[----:B------:R-:W0:-:S14]  /*2830*/  DSETP.GEU.AND P0, PT, |R2|, c[0x2][0x0], PT ;  /* 0x008000000200762a */ /* 0x000e1c0003f0e200 */
[----:B0-----:R-:W-:-:S05]  /*2840*/  @!P0 FMUL R0, R0, 1.175494350822287508e-38 ;  /* 0x0080000000008820 */ /* 0x001fca0000400000 */
[----:B------:R-:W-:-:S04]  /*2850*/  F2FP.PACK_AB R0, RZ, R0 ;  /* 0x00000000ff00723e */ /* 0x000fc800000000ff */
[----:B------:R-:W-:Y:S01]  /*2860*/  PRMT R25, R0, 0x7610, R25 ;  /* 0x0000761000197816 */ /* 0x000fe20000000019 */
[----:B------:R-:W-:Y:S05]  /*2870*/  BRA `(.L_x_912) ;  /* 0x00000a6000007947 */ /* 0x000fea0003800000 */
.L_x_920:
        /* <DEDUP_REMOVED lines=28> */
.L_x_923:
        /* <DEDUP_REMOVED lines=15> */
.L_x_922:
[----:B------:R-:W2:Y:S02]  /*2b30*/  LDG.E.U16 R0, [R2.64] ;  /* 0x0000002402007981 */ /* 0x000ea4000c1e1500 */
[----:B--2---:R-:W-:-:S04]  /*2b40*/  PRMT R0, RZ, 0x5410, R0 ;  /* 0x00005410ff007816 */ /* 0x004fc80000000000 */
[----:B------:R-:W-:-:S04]  /*2b50*/  F2FP.PACK_AB R0, RZ, R0 ;  /* 0x00000000ff00723e */ /* 0x000fc800000000ff */
[----:B------:R-:W-:Y:S01]  /*2b60*/  PRMT R25, R0, 0x7610, R25 ;  /* 0x0000761000197816 */ /* 0x000fe20000000019 */
[----:B------:R-:W-:Y:S05]  /*2b70*/  BRA `(.L_x_912) ;  /* 0x0000076000007947 */ /* 0x000fea0003800000 */
.L_x_919:
        /* <DEDUP_REMOVED lines=12> */
.L_x_926:
        /* <DEDUP_REMOVED lines=21> */
.L_x_930:
[----:B------:R-:W-:Y:S05]  /*2d90*/  BSYNC B1 ;  /* 0x0000000000017941 */ /* 0x000fea0003800000 */
.L_x_929:
[----:B------:R-:W-:Y:S01]  /*2da0*/  LEA R3, R0, 0x3b800000, 0x17 ;  /* 0x3b80000000037811 */ /* 0x000fe200078eb8ff */
[----:B------:R-:W-:-:S05]  /*2db0*/  IMAD.SHL.U32 R0, R2, 0x100000, RZ ;  /* 0x0010000002007824 */ /* 0x000fca00078e00ff */
[----:B------:R-:W-:Y:S02]  /*2dc0*/  LOP3.LUT R0, R3, R0, R4, 0xfe, !PT ;  /* 0x0000000003007212 */ /* 0x000fe400078efe04 */
.L_x_928:
[----:B------:R-:W-:Y:S05]  /*2dd0*/  BSYNC B0 ;  /* 0x0000000000007941 */ /* 0x000fea0003800000 */
.L_x_927:
[----:B------:R-:W-:-:S04]  /*2de0*/  F2FP.PACK_AB R0, RZ, R0 ;  /* 0x00000000ff00723e */ /* 0x000fc800000000ff */
[----:B------:R-:W-:Y:S01]  /*2df0*/  PRMT R25, R0, 0x7610, R25 ;  /* 0x0000761000197816 */ /* 0x000fe20000000019 */
[----:B------:R-:W-:Y:S05]  /*2e00*/  BRA `(.L_x_912) ;  /* 0x000004d000007947 */ /* 0x000fea0003800000 */
.L_x_925:
        /* <DEDUP_REMOVED lines=21> */
.L_x_934:
[----:B------:R-:W-:Y:S05]  /*2f60*/  BSYNC B1 ;  /* 0x0000000000017941 */ /* 0x000fea0003800000 */
.L_x_933:
[----:B------:R-:W-:Y:S01]  /*2f70*/  LEA R3, R0, 0x37800000, 0x17 ;  /* 0x3780000000037811 */ /* 0x000fe200078eb8ff */
[----:B------:R-:W-:-:S05]  /*2f80*/  IMAD.SHL.U32 R0, R2, 0x200000, RZ ;  /* 0x0020000002007824 */ /* 0x000fca00078e00ff */
[----:B------:R-:W-:Y:S02]  /*2f90*/  LOP3.LUT R0, R3, R0, R4, 0xfe, !PT ;  /* 0x0000000003007212 */ /* 0x000fe400078efe04 */
.L_x_932:
[----:B------:R-:W-:Y:S05]  /*2fa0*/  BSYNC B0 ;  /* 0x0000000000007941 */ /* 0x000fea0003800000 */
.L_x_931:
[----:B------:R-:W-:-:S04]  /*2fb0*/  F2FP.PACK_AB R0, RZ, R0 ;  /* 0x00000000ff00723e */ /* 0x000fc800000000ff */
[----:B------:R-:W-:Y:S01]  /*2fc0*/  PRMT R25, R0, 0x7610, R25 ;  /* 0x0000761000197816 */ /* 0x000fe20000000019 */
[----:B------:R-:W-:Y:S05]  /*2fd0*/  BRA `(.L_x_912) ;  /* 0x0000030000007947 */ /* 0x000fea0003800000 */
.L_x_924:
        /* <DEDUP_REMOVED lines=14> */
.L_x_938:
[----:B------:R-:W-:Y:S05]  /*30c0*/  BSYNC B0 ;  /* 0x0000000000007941 */ /* 0x000fea0003800000 */
.L_x_937:
[----:B------:R-:W-:-:S04]  /*30d0*/  F2FP.PACK_AB R0, RZ, R0 ;  /* 0x00000000ff00723e */ /* 0x000fc800000000ff */
[----:B------:R-:W-:Y:S01]  /*30e0*/  PRMT R25, R0, 0x7610, R25 ;  /* 0x0000761000197816 */ /* 0x000fe20000000019 */
[----:B------:R-:W-:Y:S05]  /*30f0*/  BRA `(.L_x_912) ;  /* 0x000001e000007947 */ /* 0x000fea0003800000 */
.L_x_911:
        /* <DEDUP_REMOVED lines=21> */
.L_x_936:
[----:B------:R-:W2:Y:S02]  /*3250*/  LDG.E.64 R2, [R2.64] ;  /* 0x0000002402027981 */ /* 0x000ea4000c1e1b00 */
[----:B--2---:R-:W0:Y:S02]  /*3260*/  I2F.U64 R0, R2 ;  /* 0x0000000200007312 */ /* 0x004e240000301000 */
[----:B0-----:R-:W-:-:S04]  /*3270*/  F2FP.PACK_AB R0, RZ, R0 ;  /* 0x00000000ff00723e */ /* 0x001fc800000000ff */
[----:B------:R-:W-:Y:S01]  /*3280*/  PRMT R25, R0, 0x7610, R25 ;  /* 0x0000761000197816 */ /* 0x000fe20000000019 */
[----:B------:R-:W-:Y:S05]  /*3290*/  BRA `(.L_x_912) ;  /* 0x0000004000007947 */ /* 0x000fea0003800000 */
.L_x_935:
[----:B------:R-:W2:Y:S02]  /*32a0*/  LDG.E R2, [R2.64] ;  /* 0x0000002402027981 */ /* 0x000ea4000c1e1900 */
[----:B--2---:R-:W0:Y:S02]  /*32b0*/  I2F.U32 R0, R2 ;  /* 0x0000000200007306 */ /* 0x004e240000201000 */
[----:B0-----:R-:W-:-:S04]  /*32c0*/  F2FP.PACK_AB R0, RZ, R0 ;  /* 0x00000000ff00723e */ /* 0x001fc800000000ff */
[----:B------:R-:W-:Y:S02]  /*32d0*/  PRMT R25, R0, 0x7610, R25 ;  /* 0x0000761000197816 */ /* 0x000fe40000000019 */
.L_x_912:
[----:B------:R-:W-:-:S05]  /*32e0*/  IADD3 R24, R24, 0x80, RZ ;  /* 0x0000008018187810 */ /* 0x000fca0007ffe0ff */
.L_x_906:
[----:B------:R-:W-:Y:S05]  /*32f0*/  BSYNC B6 ;  /* 0x0000000000067941 */ /* 0x000fea0003800000 */
.L_x_905:
        /* <DEDUP_REMOVED lines=23> */
.L_x_944:
[----:B------:R-:W2:Y:S02]  /*3470*/  LDG.E.U8 R2, [R2.64] ;  /* 0x0000002402027981 */ /* 0x000ea4000c1e1100 */
[----:B--2---:R-:W0:Y:S02]  /*3480*/  I2F.U16 R0, R2 ;  /* 0x0000000200007306 */ /* 0x004e240000101000 */
[----:B0-----:R-:W-:-:S04]  /*3490*/  F2FP.PACK_AB R0, RZ, R0 ;  /* 0x00000000ff00723e */ /* 0x001fc800000000ff */
[----:B------:R-:W-:Y:S01]  /*34a0*/  PRMT R23, R0, 0x7610, R23 ;  /* 0x0000761000177816 */ /* 0x000fe20000000017 */
[----:B------:R-:W-:Y:S05]  /*34b0*/  BRA `(.L_x_940) ;  /* 0x00000ed000007947 */ /* 0x000fea0003800000 */
.L_x_943:
        /* <DEDUP_REMOVED lines=11> */
.L_x_947:
[----:B------:R-:W2:Y:S02]  /*3570*/  LDG.E R2, [R2.64] ;  /* 0x0000002402027981 */ /* 0x000ea4000c1e1900 */
[----:B--2---:R-:W0:Y:S02]  /*3580*/  I2F R0, R2 ;  /* 0x0000000200007306 */ /* 0x004e240000201400 */
[----:B0-----:R-:W-:-:S04]  /*3590*/  F2FP.PACK_AB R0, RZ, R0 ;  /* 0x00000000ff00723e */ /* 0x001fc800000000ff */
[----:B------:R-:W-:Y:S01]  /*35a0*/  PRMT R23, R0, 0x7610, R23 ;  /* 0x0000761000177816 */ /* 0x000fe20000000017 */
[----:B------:R-:W-:Y:S05]  /*35b0*/  BRA `(.L_x_940) ;  /* 0x00000dd000007947 */ /* 0x000fea0003800000 */
.L_x_946:
[----:B------:R-:W2:Y:S02]  /*35c0*/  LDG.E.U16 R2, [R2.64] ;  /* 0x0000002402027981 */ /* 0x000ea4000c1e1500 */
[----:B--2---:R-:W0:Y:S02]  /*35d0*/  I2F.S16 R0, R2 ;  /* 0x0000000200007306 */ /* 0x004e240000101400 */
[----:B0-----:R-:W-:-:S04]  /*35e0*/  F2FP.PACK_AB R0, RZ, R0 ;  /* 0x00000000ff00723e */ /* 0x001fc800000000ff */
[----:B------:R-:W-:Y:S01]  /*35f0*/  PRMT R23, R0, 0x7610, R23 ;  /* 0x0000761000177816 */ /* 0x000fe20000000017 */
[----:B------:R-:W-:Y:S05]  /*3600*/  BRA `(.L_x_940) ;  /* 0x00000d8000007947 */ /* 0x000fea0003800000 */
.L_x_942:
        /* <DEDUP_REMOVED lines=9> */
.L_x_949:
[----:B------:R0:W5:Y:S01]  /*36a0*/  LDG.E.U16 R23, [R2.64] ;  /* 0x0000002402177981 */ /* 0x000162000c1e1500 */
[----:B------:R-:W-:Y:S05]  /*36b0*/  BRA `(.L_x_940) ;  /* 0x00000cd000007947 */ /* 0x000fea0003800000 */
.L_x_948:
        /* <DEDUP_REMOVED lines=9> */
.L_x_951:
[----:B------:R0:W5:Y:S01]  /*3750*/  LDG.E.U16 R23, [R2.64] ;  /* 0x0000002402177981 */ /* 0x000162000c1e1500 */
[----:B------:R-:W-:Y:S05]  /*3760*/  BRA `(.L_x_940) ;  /* 0x00000c2000007947 */ /* 0x000fea0003800000 */
.L_x_950:
[----:B------:R-:W2:Y:S02]  /*3770*/  LDG.E.64 R2, [R2.64] ;  /* 0x0000002402027981 */ /* 0x000ea4000c1e1b00 */
[----:B--2---:R-:W0:Y:S01]  /*3780*/  F2F.F32.F64 R0, R2 ;  /* 0x0000000200007310 */ /* 0x004e220000301000 */
[----:B------:R-:W0:-:S14]  /*3790*/  DSETP.GEU.AND P0, PT, |R2|, c[0x2][0x0], PT ;  /* 0x008000000200762a */ /* 0x000e1c0003f0e200 */
[----:B0-----:R-:W-:-:S05]  /*37a0*/  @!P0 FMUL R0, R0, 1.175494350822287508e-38 ;  /* 0x0080000000008820 */ /* 0x001fca0000400000 */
[----:B------:R-:W-:-:S04]  /*37b0*/  F2FP.PACK_AB R0, RZ, R0 ;  /* 0x00000000ff00723e */ /* 0x000fc800000000ff */
[----:B------:R-:W-:Y:S01]  /*37c0*/  PRMT R23, R0, 0x7610, R23 ;  /* 0x0000761000177816 */ /* 0x000fe20000000017 */
[----:B------:R-:W-:Y:S05]  /*37d0*/  BRA `(.L_x_940) ;  /* 0x00000bb000007947 */ /* 0x000fea0003800000 */
.L_x_941:
        /* <DEDUP_REMOVED lines=14> */
.L_x_954:
[----:B------:R-:W2:Y:S02]  /*38c0*/  LDG.E.64 R2, [R2.64] ;  /* 0x0000002402027981 */ /* 0x000ea4000c1e1b00 */
[----:B--2---:R-:W0:Y:S01]  /*38d0*/  F2F.F32.F64 R0, R2 ;  /* 0x0000000200007310 */ /* 0x004e220000301000 */
[----:B------:R-:W0:-:S14]  /*38e0*/  DSETP.GEU.AND P0, PT, |R2|, c[0x2][0x0], PT ;  /* 0x008000000200762a */ /* 0x000e1c0003f0e200 */
[----:B0-----:R-:W-:-:S05]  /*38f0*/  @!P0 FMUL R0, R0, 1.175494350822287508e-38 ;  /* 0x0080000000008820 */ /* 0x001fca0000400000 */
[----:B------:R-:W-:-:S04]  /*3900*/  F2FP.PACK_AB R0, RZ, R0 ;  /* 0x00000000ff00723e */ /* 0x000fc800000000ff */
[----:B------:R-:W-:Y:S01]  /*3910*/  PRMT R23, R0, 0x7610, R23 ;  /* 0x0000761000177816 */ /* 0x000fe20000000017 */
[----:B------:R-:W-:Y:S05]  /*3920*/  BRA `(.L_x_940) ;  /* 0x00000a6000007947 */ /* 0x000fea0003800000 */
.L_x_953:
        /* <DEDUP_REMOVED lines=28> */
.L_x_956:
        /* <DEDUP_REMOVED lines=15> */
.L_x_955:
[----:B------:R-:W2:Y:S02]  /*3be0*/  LDG.E.U16 R0, [R2.64] ;  /* 0x0000002402007981 */ /* 0x000ea4000c1e1500 */
[----:B--2---:R-:W-:-:S04]  /*3bf0*/  PRMT R0, RZ, 0x5410, R0 ;  /* 0x00005410ff007816 */ /* 0x004fc80000000000 */
[----:B------:R-:W-:-:S04]  /*3c00*/  F2FP.PACK_AB R0, RZ, R0 ;  /* 0x00000000ff00723e */ /* 0x000fc800000000ff */
[----:B------:R-:W-:Y:S01]  /*3c10*/  PRMT R23, R0, 0x7610, R23 ;  /* 0x0000761000177816 */ /* 0x000fe20000000017 */
[----:B------:R-:W-:Y:S05]  /*3c20*/  BRA `(.L_x_940) ;  /* 0x0000076000007947 */ /* 0x000fea0003800000 */
.L_x_952:
        /* <DEDUP_REMOVED lines=12> */
.L_x_959:
        /* <DEDUP_REMOVED lines=21> */
.L_x_963:
[----:B------:R-:W-:Y:S05]  /*3e40*/  BSYNC B1 ;  /* 0x0000000000017941 */ /* 0x000fea0003800000 */
.L_x_962:
[----:B------:R-:W-:Y:S01]  /*3e50*/  LEA R3, R0, 0x3b800000, 0x17 ;  /* 0x3b80000000037811 */ /* 0x000fe200078eb8ff */
[----:B------:R-:W-:-:S05]  /*3e60*/  IMAD.SHL.U32 R0, R2, 0x100000, RZ ;  /* 0x0010000002007824 */ /* 0x000fca00078e00ff */
[----:B------:R-:W-:Y:S02]  /*3e70*/  LOP3.LUT R0, R3, R0, R4, 0xfe, !PT ;  /* 0x0000000003007212 */ /* 0x000fe400078efe04 */
.L_x_961:
[----:B------:R-:W-:Y:S05]  /*3e80*/  BSYNC B0 ;  /* 0x0000000000007941 */ /* 0x000fea0003800000 */
.L_x_960:
[----:B------:R-:W-:-:S04]  /*3e90*/  F2FP.PACK_AB R0, RZ, R0 ;  /* 0x00000000ff00723e */ /* 0x000fc800000000ff */
[----:B------:R-:W-:Y:S01]  /*3ea0*/  PRMT R23, R0, 0x7610, R23 ;  /* 0x0000761000177816 */ /* 0x000fe20000000017 */
[----:B------:R-:W-:Y:S05]  /*3eb0*/  BRA `(.L_x_940) ;  /* 0x000004d000007947 */ /* 0x000fea0003800000 */
.L_x_958:
        /* <DEDUP_REMOVED lines=21> */
.L_x_967:
[----:B------:R-:W-:Y:S05]  /*4010*/  BSYNC B1 ;  /* 0x0000000000017941 */ /* 0x000fea0003800000 */
.L_x_966:
[----:B------:R-:W-:Y:S01]  /*4020*/  LEA R3, R0, 0x37800000, 0x17 ;  /* 0x3780000000037811 */ /* 0x000fe200078eb8ff */
[----:B------:R-:W-:-:S05]  /*4030*/  IMAD.SHL.U32 R0, R2, 0x200000, RZ ;  /* 0x0020000002007824 */ /* 0x000fca00078e00ff */
[----:B------:R-:W-:Y:S02]  /*4040*/  LOP3.LUT R0, R3, R0, R4, 0xfe, !PT ;  /* 0x0000000003007212 */ /* 0x000fe400078efe04 */
.L_x_965:
[----:B------:R-:W-:Y:S05]  /*4050*/  BSYNC B0 ;  /* 0x0000000000007941 */ /* 0x000fea0003800000 */
.L_x_964:
[----:B------:R-:W-:-:S04]  /*4060*/  F2FP.PACK_AB R0, RZ, R0 ;  /* 0x00000000ff00723e */ /* 0x000fc800000000ff */
[----:B------:R-:W-:Y:S01]  /*4070*/  PRMT R23, R0, 0x7610, R23 ;  /* 0x0000761000177816 */ /* 0x000fe20000000017 */
[----:B------:R-:W-:Y:S05]  /*4080*/  BRA `(.L_x_940) ;  /* 0x0000030000007947 */ /* 0x000fea0003800000 */
.L_x_957:
        /* <DEDUP_REMOVED lines=14> */
.L_x_971:
[----:B------:R-:W-:Y:S05]  /*4170*/  BSYNC B0 ;  /* 0x0000000000007941 */ /* 0x000fea0003800000 */
.L_x_970:
[----:B------:R-:W-:-:S04]  /*4180*/  F2FP.PACK_AB R0, RZ, R0 ;  /* 0x00000000ff00723e */ /* 0x000fc800000000ff */
[----:B------:R-:W-:Y:S01]  /*4190*/  PRMT R23, R0, 0x7610, R23 ;  /* 0x0000761000177816 */ /* 0x000fe20000000017 */
[----:B------:R-:W-:Y:S05]  /*41a0*/  BRA `(.L_x_940) ;  /* 0x000001e000007947 */ /* 0x000fea0003800000 */
.L_x_945:
        /* <DEDUP_REMOVED lines=21> */
.L_x_969:
[----:B------:R-:W2:Y:S02]  /*4300*/  LDG.E.64 R2, [R2.64] ;  /* 0x0000002402027981 */ /* 0x000ea4000c1e1b00 */
[----:B--2---:R-:W0:Y:S02]  /*4310*/  I2F.U64 R0, R2 ;  /* 0x0000000200007312 */ /* 0x004e240000301000 */
[----:B0-----:R-:W-:-:S04]  /*4320*/  F2FP.PACK_AB R0, RZ, R0 ;  /* 0x00000000ff00723e */ /* 0x001fc800000000ff */
[----:B------:R-:W-:Y:S01]  /*4330*/  PRMT R23, R0, 0x7610, R23 ;  /* 0x0000761000177816 */ /* 0x000fe20000000017 */
[----:B------:R-:W-:Y:S05]  /*4340*/  BRA `(.L_x_940) ;  /* 0x0000004000007947 */ /* 0x000fea0003800000 */
.L_x_968:
[----:B------:R-:W2:Y:S02]  /*4350*/  LDG.E R2, [R2.64] ;  /* 0x0000002402027981 */ /* 0x000ea4000c1e1900 */
[----:B--2---:R-:W0:Y:S02]  /*4360*/  I2F.U32 R0, R2 ;  /* 0x0000000200007306 */ /* 0x004e240000201000 */
[----:B0-----:R-:W-:-:S04]  /*4370*/  F2FP.PACK_AB R0, RZ, R0 ;  /* 0x00000000ff00723e */ /* 0x001fc800000000ff */
[----:B------:R-:W-:Y:S02]  /*4380*/  PRMT R23, R0, 0x7610, R23 ;  /* 0x0000761000177816 */ /* 0x000fe40000000017 */
.L_x_940:
[----:B------:R-:W-:Y:S05]  /*4390*/  BSYNC B6 ;  /* 0x0000000000067941 */ /* 0x000fea0003800000 */
.L_x_939:
        /* <DEDUP_REMOVED lines=9> */
[----:B-----5:R-:W-:-:S04]  /*4430*/  @!P1 HADD2.F32 R25, -RZ, R25.H0_H0 ;  /* 0x20000019ff199230 */ /* 0x020fc80000004100 */
[----:B------:R-:W-:Y:S01]  /*4440*/  @!P3 HADD2.F32 R22, -RZ, R22.H0_H0 ;  /* 0x20000016ff16b230 */ /* 0x000fe20000004100 */
[----:B------:R-:W-:Y:S01]  /*4450*/  @!P1 FMUL.RZ R11, R25, 0.15915493667125701904 ;  /* 0x3e22f983190b9820 */ /* 0x000fe2000040c000 */
[----:B------:R-:W-:Y:S02]  /*4460*/  @!P0 HADD2.F32 R18, -RZ, R18.H0_H0 ;  /* 0x20000012ff128230 */ /* 0x000fe40000004100 */
[----:B------:R-:W-:Y:S01]  /*4470*/  @!P2 HADD2.F32 R23, -RZ, R23.H0_H0 ;  /* 0x20000017ff17a230 */ /* 0x000fe20000004100 */
        /* <DEDUP_REMOVED lines=18> */
[----:B------:R-:W-:Y:S01]  /*45a0*/  @!P0 F2FP.PACK_AB R25, RZ, R25 ;  /* 0x00000019ff19823e */ /* 0x000fe200000000ff */
[----:B--2---:R-:W-:Y:S01]  /*45b0*/  @!P1 FMUL.FTZ R22, R5, R6 ;  /* 0x0000000605169220 */ /* 0x004fe20000410000 */
[----:B------:R-:W-:-:S04]  /*45c0*/  @!P3 F2FP.PACK_AB R5, RZ, R0 ;  /* 0x00000000ff05b23e */ /* 0x000fc800000000ff */
[----:B------:R-:W-:Y:S01]  /*45d0*/  @!P1 F2FP.PACK_AB R22, RZ, R22 ;  /* 0x00000016ff16923e */ /* 0x000fe200000000ff */
[----:B---3--:R-:W-:-:S05]  /*45e0*/  @!P2 FMUL.FTZ R23, R7, R8 ;  /* 0x000000080717a220 */ /* 0x008fca0000410000 */
[----:B------:R-:W-:Y:S01]  /*45f0*/  @!P2 F2FP.PACK_AB R23, RZ, R23 ;  /* 0x00000017ff17a23e */ /* 0x000fe200000000ff */
        /* <DEDUP_REMOVED lines=16> */
[----:B------:R-:W-:Y:S01]  /*4700*/  HADD2.F32 R0, -RZ, R5.H0_H0 ;  /* 0x20000005ff007230 */ /* 0x000fe20000004100 */
[----:B------:R-:W-:-:S03]  /*4710*/  IMAD.MOV.U32 R19, RZ, RZ, R24 ;  /* 0x000000ffff137224 */ /* 0x000fc600078e0018 */
[----:B------:R-:W0:Y:S02]  /*4720*/  F2I.FTZ.TRUNC.NTZ R5, R0 ;  /* 0x0000000000057305 */ /* 0x000e24000021f100 */
[----:B0-----:R0:W-:Y:S01]  /*4730*/  STG.E.U8 [R2.64], R5 ;  /* 0x0000000502007986 */ /* 0x0011e2000c101124 */
[----:B------:R-:W-:Y:S05]  /*4740*/  BRA `(.L_x_973) ;  /* 0x00000fd000007947 */ /* 0x000fea0003800000 */
.L_x_977:
[----:B------:R-:W-:Y:S01]  /*4750*/  HADD2.F32 R5, -RZ, R5.H0_H0 ;  /* 0x20000005ff057230 */ /* 0x000fe20000004100 */
[----:B------:R-:W-:-:S05]  /*4760*/  IMAD.MOV.U32 R19, RZ, RZ, R24 ;  /* 0x000000ffff137224 */ /* 0x000fca00078e0018 */
[----:B------:R-:W0:Y:S02]  /*4770*/  F2I.S64.TRUNC R4, R5 ;  /* 0x0000000500047311 */ /* 0x000e24000020d900 */
[----:B0-----:R0:W-:Y:S01]  /*4780*/  STG.E.U8 [R2.64], R4 ;  /* 0x0000000402007986 */ /* 0x0011e2000c101124 */
[----:B------:R-:W-:Y:S05]  /*4790*/  BRA `(.L_x_973) ;  /* 0x00000f8000007947 */ /* 0x000fea0003800000 */
.L_x_976:
[----:B------:R-:W-:-:S13]  /*47a0*/  ISETP.NE.AND P0, PT, R0, 0x2, PT ;  /* 0x000000020000780c */ /* 0x000fda0003f05270 */
[----:B------:R-:W-:Y:S05]  /*47b0*/  @!P0 BRA `(.L_x_979) ;  /* 0x000000e000008947 */ /* 0x000fea0003800000 */
[----:B------:R-:W-:-:S13]  /*47c0*/  ISETP.NE.AND P0, PT, R0, 0x3, PT ;  /* 0x000000030000780c */ /* 0x000fda0003f05270 */
[----:B------:R-:W-:Y:S05]  /*47d0*/  @!P0 BRA `(.L_x_980) ;  /* 0x0000007000008947 */ /* 0x000fea0003800000 */
[----:B------:R-:W-:-:S13]  /*47e0*/  ISETP.NE.AND P0, PT, R0, 0x4, PT ;  /* 0x000000040000780c */ /* 0x000fda0003f05270 */
[----:B------:R-:W-:Y:S05]  /*47f0*/  @P0 BRA `(.L_x_978) ;  /* 0x00000d4000000947 */ /* 0x000fea0003800000 */
[----:B------:R-:W-:Y:S01]  /*4800*/  HADD2.F32 R5, -RZ, R5.H0_H0 ;  /* 0x20000005ff057230 */ /* 0x000fe20000004100 */
[----:B------:R-:W-:-:S05]  /*4810*/  IMAD.MOV.U32 R19, RZ, RZ, R24 ;  /* 0x000000ffff137224 */ /* 0x000fca00078e0018 */
[----:B------:R-:W0:Y:S02]  /*4820*/  F2I.S64.TRUNC R4, R5 ;  /* 0x0000000500047311 */ /* 0x000e24000020d900 */
[----:B0-----:R0:W-:Y:S01]  /*4830*/  STG.E.64 [R2.64], R4 ;  /* 0x0000000402007986 */ /* 0x0011e2000c101b24 */
[----:B------:R-:W-:Y:S05]  /*4840*/  BRA `(.L_x_973) ;  /* 0x00000ed000007947 */ /* 0x000fea0003800000 */
.L_x_980:
[----:B------:R-:W-:Y:S01]  /*4850*/  HADD2.F32 R5, -RZ, R5.H0_H0 ;  /* 0x20000005ff057230 */ /* 0x000fe20000004100 */
[----:B------:R-:W-:-:S05]  /*4860*/  IMAD.MOV.U32 R19, RZ, RZ, R24 ;  /* 0x000000ffff137224 */ /* 0x000fca00078e0018 */
[----:B------:R-:W0:Y:S02]  /*4870*/  F2I.FTZ.TRUNC.NTZ R5, R5 ;  /* 0x0000000500057305 */ /* 0x000e24000021f100 */
[----:B0-----:R0:W-:Y:S01]  /*4880*/  STG.E [R2.64], R5 ;  /* 0x0000000502007986 */ /* 0x0011e2000c101924 */
[----:B------:R-:W-:Y:S05]  /*4890*/  BRA `(.L_x_973) ;  /* 0x00000e8000007947 */ /* 0x000fea0003800000 */
.L_x_979:
[----:B------:R-:W-:Y:S01]  /*48a0*/  HADD2.F32 R5, -RZ, R5.H0_H0 ;  /* 0x20000005ff057230 */ /* 0x000fe20000004100 */
[----:B------:R-:W-:-:S05]  /*48b0*/  IMAD.MOV.U32 R19, RZ, RZ, R24 ;  /* 0x000000ffff137224 */ /* 0x000fca00078e0018 */
[----:B------:R-:W0:Y:S02]  /*48c0*/  F2I.FTZ.TRUNC.NTZ R5, R5 ;  /* 0x0000000500057305 */ /* 0x000e24000021f100 */
[----:B0-----:R0:W-:Y:S01]  /*48d0*/  STG.E.U16 [R2.64], R5 ;  /* 0x0000000502007986 */ /* 0x0011e2000c101524 */
[----:B------:R-:W-:Y:S05]  /*48e0*/  BRA `(.L_x_973) ;  /* 0x00000e3000007947 */ /* 0x000fea0003800000 */
.L_x_975:
[----:B------:R-:W-:-:S13]  /*48f0*/  ISETP.GT.AND P0, PT, R0, 0x6, PT ;  /* 0x000000060000780c */ /* 0x000fda0003f04270 */
[----:B------:R-:W-:Y:S05]  /*4900*/  @P0 BRA `(.L_x_981) ;  /* 0x000000b000000947 */ /* 0x000fea0003800000 */
[----:B------:R-:W-:-:S13]  /*4910*/  ISETP.NE.AND P0, PT, R0, 0x5, PT ;  /* 0x000000050000780c */ /* 0x000fda0003f05270 */
[----:B------:R-:W-:Y:S05]  /*4920*/  @!P0 BRA `(.L_x_982) ;  /* 0x0000006000008947 */ /* 0x000fea0003800000 */
[----:B------:R-:W-:-:S13]  /*4930*/  ISETP.NE.AND P0, PT, R0, 0x6, PT ;  /* 0x000000060000780c */ /* 0x000fda0003f05270 */
[----:B------:R-:W-:Y:S05]  /*4940*/  @P0 BRA `(.L_x_978) ;  /* 0x00000bf000000947 */ /* 0x000fea0003800000 */
[----:B------:R-:W-:Y:S01]  /*4950*/  HADD2.F32 R5, -RZ, R5.H0_H0 ;  /* 0x20000005ff057230 */ /* 0x000fe20000004100 */
[----:B------:R-:W-:-:S04]  /*4960*/  IMAD.MOV.U32 R19, RZ, RZ, R24 ;  /* 0x000000ffff137224 */ /* 0x000fc800078e0018 */
[----:B------:R0:W-:Y:S01]  /*4970*/  STG.E [R2.64], R5 ;  /* 0x0000000502007986 */ /* 0x0001e2000c101924 */
[----:B------:R-:W-:Y:S05]  /*4980*/  BRA `(.L_x_973) ;  /* 0x00000d9000007947 */ /* 0x000fea0003800000 */
.L_x_982:
[----:B------:R0:W-:Y:S01]  /*4990*/  STG.E.U16 [R2.64], R5 ;  /* 0x0000000502007986 */ /* 0x0001e2000c101524 */
[----:B------:R-:W-:Y:S01]  /*49a0*/  IMAD.MOV.U32 R19, RZ, RZ, R24 ;  /* 0x000000ffff137224 */ /* 0x000fe200078e0018 */
[----:B------:R-:W-:Y:S05]  /*49b0*/  BRA `(.L_x_973) ;  /* 0x00000d6000007947 */ /* 0x000fea0003800000 */
.L_x_981:
[----:B------:R-:W-:-:S13]  /*49c0*/  ISETP.NE.AND P0, PT, R0, 0x7, PT ;  /* 0x000000070000780c */ /* 0x000fda0003f05270 */
[----:B------:R-:W-:Y:S05]  /*49d0*/  @!P0 BRA `(.L_x_983) ;  /* 0x000000f000008947 */ /* 0x000fea0003800000 */
[----:B------:R-:W-:-:S13]  /*49e0*/  ISETP.NE.AND P0, PT, R0, 0x8, PT ;  /* 0x000000080000780c */ /* 0x000fda0003f05270 */
[----:B------:R-:W-:Y:S05]  /*49f0*/  @!P0 BRA `(.L_x_984) ;  /* 0x0000007000008947 */ /* 0x000fea0003800000 */
[----:B------:R-:W-:-:S13]  /*4a00*/  ISETP.NE.AND P0, PT, R0, 0x9, PT ;  /* 0x000000090000780c */ /* 0x000fda0003f05270 */
[----:B------:R-:W-:Y:S05]  /*4a10*/  @P0 BRA `(.L_x_978) ;  /* 0x00000b2000000947 */ /* 0x000fea0003800000 */
[----:B------:R-:W-:Y:S01]  /*4a20*/  HADD2.F32 R4, -RZ, R5.H0_H0 ;  /* 0x20000005ff047230 */ /* 0x000fe20000004100 */
[----:B------:R-:W-:Y:S02]  /*4a30*/  IMAD.MOV.U32 R5, RZ, RZ, RZ ;  /* 0x000000ffff057224 */ /* 0x000fe400078e00ff */
[----:B------:R-:W-:-:S03]  /*4a40*/  IMAD.MOV.U32 R19, RZ, RZ, R24 ;  /* 0x000000ffff137224 */ /* 0x000fc600078e0018 */
[----:B------:R0:W-:Y:S01]  /*4a50*/  STG.E.64 [R2.64], R4 ;  /* 0x0000000402007986 */ /* 0x0001e2000c101b24 */
[----:B------:R-:W-:Y:S05]  /*4a60*/  BRA `(.L_x_973) ;  /* 0x00000cb000007947 */ /* 0x000fea0003800000 */
.L_x_984:
[----:B------:R-:W-:Y:S01]  /*4a70*/  HADD2.F32 R0, -RZ, R5.H0_H0 ;  /* 0x20000005ff007230 */ /* 0x000fe20000004100 */
[----:B------:R-:W-:-:S04]  /*4a80*/  IMAD.MOV.U32 R19, RZ, RZ, R24 ;  /* 0x000000ffff137224 */ /* 0x000fc800078e0018 */
[----:B------:R-:W-:-:S04]  /*4a90*/  F2FP.PACK_AB R0, RZ, R0 ;  /* 0x00000000ff00723e */ /* 0x000fc800000000ff */
[----:B------:R-:W-:-:S05]  /*4aa0*/  PRMT R0, R0, 0x5410, RZ ;  /* 0x0000541000007816 */ /* 0x000fca00000000ff */
[----:B------:R0:W-:Y:S01]  /*4ab0*/  STG.E [R2.64], R0 ;  /* 0x0000000002007986 */ /* 0x0001e2000c101924 */
[----:B------:R-:W-:Y:S05]  /*4ac0*/  BRA `(.L_x_973) ;  /* 0x00000c5000007947 */ /* 0x000fea0003800000 */
.L_x_983:
[----:B------:R-:W-:Y:S01]  /*4ad0*/  HADD2.F32 R4, -RZ, R5.H0_H0 ;  /* 0x20000005ff047230 */ /* 0x000fe20000004100 */
[----:B------:R-:W-:-:S04]  /*4ae0*/  IMAD.MOV.U32 R19, RZ, RZ, R24 ;  /* 0x000000ffff137224 */ /* 0x000fc800078e0018 */
[----:B------:R-:W-:-:S06]  /*4af0*/  FMUL.FTZ R4, R4, 1 ;  /* 0x3f80000004047820 */ /* 0x000fcc0000410000 */
[----:B------:R-:W0:Y:S02]  /*4b00*/  F2F.F64.F32 R4, R4 ;  /* 0x0000000400047310 */ /* 0x000e240000201800 */
[----:B0-----:R0:W-:Y:S01]  /*4b10*/  STG.E.64 [R2.64], R4 ;  /* 0x0000000402007986 */ /* 0x0011e2000c101b24 */
[----:B------:R-:W-:Y:S05]  /*4b20*/  BRA `(.L_x_973) ;  /* 0x00000bf000007947 */ /* 0x000fea0003800000 */
.L_x_974:
        /* <DEDUP_REMOVED lines=10> */
[----:B------:R-:W-:-:S04]  /*4bd0*/  FSETP.NEU.FTZ.AND P0, PT, R5, RZ, PT ;  /* 0x000000ff0500720b */ /* 0x000fc80003f1d000 */
[----:B------:R-:W-:-:S05]  /*4be0*/  SEL R5, RZ, 0x1, !P0 ;  /* 0x00000001ff057807 */ /* 0x000fca0004000000 */
[----:B------:R0:W-:Y:S01]  /*4bf0*/  STG.E.U8 [R2.64], R5 ;  /* 0x0000000502007986 */ /* 0x0001e2000c101124 */
[----:B------:R-:W-:Y:S05]  /*4c00*/  BRA `(.L_x_973) ;  /* 0x00000b1000007947 */ /* 0x000fea0003800000 */
.L_x_987:
[----:B------:R-:W-:Y:S01]  /*4c10*/  HADD2.F32 R5, -RZ, R5.H0_H0 ;  /* 0x20000005ff057230 */ /* 0x000fe20000004100 */
[----:B------:R-:W-:Y:S01]  /*4c20*/  CS2R R6, SRZ ;  /* 0x0000000000067805 */ /* 0x000fe2000001ff00 */
[----:B------:R-:W-:-:S03]  /*4c30*/  IMAD.MOV.U32 R19, RZ, RZ, R24 ;  /* 0x000000ffff137224 */ /* 0x000fc600078e0018 */
[----:B------:R-:W-:-:S06]  /*4c40*/  FMUL.FTZ R5, R5, 1 ;  /* 0x3f80000005057820 */ /* 0x000fcc0000410000 */
[----:B------:R-:W0:Y:S02]  /*4c50*/  F2F.F64.F32 R4, R5 ;  /* 0x0000000500047310 */ /* 0x000e240000201800 */
[----:B0-----:R0:W-:Y:S01]  /*4c60*/  STG.E.128 [R2.64], R4 ;  /* 0x0000000402007986 */ /* 0x0011e2000c101d24 */
[----:B------:R-:W-:Y:S05]  /*4c70*/  BRA `(.L_x_973) ;  /* 0x00000aa000007947 */ /* 0x000fea0003800000 */
.L_x_986:
        /* <DEDUP_REMOVED lines=21> */
.L_x_991:
[----:B------:R-:W-:Y:S05]  /*4dd0*/  BSYNC B0 ;  /* 0x0000000000007941 */ /* 0x000fea0003800000 */
.L_x_990:
[----:B------:R-:W-:Y:S01]  /*4de0*/  LOP3.LUT R5, R0, R5, RZ, 0xfc, !PT ;  /* 0x0000000500057212 */ /* 0x000fe200078efcff */
[----:B------:R-:W-:-:S04]  /*4df0*/  IMAD.MOV.U32 R19, RZ, RZ, R24 ;  /* 0x000000ffff137224 */ /* 0x000fc800078e0018 */
[----:B------:R0:W-:Y:S01]  /*4e00*/  STG.E.U8 [R2.64], R5 ;  /* 0x0000000502007986 */ /* 0x0001e2000c101124 */
[----:B------:R-:W-:Y:S05]  /*4e10*/  BRA `(.L_x_973) ;  /* 0x0000090000007947 */ /* 0x000fea0003800000 */
.L_x_989:
        /* <DEDUP_REMOVED lines=13> */
.L_x_993:
[----:B------:R-:W-:Y:S01]  /*4ef0*/  IMAD.MOV.U32 R0, RZ, RZ, 0x7f ;  /* 0x0000007fff007424 */ /* 0x000fe200078e00ff */
[----:B------:R-:W-:-:S04]  /*4f00*/  ISETP.GT.U32.AND P0, PT, R4, 0x7f800000, PT ;  /* 0x7f8000000400780c */ /* 0x000fc80003f04070 */
[----:B------:R-:W-:-:S04]  /*4f10*/  SEL R0, R0, 0x7c, P0 ;  /* 0x0000007c00007807 */ /* 0x000fc80000000000 */
.L_x_994:
[----:B------:R-:W-:Y:S05]  /*4f20*/  BSYNC B0 ;  /* 0x0000000000007941 */ /* 0x000fea0003800000 */
.L_x_992:
[----:B------:R-:W-:Y:S01]  /*4f30*/  LOP3.LUT R4, R5, 0x80000000, RZ, 0xc0, !PT ;  /* 0x8000000005047812 */ /* 0x000fe200078ec0ff */
[----:B------:R-:W-:-:S03]  /*4f40*/  IMAD.MOV.U32 R19, RZ, RZ, R24 ;  /* 0x000000ffff137224 */ /* 0x000fc600078e0018 */
[----:B------:R-:W-:-:S04]  /*4f50*/  SHF.R.U32.HI R5, RZ, 0x18, R4 ;  /* 0x00000018ff057819 */ /* 0x000fc80000011604 */
[----:B------:R-:W-:-:S05]  /*4f60*/  LOP3.LUT R5, R0, R5, RZ, 0xfc, !PT ;  /* 0x0000000500057212 */ /* 0x000fca00078efcff */
[----:B------:R0:W-:Y:S01]  /*4f70*/  STG.E.U8 [R2.64], R5 ;  /* 0x0000000502007986 */ /* 0x0001e2000c101124 */
[----:B------:R-:W-:Y:S05]  /*4f80*/  BRA `(.L_x_973) ;  /* 0x0000079000007947 */ /* 0x000fea0003800000 */
.L_x_988:
[----:B------:R-:W-:Y:S01]  /*4f90*/  HADD2.F32 R0, -RZ, R5.H0_H0 ;  /* 0x20000005ff007230 */ /* 0x000fe20000004100 */
[----:B------:R-:W-:-:S04]  /*4fa0*/  IMAD.MOV.U32 R19, RZ, RZ, R24 ;  /* 0x000000ffff137224 */ /* 0x000fc800078e0018 */
[----:B------:R-:W-:-:S05]  /*4fb0*/  F2FP.BF16.PACK_AB R0, RZ, R0 ;  /* 0x00000000ff00723e */ /* 0x000fca00000010ff */
[----:B------:R0:W-:Y:S01]  /*4fc0*/  STG.E.U16 [R2.64], R0 ;  /* 0x0000000002007986 */ /* 0x0001e2000c101524 */
[----:B------:R-:W-:Y:S05]  /*4fd0*/  BRA `(.L_x_973) ;  /* 0x0000074000007947 */ /* 0x000fea0003800000 */
.L_x_985:
        /* <DEDUP_REMOVED lines=10> */
[----:B------:R-:W0:Y:S02]  /*5080*/  F2I.FTZ.U32.TRUNC.NTZ R5, R5 ;  /* 0x0000000500057305 */ /* 0x000e24000021f000 */
[----:B0-----:R0:W-:Y:S01]  /*5090*/  STG.E.U16 [R2.64], R5 ;  /* 0x0000000502007986 */ /* 0x0011e2000c101524 */
[----:B------:R-:W-:Y:S05]  /*50a0*/  BRA `(.L_x_973) ;  /* 0x0000067000007947 */ /* 0x000fea0003800000 */
.L_x_997:
        /* <DEDUP_REMOVED lines=17> */
.L_x_1000:
[----:B------:R-:W-:-:S04]  /*51c0*/  LOP3.LUT R0, R7, 0x80000000, RZ, 0xc0, !PT ;  /* 0x8000000007007812 */ /* 0x000fc800078ec0ff */
[----:B------:R-:W-:-:S04]  /*51d0*/  SHF.R.U32.HI R5, RZ, 0x18, R0 ;  /* 0x00000018ff057819 */ /* 0x000fc80000011600 */
[----:B------:R-:W-:-:S04]  /*51e0*/  LOP3.LUT R4, R4, R5, RZ, 0xfc, !PT ;  /* 0x0000000504047212 */ /* 0x000fc800078efcff */
[----:B------:R-:W-:Y:S02]  /*51f0*/  PRMT R0, R4, 0x7610, R0 ;  /* 0x0000761004007816 */ /* 0x000fe40000000000 */
.L_x_999:
[----:B------:R-:W-:Y:S05]  /*5200*/  BSYNC B0 ;  /* 0x0000000000007941 */ /* 0x000fea0003800000 */
.L_x_998:
[----:B------:R0:W-:Y:S01]  /*5210*/  STG.E.U8 [R2.64], R0 ;  /* 0x0000000002007986 */ /* 0x0001e2000c101124 */
[----:B------:R-:W-:Y:S01]  /*5220*/  IMAD.MOV.U32 R19, RZ, RZ, R24 ;  /* 0x000000ffff137224 */ /* 0x000fe200078e0018 */
[----:B------:R-:W-:Y:S05]  /*5230*/  BRA `(.L_x_973) ;  /* 0x000004e000007947 */ /* 0x000fea0003800000 */
.L_x_996:
        /* <DEDUP_REMOVED lines=17> */
.L_x_1003:
[----:B------:R-:W-:-:S04]  /*5350*/  LOP3.LUT R0, R7, 0x80000000, RZ, 0xc0, !PT ;  /* 0x8000000007007812 */ /* 0x000fc800078ec0ff */
[----:B------:R-:W-:-:S04]  /*5360*/  SHF.R.U32.HI R5, RZ, 0x18, R0 ;  /* 0x00000018ff057819 */ /* 0x000fc80000011600 */
[----:B------:R-:W-:-:S04]  /*5370*/  LOP3.LUT R4, R4, R5, RZ, 0xfc, !PT ;  /* 0x0000000504047212 */ /* 0x000fc800078efcff */
[----:B------:R-:W-:Y:S02]  /*5380*/  PRMT R0, R4, 0x7610, R0 ;  /* 0x0000761004007816 */ /* 0x000fe40000000000 */
.L_x_1002:
[----:B------:R-:W-:Y:S05]  /*5390*/  BSYNC B0 ;  /* 0x0000000000007941 */ /* 0x000fea0003800000 */
.L_x_1001:
[----:B------:R0:W-:Y:S01]  /*53a0*/  STG.E.U8 [R2.64], R0 ;  /* 0x0000000002007986 */ /* 0x0001e2000c101124 */
[----:B------:R-:W-:Y:S01]  /*53b0*/  IMAD.MOV.U32 R19, RZ, RZ, R24 ;  /* 0x000000ffff137224 */ /* 0x000fe200078e0018 */
[----:B------:R-:W-:Y:S05]  /*53c0*/  BRA `(.L_x_973) ;  /* 0x0000035000007947 */ /* 0x000fea0003800000 */
.L_x_995:
[----:B------:R-:W-:-:S13]  /*53d0*/  ISETP.NE.AND P0, PT, R0, 0x1c, PT ;  /* 0x0000001c0000780c */ /* 0x000fda0003f05270 */
[----:B------:R-:W-:Y:S05]  /*53e0*/  @!P0 BRA `(.L_x_1004) ;  /* 0x000002f000008947 */ /* 0x000fea0003800000 */
[----:B------:R-:W-:-:S13]  /*53f0*/  ISETP.NE.AND P0, PT, R0, 0x1d, PT ;  /* 0x0000001d0000780c */ /* 0x000fda0003f05270 */
[----:B------:R-:W-:Y:S05]  /*5400*/  @!P0 BRA `(.L_x_1005) ;  /* 0x0000028000008947 */ /* 0x000fea0003800000 */
[----:B------:R-:W-:-:S13]  /*5410*/  ISETP.NE.AND P0, PT, R0, 0x2c, PT ;  /* 0x0000002c0000780c */ /* 0x000fda0003f05270 */
[----:B------:R-:W-:Y:S05]  /*5420*/  @P0 BRA `(.L_x_978) ;  /* 0x0000011000000947 */ /* 0x000fea0003800000 */
[----:B------:R-:W-:Y:S01]  /*5430*/  HADD2.F32 R5, -RZ, R5.H0_H0 ;  /* 0x20000005ff057230 */ /* 0x000fe20000004100 */
[----:B------:R-:W-:Y:S01]  /*5440*/  PLOP3.LUT P0, PT, PT, PT, PT, 0x80, 0x0 ;  /* 0x000000000000781c */ /* 0x000fe20003f0f070 */
[----:B------:R-:W-:-:S03]  /*5450*/  IMAD.MOV.U32 R19, RZ, RZ, R24 ;  /* 0x000000ffff137224 */ /* 0x000fc600078e0018 */
        /* <DEDUP_REMOVED lines=14> */
.L_x_978:
        /* <DEDUP_REMOVED lines=21> */
.L_x_1005:
[----:B------:R-:W-:Y:S01]  /*5690*/  HADD2.F32 R5, -RZ, R5.H0_H0 ;  /* 0x20000005ff057230 */ /* 0x000fe20000004100 */
[----:B------:R-:W-:-:S05]  /*56a0*/  IMAD.MOV.U32 R19, RZ, RZ, R24 ;  /* 0x000000ffff137224 */ /* 0x000fca00078e0018 */
[----:B------:R-:W0:Y:S02]  /*56b0*/  F2I.U64.TRUNC R4, R5 ;  /* 0x0000000500047311 */ /* 0x000e24000020d800 */
[----:B0-----:R0:W-:Y:S01]  /*56c0*/  STG.E.64 [R2.64], R4 ;  /* 0x0000000402007986 */ /* 0x0011e2000c101b24 */
[----:B------:R-:W-:Y:S05]  /*56d0*/  BRA `(.L_x_973) ;  /* 0x0000004000007947 */ /* 0x000fea0003800000 */
.L_x_1004:
[----:B------:R-:W-:Y:S01]  /*56e0*/  HADD2.F32 R5, -RZ, R5.H0_H0 ;  /* 0x20000005ff057230 */ /* 0x000fe20000004100 */
[----:B------:R-:W-:-:S05]  /*56f0*/  IMAD.MOV.U32 R19, RZ, RZ, R24 ;  /* 0x000000ffff137224 */ /* 0x000fca00078e0018 */
[----:B------:R-:W0:Y:S02]  /*5700*/  F2I.FTZ.U32.TRUNC.NTZ R5, R5 ;  /* 0x0000000500057305 */ /* 0x000e24000021f000 */
[----:B0-----:R0:W-:Y:S02]  /*5710*/  STG.E [R2.64], R5 ;  /* 0x0000000502007986 */ /* 0x0011e4000c101924 */
.L_x_973:
[----:B-1----:R-:W-:Y:S05]  /*5720*/  BSYNC B6 ;  /* 0x0000000000067941 */ /* 0x002fea0003800000 */
.L_x_972:
        /* <DEDUP_REMOVED lines=19> */
[----:B------:R-:W-:-:S06]  /*5860*/  HADD2.F32 R25, -RZ, R25.H0_H0 ;  /* 0x20000019ff197230 */ /* 0x000fcc0000004100 */
[----:B------:R-:W0:Y:S02]  /*5870*/  F2I.FTZ.TRUNC.NTZ R25, R25 ;  /* 0x0000001900197305 */ /* 0x000e24000021f100 */
[----:B0-----:R0:W-:Y:S01]  /*5880*/  STG.E.U8 [R2.64], R25 ;  /* 0x0000001902007986 */ /* 0x0011e2000c101124 */
[----:B------:R-:W-:Y:S05]  /*5890*/  BRA `(.L_x_1013) ;  /* 0x00000e8000007947 */ /* 0x000fea0003800000 */
.L_x_1011:
[----:B------:R-:W-:-:S06]  /*58a0*/  HADD2.F32 R5, -RZ, R25.H0_H0 ;  /* 0x20000019ff057230 */ /* 0x000fcc0000004100 */
[----:B------:R-:W0:Y:S02]  /*58b0*/  F2I.S64.TRUNC R4, R5 ;  /* 0x0000000500047311 */ /* 0x000e24000020d900 */
[----:B0-----:R0:W-:Y:S01]  /*58c0*/  STG.E.U8 [R2.64], R4 ;  /* 0x0000000402007986 */ /* 0x0011e2000c101124 */
[----:B------:R-:W-:Y:S05]  /*58d0*/  BRA `(.L_x_1013) ;  /* 0x00000e4000007947 */ /* 0x000fea0003800000 */
.L_x_1010:
        /* <DEDUP_REMOVED lines=10> */
.L_x_1015:
[----:B------:R-:W-:-:S06]  /*5980*/  HADD2.F32 R25, -RZ, R25.H0_H0 ;  /* 0x20000019ff197230 */ /* 0x000fcc0000004100 */
[----:B------:R-:W0:Y:S02]  /*5990*/  F2I.FTZ.TRUNC.NTZ R25, R25 ;  /* 0x0000001900197305 */ /* 0x000e24000021f100 */
[----:B0-----:R0:W-:Y:S01]  /*59a0*/  STG.E [R2.64], R25 ;  /* 0x0000001902007986 */ /* 0x0011e2000c101924 */
[----:B------:R-:W-:Y:S05]  /*59b0*/  BRA `(.L_x_1013) ;  /* 0x00000d6000007947 */ /* 0x000fea0003800000 */
.L_x_1014:
[----:B------:R-:W-:-:S06]  /*59c0*/  HADD2.F32 R25, -RZ, R25.H0_H0 ;  /* 0x20000019ff197230 */ /* 0x000fcc0000004100 */
[----:B------:R-:W0:Y:S02]  /*59d0*/  F2I.FTZ.TRUNC.NTZ R25, R25 ;  /* 0x0000001900197305 */ /* 0x000e24000021f100 */
[----:B0-----:R0:W-:Y:S01]  /*59e0*/  STG.E.U16 [R2.64], R25 ;  /* 0x0000001902007986 */ /* 0x0011e2000c101524 */
[----:B------:R-:W-:Y:S05]  /*59f0*/  BRA `(.L_x_1013) ;  /* 0x00000d2000007947 */ /* 0x000fea0003800000 */
.L_x_1009:
        /* <DEDUP_REMOVED lines=9> */
.L_x_1017:
[----:B------:R0:W-:Y:S01]  /*5a90*/  STG.E.U16 [R2.64], R25 ;  /* 0x0000001902007986 */ /* 0x0001e2000c101524 */
[----:B------:R-:W-:Y:S05]  /*5aa0*/  BRA `(.L_x_1013) ;  /* 0x00000c7000007947 */ /* 0x000fea0003800000 */
.L_x_1016:
        /* <DEDUP_REMOVED lines=10> */
.L_x_1019:
[----:B------:R-:W-:-:S05]  /*5b50*/  HADD2.F32 R0, -RZ, R25.H0_H0 ;  /* 0x20000019ff007230 */ /* 0x000fca0000004100 */
[----:B------:R-:W-:-:S04]  /*5b60*/  F2FP.PACK_AB R0, RZ, R0 ;  /* 0x00000000ff00723e */ /* 0x000fc800000000ff */
[----:B------:R-:W-:-:S05]  /*5b70*/  PRMT R0, R0, 0x5410, RZ ;  /* 0x0000541000007816 */ /* 0x000fca00000000ff */
[----:B------:R0:W-:Y:S01]  /*5b80*/  STG.E [R2.64], R0 ;  /* 0x0000000002007986 */ /* 0x0001e2000c101924 */
[----:B------:R-:W-:Y:S05]  /*5b90*/  BRA `(.L_x_1013) ;  /* 0x00000b8000007947 */ /* 0x000fea0003800000 */
.L_x_1018:
[----:B------:R-:W-:-:S05]  /*5ba0*/  HADD2.F32 R4, -RZ, R25.H0_H0 ;  /* 0x20000019ff047230 */ /* 0x000fca0000004100 */
[----:B------:R-:W-:-:S06]  /*5bb0*/  FMUL.FTZ R4, R4, 1 ;  /* 0x3f80000004047820 */ /* 0x000fcc0000410000 */
[----:B------:R-:W0:Y:S02]  /*5bc0*/  F2F.F64.F32 R4, R4 ;  /* 0x0000000400047310 */ /* 0x000e240000201800 */
[----:B0-----:R0:W-:Y:S01]  /*5bd0*/  STG.E.64 [R2.64], R4 ;  /* 0x0000000402007986 */ /* 0x0011e2000c101b24 */
[----:B------:R-:W-:Y:S05]  /*5be0*/  BRA `(.L_x_1013) ;  /* 0x00000b3000007947 */ /* 0x000fea0003800000 */
.L_x_1008:
        /* <DEDUP_REMOVED lines=13> */
.L_x_1022:
[----:B------:R-:W-:Y:S01]  /*5cc0*/  HADD2.F32 R25, -RZ, R25.H0_H0 ;  /* 0x20000019ff197230 */ /* 0x000fe20000004100 */
[----:B------:R-:W-:-:S04]  /*5cd0*/  CS2R R6, SRZ ;  /* 0x0000000000067805 */ /* 0x000fc8000001ff00 */
[----:B------:R-:W-:-:S06]  /*5ce0*/  FMUL.FTZ R4, R25, 1 ;  /* 0x3f80000019047820 */ /* 0x000fcc0000410000 */
[----:B------:R-:W0:Y:S02]  /*5cf0*/  F2F.F64.F32 R4, R4 ;  /* 0x0000000400047310 */ /* 0x000e240000201800 */
[----:B0-----:R0:W-:Y:S01]  /*5d00*/  STG.E.128 [R2.64], R4 ;  /* 0x0000000402007986 */ /* 0x0011e2000c101d24 */
[----:B------:R-:W-:Y:S05]  /*5d10*/  BRA `(.L_x_1013) ;  /* 0x00000a0000007947 */ /* 0x000fea0003800000 */
.L_x_1021:
        /* <DEDUP_REMOVED lines=21> */
.L_x_1026:
[----:B------:R-:W-:Y:S05]  /*5e70*/  BSYNC B0 ;  /* 0x0000000000007941 */ /* 0x000fea0003800000 */
.L_x_1025:
[----:B------:R-:W-:-:S05]  /*5e80*/  LOP3.LUT R5, R0, R5, RZ, 0xfc, !PT ;  /* 0x0000000500057212 */ /* 0x000fca00078efcff */
[----:B------:R0:W-:Y:S01]  /*5e90*/  STG.E.U8 [R2.64], R5 ;  /* 0x0000000502007986 */ /* 0x0001e2000c101124 */
[----:B------:R-:W-:Y:S05]  /*5ea0*/  BRA `(.L_x_1013) ;  /* 0x0000087000007947 */ /* 0x000fea0003800000 */
.L_x_1024:
        /* <DEDUP_REMOVED lines=13> */
.L_x_1028:
[----:B------:R-:W-:Y:S01]  /*5f80*/  IMAD.MOV.U32 R0, RZ, RZ, 0x7f ;  /* 0x0000007fff007424 */ /* 0x000fe200078e00ff */
[----:B------:R-:W-:-:S04]  /*5f90*/  ISETP.GT.U32.AND P0, PT, R4, 0x7f800000, PT ;  /* 0x7f8000000400780c */ /* 0x000fc80003f04070 */
[----:B------:R-:W-:-:S04]  /*5fa0*/  SEL R0, R0, 0x7c, P0 ;  /* 0x0000007c00007807 */ /* 0x000fc80000000000 */
.L_x_1029:
[----:B------:R-:W-:Y:S05]  /*5fb0*/  BSYNC B0 ;  /* 0x0000000000007941 */ /* 0x000fea0003800000 */
.L_x_1027:
[----:B------:R-:W-:-:S04]  /*5fc0*/  LOP3.LUT R4, R25, 0x80000000, RZ, 0xc0, !PT ;  /* 0x8000000019047812 */ /* 0x000fc800078ec0ff */
[----:B------:R-:W-:-:S04]  /*5fd0*/  SHF.R.U32.HI R5, RZ, 0x18, R4 ;  /* 0x00000018ff057819 */ /* 0x000fc80000011604 */
[----:B------:R-:W-:-:S05]  /*5fe0*/  LOP3.LUT R5, R0, R5, RZ, 0xfc, !PT ;  /* 0x0000000500057212 */ /* 0x000fca00078efcff */
[----:B------:R0:W-:Y:S01]  /*5ff0*/  STG.E.U8 [R2.64], R5 ;  /* 0x0000000502007986 */ /* 0x0001e2000c101124 */
[----:B------:R-:W-:Y:S05]  /*6000*/  BRA `(.L_x_1013) ;  /* 0x0000071000007947 */ /* 0x000fea0003800000 */
.L_x_1023:
[----:B------:R-:W-:-:S05]  /*6010*/  HADD2.F32 R0, -RZ, R25.H0_H0 ;  /* 0x20000019ff007230 */ /* 0x000fca0000004100 */
[----:B------:R-:W-:-:S05]  /*6020*/  F2FP.BF16.PACK_AB R0, RZ, R0 ;  /* 0x00000000ff00723e */ /* 0x000fca00000010ff */
[----:B------:R0:W-:Y:S01]  /*6030*/  STG.E.U16 [R2.64], R0 ;  /* 0x0000000002007986 */ /* 0x0001e2000c101524 */
[----:B------:R-:W-:Y:S05]  /*6040*/  BRA `(.L_x_1013) ;  /* 0x000006d000007947 */ /* 0x000fea0003800000 */
.L_x_1020:
        /* <DEDUP_REMOVED lines=12> */
.L_x_1032:
        /* <DEDUP_REMOVED lines=17> */
.L_x_1035:
[----:B------:R-:W-:-:S04]  /*6220*/  LOP3.LUT R0, R25, 0x80000000, RZ, 0xc0, !PT ;  /* 0x8000000019007812 */ /* 0x000fc800078ec0ff */
[----:B------:R-:W-:-:S04]  /*6230*/  SHF.R.U32.HI R5, RZ, 0x18, R0 ;  /* 0x00000018ff057819 */ /* 0x000fc80000011600 */
[----:B------:R-:W-:-:S04]  /*6240*/  LOP3.LUT R4, R4, R5, RZ, 0xfc, !PT ;  /* 0x0000000504047212 */ /* 0x000fc800078efcff */
[----:B------:R-:W-:Y:S02]  /*6250*/  PRMT R0, R4, 0x7610, R0 ;  /* 0x0000761004007816 */ /* 0x000fe40000000000 */
.L_x_1034:
[----:B------:R-:W-:Y:S05]  /*6260*/  BSYNC B0 ;  /* 0x0000000000007941 */ /* 0x000fea0003800000 */
.L_x_1033:
[----:B------:R0:W-:Y:S01]  /*6270*/  STG.E.U8 [R2.64], R0 ;  /* 0x0000000002007986 */ /* 0x0001e2000c101124 */
[----:B------:R-:W-:Y:S05]  /*6280*/  BRA `(.L_x_1013) ;  /* 0x0000049000007947 */ /* 0x000fea0003800000 */
.L_x_1031:
        /* <DEDUP_REMOVED lines=17> */
.L_x_1038:
[----:B------:R-:W-:-:S04]  /*63a0*/  LOP3.LUT R0, R25, 0x80000000, RZ, 0xc0, !PT ;  /* 0x8000000019007812 */ /* 0x000fc800078ec0ff */
[----:B------:R-:W-:-:S04]  /*63b0*/  SHF.R.U32.HI R5, RZ, 0x18, R0 ;  /* 0x00000018ff057819 */ /* 0x000fc80000011600 */
[----:B------:R-:W-:-:S04]  /*63c0*/  LOP3.LUT R4, R4, R5, RZ, 0xfc, !PT ;  /* 0x0000000504047212 */ /* 0x000fc800078efcff */
[----:B------:R-:W-:Y:S02]  /*63d0*/  PRMT R0, R4, 0x7610, R0 ;  /* 0x0000761004007816 */ /* 0x000fe40000000000 */
.L_x_1037:
[----:B------:R-:W-:Y:S05]  /*63e0*/  BSYNC B0 ;  /* 0x0000000000007941 */ /* 0x000fea0003800000 */
.L_x_1036:
[----:B------:R0:W-:Y:S01]  /*63f0*/  STG.E.U8 [R2.64], R0 ;  /* 0x0000000002007986 */ /* 0x0001e2000c101124 */
[----:B------:R-:W-:Y:S05]  /*6400*/  BRA `(.L_x_1013) ;  /* 0x0000031000007947 */ /* 0x000fea0003800000 */
.L_x_1030:
        /* <DEDUP_REMOVED lines=8> */
[----:B------:R-:W-:-:S03]  /*6490*/  IMAD.MOV.U32 R5, RZ, RZ, 0xff ;  /* 0x000000ffff057424 */ /* 0x000fc600078e00ff */
        /* <DEDUP_REMOVED lines=13> */
.L_x_1012:
        /* <DEDUP_REMOVED lines=20> */
.L_x_1040:
[----:B------:R-:W-:-:S06]  /*66b0*/  HADD2.F32 R4, -RZ, R25.H0_H0 ;  /* 0x20000019ff047230 */ /* 0x000fcc0000004100 */
[----:B------:R-:W0:Y:S02]  /*66c0*/  F2I.U64.TRUNC R4, R4 ;  /* 0x0000000400047311 */ /* 0x000e24000020d800 */
[----:B0-----:R0:W-:Y:S01]  /*66d0*/  STG.E.64 [R2.64], R4 ;  /* 0x0000000402007986 */ /* 0x0011e2000c101b24 */
[----:B------:R-:W-:Y:S05]  /*66e0*/  BRA `(.L_x_1013) ;  /* 0x0000003000007947 */ /* 0x000fea0003800000 */
.L_x_1039:
[----:B------:R-:W-:-:S06]  /*66f0*/  HADD2.F32 R25, -RZ, R25.H0_H0 ;  /* 0x20000019ff197230 */ /* 0x000fcc0000004100 */
[----:B------:R-:W0:Y:S02]  /*6700*/  F2I.FTZ.U32.TRUNC.NTZ R25, R25 ;  /* 0x0000001900197305 */ /* 0x000e24000021f000 */
[----:B0-----:R0:W-:Y:S02]  /*6710*/  STG.E [R2.64], R25 ;  /* 0x0000001902007986 */ /* 0x0011e4000c101924 */
.L_x_1013:
        /* <DEDUP_REMOVED lines=23> */
.L_x_1044:
[----:B------:R-:W-:-:S06]  /*6890*/  HADD2.F32 R5, -RZ, R22.H0_H0 ;  /* 0x20000016ff057230 */ /* 0x000fcc0000004100 */
[----:B------:R-:W0:Y:S02]  /*68a0*/  F2I.S64.TRUNC R4, R5 ;  /* 0x0000000500047311 */ /* 0x000e24000020d900 */
[----:B0-----:R0:W-:Y:S01]  /*68b0*/  STG.E.U8 [R2.64], R4 ;  /* 0x0000000402007986 */ /* 0x0011e2000c101124 */
[----:B------:R-:W-:Y:S05]  /*68c0*/  BRA `(.L_x_1046) ;  /* 0x00000e4000007947 */ /* 0x000fea0003800000 */
.L_x_1043:
        /* <DEDUP_REMOVED lines=10> */
.L_x_1048:
[----:B------:R-:W-:-:S04]  /*6970*/  HADD2.F32 R22, -RZ, R22.H0_H0 ;  /* 0x20000016ff167230 */ /* 0x000fc80000004100 */
[----:B------:R-:W0:Y:S02]  /*6980*/  F2I.FTZ.TRUNC.NTZ R5, R22 ;  /* 0x0000001600057305 */ /* 0x000e24000021f100 */
[----:B0-----:R0:W-:Y:S01]  /*6990*/  STG.E [R2.64], R5 ;  /* 0x0000000502007986 */ /* 0x0011e2000c101924 */
[----:B------:R-:W-:Y:S05]  /*69a0*/  BRA `(.L_x_1046) ;  /* 0x00000d6000007947 */ /* 0x000fea0003800000 */
.L_x_1047:
[----:B------:R-:W-:-:S04]  /*69b0*/  HADD2.F32 R22, -RZ, R22.H0_H0 ;  /* 0x20000016ff167230 */ /* 0x000fc80000004100 */
[----:B------:R-:W0:Y:S02]  /*69c0*/  F2I.FTZ.TRUNC.NTZ R5, R22 ;  /* 0x0000001600057305 */ /* 0x000e24000021f100 */
[----:B0-----:R0:W-:Y:S01]  /*69d0*/  STG.E.U16 [R2.64], R5 ;  /* 0x0000000502007986 */ /* 0x0011e2000c101524 */
[----:B------:R-:W-:Y:S05]  /*69e0*/  BRA `(.L_x_1046) ;  /* 0x00000d2000007947 */ /* 0x000fea0003800000 */
.L_x_1042:
        /* <DEDUP_REMOVED lines=9> */
.L_x_1050:
[----:B------:R0:W-:Y:S01]  /*6a80*/  STG.E.U16 [R2.64], R22 ;  /* 0x0000001602007986 */ /* 0x0001e2000c101524 */
[----:B------:R-:W-:Y:S05]  /*6a90*/  BRA `(.L_x_1046) ;  /* 0x00000c7000007947 */ /* 0x000fea0003800000 */
.L_x_1049:
        /* <DEDUP_REMOVED lines=10> */
.L_x_1052:
[----:B------:R-:W-:-:S05]  /*6b40*/  HADD2.F32 R0, -RZ, R22.H0_H0 ;  /* 0x20000016ff007230 */ /* 0x000fca0000004100 */
[----:B------:R-:W-:-:S04]  /*6b50*/  F2FP.PACK_AB R0, RZ, R0 ;  /* 0x00000000ff00723e */ /* 0x000fc800000000ff */
[----:B------:R-:W-:-:S05]  /*6b60*/  PRMT R0, R0, 0x5410, RZ ;  /* 0x0000541000007816 */ /* 0x000fca00000000ff */
[----:B------:R0:W-:Y:S01]  /*6b70*/  STG.E [R2.64], R0 ;  /* 0x0000000002007986 */ /* 0x0001e2000c101924 */
[----:B------:R-:W-:Y:S05]  /*6b80*/  BRA `(.L_x_1046) ;  /* 0x00000b8000007947 */ /* 0x000fea0003800000 */
.L_x_1051:
[----:B------:R-:W-:-:S05]  /*6b90*/  HADD2.F32 R4, -RZ, R22.H0_H0 ;  /* 0x20000016ff047230 */ /* 0x000fca0000004100 */
[----:B------:R-:W-:-:S06]  /*6ba0*/  FMUL.FTZ R4, R4, 1 ;  /* 0x3f80000004047820 */ /* 0x000fcc0000410000 */
[----:B------:R-:W0:Y:S02]  /*6bb0*/  F2F.F64.F32 R4, R4 ;  /* 0x0000000400047310 */ /* 0x000e240000201800 */
[----:B0-----:R0:W-:Y:S01]  /*6bc0*/  STG.E.64 [R2.64], R4 ;  /* 0x0000000402007986 */ /* 0x0011e2000c101b24 */
[----:B------:R-:W-:Y:S05]  /*6bd0*/  BRA `(.L_x_1046) ;  /* 0x00000b3000007947 */ /* 0x000fea0003800000 */
.L_x_1041:
        /* <DEDUP_REMOVED lines=13> */
.L_x_1055:
[----:B------:R-:W-:Y:S01]  /*6cb0*/  HADD2.F32 R22, -RZ, R22.H0_H0 ;  /* 0x20000016ff167230 */ /* 0x000fe20000004100 */
[----:B------:R-:W-:-:S04]  /*6cc0*/  CS2R R6, SRZ ;  /* 0x0000000000067805 */ /* 0x000fc8000001ff00 */
[----:B------:R-:W-:-:S06]  /*6cd0*/  FMUL.FTZ R4, R22, 1 ;  /* 0x3f80000016047820 */ /* 0x000fcc0000410000 */
[----:B------:R-:W0:Y:S02]  /*6ce0*/  F2F.F64.F32 R4, R4 ;  /* 0x0000000400047310 */ /* 0x000e240000201800 */
[----:B0-----:R0:W-:Y:S01]  /*6cf0*/  STG.E.128 [R2.64], R4 ;  /* 0x0000000402007986 */ /* 0x0011e2000c101d24 */
[----:B------:R-:W-:Y:S05]  /*6d00*/  BRA `(.L_x_1046) ;  /* 0x00000a0000007947 */ /* 0x000fea0003800000 */
.L_x_1054:
        /* <DEDUP_REMOVED lines=21> */
.L_x_1059:
[----:B------:R-:W-:Y:S05]  /*6e60*/  BSYNC B0 ;  /* 0x0000000000007941 */ /* 0x000fea0003800000 */
.L_x_1058:
[----:B------:R-:W-:-:S05]  /*6e70*/  LOP3.LUT R5, R0, R5, RZ, 0xfc, !PT ;  /* 0x0000000500057212 */ /* 0x000fca00078efcff */
[----:B------:R0:W-:Y:S01]  /*6e80*/  STG.E.U8 [R2.64], R5 ;  /* 0x0000000502007986 */ /* 0x0001e2000c101124 */
[----:B------:R-:W-:Y:S05]  /*6e90*/  BRA `(.L_x_1046) ;  /* 0x0000087000007947 */ /* 0x000fea0003800000 */
.L_x_1057:
        /* <DEDUP_REMOVED lines=13> */
.L_x_1061:
[----:B------:R-:W-:Y:S01]  /*6f70*/  IMAD.MOV.U32 R0, RZ, RZ, 0x7f ;  /* 0x0000007fff007424 */ /* 0x000fe200078e00ff */
[----:B------:R-:W-:-:S04]  /*6f80*/  ISETP.GT.U32.AND P0, PT, R4, 0x7f800000, PT ;  /* 0x7f8000000400780c */ /* 0x000fc80003f04070 */
[----:B------:R-:W-:-:S04]  /*6f90*/  SEL R0, R0, 0x7c, P0 ;  /* 0x0000007c00007807 */ /* 0x000fc80000000000 */
.L_x_1062:
[----:B------:R-:W-:Y:S05]  /*6fa0*/  BSYNC B0 ;  /* 0x0000000000007941 */ /* 0x000fea0003800000 */
.L_x_1060:
[----:B------:R-:W-:-:S04]  /*6fb0*/  LOP3.LUT R4, R5, 0x80000000, RZ, 0xc0, !PT ;  /* 0x8000000005047812 */ /* 0x000fc800078ec0ff */
[----:B------:R-:W-:-:S04]  /*6fc0*/  SHF.R.U32.HI R5, RZ, 0x18, R4 ;  /* 0x00000018ff057819 */ /* 0x000fc80000011604 */
[----:B------:R-:W-:-:S05]  /*6fd0*/  LOP3.LUT R5, R0, R5, RZ, 0xfc, !PT ;  /* 0x0000000500057212 */ /* 0x000fca00078efcff */
[----:B------:R0:W-:Y:S01]  /*6fe0*/  STG.E.U8 [R2.64], R5 ;  /* 0x0000000502007986 */ /* 0x0001e2000c101124 */
[----:B------:R-:W-:Y:S05]  /*6ff0*/  BRA `(.L_x_1046) ;  /* 0x0000071000007947 */ /* 0x000fea0003800000 */
.L_x_1056:
[----:B------:R-:W-:-:S05]  /*7000*/  HADD2.F32 R0, -RZ, R22.H0_H0 ;  /* 0x20000016ff007230 */ /* 0x000fca0000004100 */
[----:B------:R-:W-:-:S05]  /*7010*/  F2FP.BF16.PACK_AB R0, RZ, R0 ;  /* 0x00000000ff00723e */ /* 0x000fca00000010ff */
[----:B------:R0:W-:Y:S01]  /*7020*/  STG.E.U16 [R2.64], R0 ;  /* 0x0000000002007986 */ /* 0x0001e2000c101524 */
[----:B------:R-:W-:Y:S05]  /*7030*/  BRA `(.L_x_1046) ;  /* 0x000006d000007947 */ /* 0x000fea0003800000 */
.L_x_1053:
        /* <DEDUP_REMOVED lines=12> */
.L_x_1065:
        /* <DEDUP_REMOVED lines=17> */
.L_x_1068:
[----:B------:R-:W-:-:S04]  /*7210*/  LOP3.LUT R0, R7, 0x80000000, RZ, 0xc0, !PT ;  /* 0x8000000007007812 */ /* 0x000fc800078ec0ff */
[----:B------:R-:W-:-:S04]  /*7220*/  SHF.R.U32.HI R5, RZ, 0x18, R0 ;  /* 0x00000018ff057819 */ /* 0x000fc80000011600 */
[----:B------:R-:W-:-:S04]  /*7230*/  LOP3.LUT R4, R4, R5, RZ, 0xfc, !PT ;  /* 0x0000000504047212 */ /* 0x000fc800078efcff */
[----:B------:R-:W-:Y:S02]  /*7240*/  PRMT R0, R4, 0x7610, R0 ;  /* 0x0000761004007816 */ /* 0x000fe40000000000 */
.L_x_1067:
[----:B------:R-:W-:Y:S05]  /*7250*/  BSYNC B0 ;  /* 0x0000000000007941 */ /* 0x000fea0003800000 */
.L_x_1066:
[----:B------:R0:W-:Y:S01]  /*7260*/  STG.E.U8 [R2.64], R0 ;  /* 0x0000000002007986 */ /* 0x0001e2000c101124 */
[----:B------:R-:W-:Y:S05]  /*7270*/  BRA `(.L_x_1046) ;  /* 0x0000049000007947 */ /* 0x000fea0003800000 */
.L_x_1064:
        /* <DEDUP_REMOVED lines=17> */
.L_x_1071:
[----:B------:R-:W-:-:S04]  /*7390*/  LOP3.LUT R0, R7, 0x80000000, RZ, 0xc0, !PT ;  /* 0x8000000007007812 */ /* 0x000fc800078ec0ff */
[----:B------:R-:W-:-:S04]  /*73a0*/  SHF.R.U32.HI R5, RZ, 0x18, R0 ;  /* 0x00000018ff057819 */ /* 0x000fc80000011600 */
[----:B------:R-:W-:-:S04]  /*73b0*/  LOP3.LUT R4, R4, R5, RZ, 0xfc, !PT ;  /* 0x0000000504047212 */ /* 0x000fc800078efcff */
[----:B------:R-:W-:Y:S02]  /*73c0*/  PRMT R0, R4, 0x7610, R0 ;  /* 0x0000761004007816 */ /* 0x000fe40000000000 */
.L_x_1070:
[----:B------:R-:W-:Y:S05]  /*73d0*/  BSYNC B0 ;  /* 0x0000000000007941 */ /* 0x000fea0003800000 */
.L_x_1069:
[----:B------:R0:W-:Y:S01]  /*73e0*/  STG.E.U8 [R2.64], R0 ;  /* 0x0000000002007986 */ /* 0x0001e2000c101124 */
[----:B------:R-:W-:Y:S05]  /*73f0*/  BRA `(.L_x_1046) ;  /* 0x0000031000007947 */ /* 0x000fea0003800000 */
.L_x_1063:
        /* <DEDUP_REMOVED lines=22> */
.L_x_1045:
        /* <DEDUP_REMOVED lines=20> */
.L_x_1073:
[----:B------:R-:W-:-:S06]  /*76a0*/  HADD2.F32 R4, -RZ, R22.H0_H0 ;  /* 0x20000016ff047230 */ /* 0x000fcc0000004100 */
[----:B------:R-:W0:Y:S02]  /*76b0*/  F2I.U64.TRUNC R4, R4 ;  /* 0x0000000400047311 */ /* 0x000e24000020d800 */
[----:B0-----:R0:W-:Y:S01]  /*76c0*/  STG.E.64 [R2.64], R4 ;  /* 0x0000000402007986 */ /* 0x0011e2000c101b24 */
[----:B------:R-:W-:Y:S05]  /*76d0*/  BRA `(.L_x_1046) ;  /* 0x0000003000007947 */ /* 0x000fea0003800000 */
.L_x_1072:
[----:B------:R-:W-:-:S04]  /*76e0*/  HADD2.F32 R22, -RZ, R22.H0_H0 ;  /* 0x20000016ff167230 */ /* 0x000fc80000004100 */
[----:B------:R-:W0:Y:S02]  /*76f0*/  F2I.FTZ.U32.TRUNC.NTZ R5, R22 ;  /* 0x0000001600057305 */ /* 0x000e24000021f000 */
[----:B0-----:R0:W-:Y:S02]  /*7700*/  STG.E [R2.64], R5 ;  /* 0x0000000502007986 */ /* 0x0011e4000c101924 */
.L_x_1046:
[----:B------:R-:W-:Y:S02]  /*7710*/  IADD3 R19, R19, 0x80, RZ ;  /* 0x0000008013137810 */ /* 0x000fe40007ffe0ff */
.L_x_1007:
[----:B------:R-:W-:Y:S05]  /*7720*/  BSYNC B6 ;  /* 0x0000000000067941 */ /* 0x000fea0003800000 */
.L_x_1006:
        /* <DEDUP_REMOVED lines=19> */
[----:B0-----:R-:W-:Y:S01]  /*7860*/  STG.E.U8 [R2.64], R23 ;  /* 0x0000001702007986 */ /* 0x001fe2000c101124 */
[----:B------:R-:W-:Y:S05]  /*7870*/  EXIT ;  /* 0x000000000000794d */ /* 0x000fea0003800000 */
.L_x_1077:
[----:B------:R-:W-:-:S06]  /*7880*/  HADD2.F32 R5, -RZ, R23.H0_H0 ;  /* 0x20000017ff057230 */ /* 0x000fcc0000004100 */
[----:B------:R-:W0:Y:S02]  /*7890*/  F2I.S64.TRUNC R4, R5 ;  /* 0x0000000500047311 */ /* 0x000e24000020d900 */
[----:B0-----:R-:W-:Y:S01]  /*78a0*/  STG.E.U8 [R2.64], R4 ;  /* 0x0000000402007986 */ /* 0x001fe2000c101124 */
[----:B------:R-:W-:Y:S05]  /*78b0*/  EXIT ;  /* 0x000000000000794d */ /* 0x000fea0003800000 */
.L_x_1076:
        /* <DEDUP_REMOVED lines=10> */
.L_x_1080:
[----:B------:R-:W-:-:S06]  /*7960*/  HADD2.F32 R23, -RZ, R23.H0_H0 ;  /* 0x20000017ff177230 */ /* 0x000fcc0000004100 */
[----:B------:R-:W0:Y:S02]  /*7970*/  F2I.FTZ.TRUNC.NTZ R23, R23 ;  /* 0x0000001700177305 */ /* 0x000e24000021f100 */
[----:B0-----:R-:W-:Y:S01]  /*7980*/  STG.E [R2.64], R23 ;  /* 0x0000001702007986 */ /* 0x001fe2000c101924 */
[----:B------:R-:W-:Y:S05]  /*7990*/  EXIT ;  /* 0x000000000000794d */ /* 0x000fea0003800000 */
.L_x_1079:
[----:B------:R-:W-:-:S06]  /*79a0*/  HADD2.F32 R23, -RZ, R23.H0_H0 ;  /* 0x20000017ff177230 */ /* 0x000fcc0000004100 */
[----:B------:R-:W0:Y:S02]  /*79b0*/  F2I.FTZ.TRUNC.NTZ R23, R23 ;  /* 0x0000001700177305 */ /* 0x000e24000021f100 */
[----:B0-----:R-:W-:Y:S01]  /*79c0*/  STG.E.U16 [R2.64], R23 ;  /* 0x0000001702007986 */ /* 0x001fe2000c101524 */
[----:B------:R-:W-:Y:S05]  /*79d0*/  EXIT ;  /* 0x000000000000794d */ /* 0x000fea0003800000 */
.L_x_1075:
        /* <DEDUP_REMOVED lines=9> */
.L_x_1082:
[----:B------:R-:W-:Y:S01]  /*7a70*/  STG.E.U16 [R2.64], R23 ;  /* 0x0000001702007986 */ /* 0x000fe2000c101524 */
[----:B------:R-:W-:Y:S05]  /*7a80*/  EXIT ;  /* 0x000000000000794d */ /* 0x000fea0003800000 */
.L_x_1081:
        /* <DEDUP_REMOVED lines=10> */
.L_x_1084:
[----:B------:R-:W-:-:S05]  /*7b30*/  HADD2.F32 R0, -RZ, R23.H0_H0 ;  /* 0x20000017ff007230 */ /* 0x000fca0000004100 */
[----:B------:R-:W-:-:S04]  /*7b40*/  F2FP.PACK_AB R0, RZ, R0 ;  /* 0x00000000ff00723e */ /* 0x000fc800000000ff */
[----:B------:R-:W-:-:S05]  /*7b50*/  PRMT R0, R0, 0x5410, RZ ;  /* 0x0000541000007816 */ /* 0x000fca00000000ff */
[----:B------:R-:W-:Y:S01]  /*7b60*/  STG.E [R2.64], R0 ;  /* 0x0000000002007986 */ /* 0x000fe2000c101924 */
[----:B------:R-:W-:Y:S05]  /*7b70*/  EXIT ;  /* 0x000000000000794d */ /* 0x000fea0003800000 */
.L_x_1083:
[----:B------:R-:W-:-:S05]  /*7b80*/  HADD2.F32 R4, -RZ, R23.H0_H0 ;  /* 0x20000017ff047230 */ /* 0x000fca0000004100 */
[----:B------:R-:W-:-:S06]  /*7b90*/  FMUL.FTZ R4, R4, 1 ;  /* 0x3f80000004047820 */ /* 0x000fcc0000410000 */
[----:B------:R-:W0:Y:S02]  /*7ba0*/  F2F.F64.F32 R4, R4 ;  /* 0x0000000400047310 */ /* 0x000e240000201800 */
[----:B0-----:R-:W-:Y:S01]  /*7bb0*/  STG.E.64 [R2.64], R4 ;  /* 0x0000000402007986 */ /* 0x001fe2000c101b24 */
[----:B------:R-:W-:Y:S05]  /*7bc0*/  EXIT ;  /* 0x000000000000794d */ /* 0x000fea0003800000 */
.L_x_1074:
        /* <DEDUP_REMOVED lines=13> */
.L_x_1087:
[----:B------:R-:W-:Y:S01]  /*7ca0*/  HADD2.F32 R23, -RZ, R23.H0_H0 ;  /* 0x20000017ff177230 */ /* 0x000fe20000004100 */
[----:B------:R-:W-:-:S04]  /*7cb0*/  CS2R R6, SRZ ;  /* 0x0000000000067805 */ /* 0x000fc8000001ff00 */
[----:B------:R-:W-:-:S06]  /*7cc0*/  FMUL.FTZ R4, R23, 1 ;  /* 0x3f80000017047820 */ /* 0x000fcc0000410000 */
[----:B------:R-:W0:Y:S02]  /*7cd0*/  F2F.F64.F32 R4, R4 ;  /* 0x0000000400047310 */ /* 0x000e240000201800 */
[----:B0-----:R-:W-:Y:S01]  /*7ce0*/  STG.E.128 [R2.64], R4 ;  /* 0x0000000402007986 */ /* 0x001fe2000c101d24 */
[----:B------:R-:W-:Y:S05]  /*7cf0*/  EXIT ;  /* 0x000000000000794d */ /* 0x000fea0003800000 */
.L_x_1086:
        /* <DEDUP_REMOVED lines=21> */
.L_x_1091:
[----:B------:R-:W-:Y:S05]  /*7e50*/  BSYNC B0 ;  /* 0x0000000000007941 */ /* 0x000fea0003800000 */
.L_x_1090:
[----:B------:R-:W-:-:S05]  /*7e60*/  LOP3.LUT R5, R0, R5, RZ, 0xfc, !PT ;  /* 0x0000000500057212 */ /* 0x000fca00078efcff */
[----:B------:R-:W-:Y:S01]  /*7e70*/  STG.E.U8 [R2.64], R5 ;  /* 0x0000000502007986 */ /* 0x000fe2000c101124 */
[----:B------:R-:W-:Y:S05]  /*7e80*/  EXIT ;  /* 0x000000000000794d */ /* 0x000fea0003800000 */
.L_x_1089:
        /* <DEDUP_REMOVED lines=13> */
.L_x_1093:
[----:B------:R-:W-:Y:S01]  /*7f60*/  IMAD.MOV.U32 R0, RZ, RZ, 0x7f ;  /* 0x0000007fff007424 */ /* 0x000fe200078e00ff */
[----:B------:R-:W-:-:S04]  /*7f70*/  ISETP.GT.U32.AND P0, PT, R4, 0x7f800000, PT ;  /* 0x7f8000000400780c */ /* 0x000fc80003f04070 */
[----:B------:R-:W-:-:S04]  /*7f80*/  SEL R0, R0, 0x7c, P0 ;  /* 0x0000007c00007807 */ /* 0x000fc80000000000 */
.L_x_1094:
[----:B------:R-:W-:Y:S05]  /*7f90*/  BSYNC B0 ;  /* 0x0000000000007941 */ /* 0x000fea0003800000 */
.L_x_1092:
[----:B------:R-:W-:-:S04]  /*7fa0*/  LOP3.LUT R4, R23, 0x80000000, RZ, 0xc0, !PT ;  /* 0x8000000017047812 */ /* 0x000fc800078ec0ff */
[----:B------:R-:W-:-:S04]  /*7fb0*/  SHF.R.U32.HI R5, RZ, 0x18, R4 ;  /* 0x00000018ff057819 */ /* 0x000fc80000011604 */
[----:B------:R-:W-:-:S05]  /*7fc0*/  LOP3.LUT R5, R0, R5, RZ, 0xfc, !PT ;  /* 0x0000000500057212 */ /* 0x000fca00078efcff */
[----:B------:R-:W-:Y:S01]  /*7fd0*/  STG.E.U8 [R2.64], R5 ;  /* 0x0000000502007986 */ /* 0x000fe2000c101124 */
[----:B------:R-:W-:Y:S05]  /*7fe0*/  EXIT ;  /* 0x000000000000794d */ /* 0x000fea0003800000 */
.L_x_1088:
[----:B------:R-:W-:-:S05]  /*7ff0*/  HADD2.F32 R0, -RZ, R23.H0_H0 ;  /* 0x20000017ff007230 */ /* 0x000fca0000004100 */
[----:B------:R-:W-:-:S05]  /*8000*/  F2FP.BF16.PACK_AB R0, RZ, R0 ;  /* 0x00000000ff00723e */ /* 0x000fca00000010ff */
[----:B------:R-:W-:Y:S01]  /*8010*/  STG.E.U16 [R2.64], R0 ;  /* 0x0000000002007986 */ /* 0x000fe2000c101524 */
[----:B------:R-:W-:Y:S05]  /*8020*/  EXIT ;  /* 0x000000000000794d */ /* 0x000fea0003800000 */
.L_x_1085:
        /* <DEDUP_REMOVED lines=12> */
.L_x_1097:
        /* <DEDUP_REMOVED lines=17> */
.L_x_1100:
[----:B------:R-:W-:-:S04]  /*8200*/  LOP3.LUT R0, R23, 0x80000000, RZ, 0xc0, !PT ;  /* 0x8000000017007812 */ /* 0x000fc800078ec0ff */
[----:B------:R-:W-:-:S04]  /*8210*/  SHF.R.U32.HI R5, RZ, 0x18, R0 ;  /* 0x00000018ff057819 */ /* 0x000fc80000011600 */
[----:B------:R-:W-:-:S04]  /*8220*/  LOP3.LUT R4, R4, R5, RZ, 0xfc, !PT ;  /* 0x0000000504047212 */ /* 0x000fc800078efcff */
[----:B------:R-:W-:Y:S02]  /*8230*/  PRMT R0, R4, 0x7610, R0 ;  /* 0x0000761004007816 */ /* 0x000fe40000000000 */
.L_x_1099:
[----:B------:R-:W-:Y:S05]  /*8240*/  BSYNC B0 ;  /* 0x0000000000007941 */ /* 0x000fea0003800000 */
.L_x_1098:
[----:B------:R-:W-:Y:S01]  /*8250*/  STG.E.U8 [R2.64], R0 ;  /* 0x0000000002007986 */ /* 0x000fe2000c101124 */
[----:B------:R-:W-:Y:S05]  /*8260*/  EXIT ;  /* 0x000000000000794d */ /* 0x000fea0003800000 */
.L_x_1096:
        /* <DEDUP_REMOVED lines=17> */
.L_x_1103:
[----:B------:R-:W-:-:S04]  /*8380*/  LOP3.LUT R0, R23, 0x80000000, RZ, 0xc0, !PT ;  /* 0x8000000017007812 */ /* 0x000fc800078ec0ff */
[----:B------:R-:W-:-:S04]  /*8390*/  SHF.R.U32.HI R5, RZ, 0x18, R0 ;  /* 0x00000018ff057819 */ /* 0x000fc80000011600 */
[----:B------:R-:W-:-:S04]  /*83a0*/  LOP3.LUT R4, R4, R5, RZ, 0xfc, !PT ;  /* 0x0000000504047212 */ /* 0x000fc800078efcff */
[----:B------:R-:W-:Y:S02]  /*83b0*/  PRMT R0, R4, 0x7610, R0 ;  /* 0x0000761004007816 */ /* 0x000fe40000000000 */
.L_x_1102:
[----:B------:R-:W-:Y:S05]  /*83c0*/  BSYNC B0 ;  /* 0x0000000000007941 */ /* 0x000fea0003800000 */
.L_x_1101:
[----:B------:R-:W-:Y:S01]  /*83d0*/  STG.E.U8 [R2.64], R0 ;  /* 0x0000000002007986 */ /* 0x000fe2000c101124 */
[----:B------:R-:W-:Y:S05]  /*83e0*/  EXIT ;  /* 0x000000000000794d */ /* 0x000fea0003800000 */
.L_x_1095:
        /* <DEDUP_REMOVED lines=22> */
.L_x_1078:
        /* <DEDUP_REMOVED lines=20> */
.L_x_1105:
[----:B------:R-:W-:-:S06]  /*8690*/  HADD2.F32 R4, -RZ, R23.H0_H0 ;  /* 0x20000017ff047230 */ /* 0x000fcc0000004100 */
[----:B------:R-:W0:Y:S02]  /*86a0*/  F2I.U64.TRUNC R4, R4 ;  /* 0x0000000400047311 */ /* 0x000e24000020d800 */
[----:B0-----:R-:W-:Y:S01]  /*86b0*/  STG.E.64 [R2.64], R4 ;  /* 0x0000000402007986 */ /* 0x001fe2000c101b24 */
[----:B------:R-:W-:Y:S05]  /*86c0*/  EXIT ;  /* 0x000000000000794d */ /* 0x000fea0003800000 */
.L_x_1104:
[----:B------:R-:W-:-:S06]  /*86d0*/  HADD2.F32 R23, -RZ, R23.H0_H0 ;  /* 0x20000017ff177230 */ /* 0x000fcc0000004100 */
[----:B------:R-:W0:Y:S02]  /*86e0*/  F2I.FTZ.U32.TRUNC.NTZ R23, R23 ;  /* 0x0000001700177305 */ /* 0x000e24000021f000 */
[----:B0-----:R-:W-:Y:S01]  /*86f0*/  STG.E [R2.64], R23 ;  /* 0x0000001702007986 */ /* 0x001fe2000c101924 */
[----:B------:R-:W-:Y:S05]  /*8700*/  EXIT ;  /* 0x000000000000794d */ /* 0x000fea0003800000 */
.L_x_1106:
        /* <DEDUP_REMOVED lines=15> */
.L_x_6479:


//--------------------- .text._ZN2at6native18elementwise_kernelILi128ELi4EZNS0_22gpu_kernel_impl_nocastIZZZNS0_15tan_kernel_cudaERNS_18TensorIteratorBaseEENKUlvE0_clEvENKUlvE1_clEvEUlN3c104HalfEE_EEvS4_RKT_EUliE_EEviT1_ --------------------------
	.section	.text._ZN2at6native18elementwise_kernelILi128ELi4EZNS0_22gpu_kernel_impl_nocastIZZZNS0_15tan_kernel_cudaERNS_18TensorIteratorBaseEENKUlvE0_clEvENKUlvE1_clEvEUlN3c104HalfEE_EEvS4_RKT_EUliE_EEviT1_,"ax",@progbits
	.sectioninfo	@"SHI_REGISTERS=12"
	.align	128
        .global         _ZN2at6native18elementwise_kernelILi128ELi4EZNS0_22gpu_kernel_impl_nocastIZZZNS0_15tan_kernel_cudaERNS_18TensorIteratorBaseEENKUlvE0_clEvENKUlvE1_clEvEUlN3c104HalfEE_EEvS4_RKT_EUliE_EEviT1_
        .type           _ZN2at6native18elementwise_kernelILi128ELi4EZNS0_22gpu_kernel_impl_nocastIZZZNS0_15tan_kernel_cudaERNS_18TensorIteratorBaseEENKUlvE0_clEvENKUlvE1_clEvEUlN3c104HalfEE_EEvS4_RKT_EUliE_EEviT1_,@function
        .size           _ZN2at6native18elementwise_kernelILi128ELi4EZNS0_22gpu_kernel_impl_nocastIZZZNS0_15tan_kernel_cudaERNS_18TensorIteratorBaseEENKUlvE0_clEvENKUlvE1_clEvEUlN3c104HalfEE_EEvS4_RKT_EUliE_EEviT1_,(.L_x_6480 - _ZN2at6native18elementwise_kernelILi128ELi4EZNS0_22gpu_kernel_impl_nocastIZZZNS0_15tan_kernel_cudaERNS_18TensorIteratorBaseEENKUlvE0_clEvENKUlvE1_clEvEUlN3c104HalfEE_EEvS4_RKT_EUliE_EEviT1_)
        .other          _ZN2at6native18elementwise_kernelILi128ELi4EZNS0_22gpu_kernel_impl_nocastIZZZNS0_15tan_kernel_cudaERNS_18TensorIteratorBaseEENKUlvE0_clEvENKUlvE1_clEvEUlN3c104HalfEE_EEvS4_RKT_EUliE_EEviT1_,@"STO_CUDA_ENTRY STV_DEFAULT"
_ZN2at6native18elementwise_kernelILi128ELi4EZNS0_22gpu_kernel_impl_nocastIZZZNS0_15tan_kernel_cudaERNS_18TensorIteratorBaseEENKUlvE0_clEvENKUlvE1_clEvEUlN3c104HalfEE_EEvS4_RKT_EUliE_EEviT1_:
.text._ZN2at6native18elementwise_kernelILi128ELi4EZNS0_22gpu_kernel_impl_nocastIZZZNS0_15tan_kernel_cudaERNS_18TensorIteratorBaseEENKUlvE0_clEvENKUlvE1_clEvEUlN3c104HalfEE_EEvS4_RKT_EUliE_EEviT1_:
        /* <DEDUP_REMOVED lines=235> */
.L_x_1109:
[----:B------:R-:W-:-:S04]  /*0eb0*/  IADD3 R4, P0, R3, c[0x0][0x368], RZ ;  /* 0x0000da0003047a10 */ /* 0x000fc80007f1e0ff */
[----:B------:R-:W-:-:S05]  /*0ec0*/  IADD3.X R5, RZ, c[0x0][0x36c], RZ, P0, !PT ;  /* 0x0000db00ff057a10 */ /* 0x000fca00007fe4ff */
[----:B------:R-:W2:Y:S01]  /*0ed0*/  LDG.E.U16 R4, [R4.64] ;  /* 0x0000000404047981 */ /* 0x000ea2000c1e1500 */
[----:B------:R-:W-:Y:S02]  /*0ee0*/  IADD3 R2, P0, R2, c[0x0][0x360], RZ ;  /* 0x0000d80002027a10 */ /* 0x000fe40007f1e0ff */
[----:B------:R-:W-:Y:S01]  /*0ef0*/  IADD3 R0, R0, 0x80, RZ ;  /* 0x0000008000007810 */ /* 0x000fe20007ffe0ff */
[----:B--2---:R-:W-:-:S05]  /*0f00*/  HADD2.F32 R3, -RZ, R4.H0_H0 ;  /* 0x20000004ff037230 */ /* 0x004fca0000004100 */
[----:B------:R-:W-:-:S04]  /*0f10*/  FMUL.RZ R7, R3, 0.15915493667125701904 ;  /* 0x3e22f98303077820 */ /* 0x000fc8000040c000 */
[----:B------:R-:W0:Y:S08]  /*0f20*/  MUFU.COS R6, R7 ;  /* 0x0000000700067308 */ /* 0x000e300000000000 */
[----:B------:R-:W-:Y:S08]  /*0f30*/  MUFU.SIN R3, R7 ;  /* 0x0000000700037308 */ /* 0x000ff00000000400 */
[----:B0-----:R-:W0:Y:S02]  /*0f40*/  MUFU.RCP R6, R6 ;  /* 0x0000000600067308 */ /* 0x001e240000001000 */
[----:B0-----:R-:W-:-:S05]  /*0f50*/  FMUL.FTZ R3, R3, R6 ;  /* 0x0000000603037220 */ /* 0x001fca0000410000 */
[----:B------:R-:W-:Y:S02]  /*0f60*/  F2FP.PACK_AB R5, RZ, R3 ;  /* 0x00000003ff05723e */ /* 0x000fe400000000ff */
[----:B------:R-:W-:-:S05]  /*0f70*/  IADD3.X R3, RZ, c[0x0][0x364], RZ, P0, !PT ;  /* 0x0000d900ff037a10 */ /* 0x000fca00007fe4ff */
[----:B------:R0:W-:Y:S02]  /*0f80*/  STG.E.U16 [R2.64], R5 ;  /* 0x0000000502007986 */ /* 0x0001e4000c101504 */
.L_x_1108:
[----:B------:R-:W-:Y:S05]  /*0f90*/  BSYNC B0 ;  /* 0x0000000000007941 */ /* 0x000fea0003800000 */
.L_x_1107:
[----:B------:R-:W-:Y:S01]  /*0fa0*/  ISETP.GE.AND P0, PT, R0, c[0x0][0x160], PT ;  /* 0x0000580000007a0c */ /* 0x000fe20003f06270 */
[----:B------:R-:W-:-:S12]  /*0fb0*/  BSSY B0, `(.L_x_1110) ;  /* 0x00001e6000007945 */ /* 0x000fd80003800000 */
[----:B------:R-:W-:Y:S05]  /*0fc0*/  @P0 BRA `(.L_x_1111) ;  /* 0x00001e4000000947 */ /* 0x000fea0003800000 */
[----:B------:R-:W-:Y:S01]  /*0fd0*/  ISETP.NE.AND P0, PT, RZ, c[0x0][0x168], PT ;  /* 0x00005a00ff007a0c */ /* 0x000fe20003f05270 */
[----:B0-----:R-:W-:-:S12]  /*0fe0*/  CS2R R2, SRZ ;  /* 0x0000000000027805 */ /* 0x001fd8000001ff00 */
[----:B------:R-:W-:Y:S05]  /*0ff0*/  @!P0 BRA `(.L_x_1112) ;  /* 0x00000e0000008947 */ /* 0x000fea0003800000 */
[----:B------:R-:W-:Y:S01]  /*1000*/  MOV R3, R0 ;  /* 0x0000000000037202 */ /* 0x000fe20000000f00 */
[----:B------:R-:W-:Y:S01]  /*1010*/  IMAD.MOV.U32 R2, RZ, RZ, RZ ;  /* 0x000000ffff027224 */ /* 0x000fe200078e00ff */
        /* <DEDUP_REMOVED lines=222> */
.L_x_1112:
        /* <DEDUP_REMOVED lines=24> */
[----:B------:R-:W-:-:S05]  /*1f80*/  SHF.R.U32.HI R5, RZ, c[0x0][0x174], R4 ;  /* 0x00005d00ff057a19 */ /* 0x000fca0000011604 */
[----:B------:R-:W-:-:S04]  /*1f90*/  IMAD.MOV R3, RZ, RZ, -R5 ;  /* 0x000000ffff037224 */ /* 0x000fc800078e0a05 */
        /* <DEDUP_REMOVED lines=217> */
.L_x_1113:
        /* <DEDUP_REMOVED lines=14> */
.L_x_1111:
[----:B------:R-:W-:Y:S05]  /*2e10*/  BSYNC B0 ;  /* 0x0000000000007941 */ /* 0x000fea0003800000 */
.L_x_1110:
[----:B------:R-:W-:-:S13]  /*2e20*/  ISETP.GE.AND P0, PT, R0, c[0x0][0x160], PT ;  /* 0x0000580000007a0c */ /* 0x000fda0003f06270 */
[----:B------:R-:W-:Y:S05]  /*2e30*/  @P0 EXIT ;  /* 0x000000000000094d */ /* 0x000fea0003800000 */
        /* <DEDUP_REMOVED lines=227> */
.L_x_1114:
[----:B------:R-:W-:-:S04]  /*3c70*/  IADD3 R4, P0, R3, c[0x0][0x368], RZ ;  /* 0x0000da0003047a10 */ /* 0x000fc80007f1e0ff */
[----:B------:R-:W-:-:S05]  /*3c80*/  IADD3.X R5, RZ, c[0x0][0x36c], RZ, P0, !PT ;  /* 0x0000db00ff057a10 */ /* 0x000fca00007fe4ff */
[----:B------:R-:W2:Y:S01]  /*3c90*/  LDG.E.U16 R4, [R4.64] ;  /* 0x0000000404047981 */ /* 0x000ea2000c1e1500 */
[----:B------:R-:W-:Y:S01]  /*3ca0*/  IADD3 R2, P0, R2, c[0x0][0x360], RZ ;  /* 0x0000d80002027a10 */ /* 0x000fe20007f1e0ff */
[----:B--2---:R-:W-:-:S05]  /*3cb0*/  HADD2.F32 R0, -RZ, R4.H0_H0 ;  /* 0x20000004ff007230 */ /* 0x004fca0000004100 */
[----:B------:R-:W-:-:S04]  /*3cc0*/  FMUL.RZ R7, R0, 0.15915493667125701904 ;  /* 0x3e22f98300077820 */ /* 0x000fc8000040c000 */
[----:B------:R-:W0:Y:S08]  /*3cd0*/  MUFU.COS R6, R7 ;  /* 0x0000000700067308 */ /* 0x000e300000000000 */
[----:B------:R-:W-:Y:S08]  /*3ce0*/  MUFU.SIN R0, R7 ;  /* 0x0000000700007308 */ /* 0x000ff00000000400 */
[----:B0-----:R-:W0:Y:S02]  /*3cf0*/  MUFU.RCP R3, R6 ;  /* 0x0000000600037308 */ /* 0x001e240000001000 */
[----:B0-----:R-:W-:Y:S01]  /*3d00*/  FMUL.FTZ R0, R0, R3 ;  /* 0x0000000300007220 */ /* 0x001fe20000410000 */
[----:B------:R-:W-:-:S04]  /*3d10*/  IADD3.X R3, RZ, c[0x0][0x364], RZ, P0, !PT ;  /* 0x0000d900ff037a10 */ /* 0x000fc800007fe4ff */
[----:B------:R-:W-:-:S05]  /*3d20*/  F2FP.PACK_AB R0, RZ, R0 ;  /* 0x00000000ff00723e */ /* 0x000fca00000000ff */
[----:B------:R-:W-:Y:S01]  /*3d30*/  STG.E.U16 [R2.64], R0 ;  /* 0x0000000002007986 */ /* 0x000fe2000c101504 */
[----:B------:R-:W-:Y:S05]  /*3d40*/  EXIT ;  /* 0x000000000000794d */ /* 0x000fea0003800000 */
.L_x_1115:
        /* <DEDUP_REMOVED lines=11> */
.L_x_6480:


//--------------------- .text._ZN2at6native27unrolled_elementwise_kernelIZZZNS0_15tan_kernel_cudaERNS_18TensorIteratorBaseEENKUlvE0_clEvENKUlvE1_clEvEUlN3c104HalfEE_St5arrayIPcLm2EELi4E23TrivialOffsetCalculatorILi1EjESD_NS0_6memory15LoadWithoutCastENSE_16StoreWithoutCastEEEviT_T0_T2_T3_T4_T5_ --------------------------
	.section	.text._ZN2at6native27unrolled_elementwise_kernelIZZZNS0_15tan_kernel_cudaERNS_18TensorIteratorBaseEENKUlvE0_clEvENKUlvE1_clEvEUlN3c104HalfEE_St5arrayIPcLm2EELi4E23TrivialOffsetCalculatorILi1EjESD_NS0_6memory15LoadWithoutCastENSE_16StoreWithoutCastEEEviT_T0_T2_T3_T4_T5_,"ax",@progbits
	.sectioninfo	@"SHI_REGISTERS=19"
	.align	128
        .global         _ZN2at6native27unrolled_elementwise_kernelIZZZNS0_15tan_kernel_cudaERNS_18TensorIteratorBaseEENKUlvE0_clEvENKUlvE1_clEvEUlN3c104HalfEE_St5arrayIPcLm2EELi4E23TrivialOffsetCalculatorILi1EjESD_NS0_6memory15LoadWithoutCastENSE_16StoreWithoutCastEEEviT_T0_T2_T3_T4_T5_
        .type           _ZN2at6native27unrolled_elementwise_kernelIZZZNS0_15tan_kernel_cudaERNS_18TensorIteratorBaseEENKUlvE0_clEvENKUlvE1_clEvEUlN3c104HalfEE_St5arrayIPcLm2EELi4E23TrivialOffsetCalculatorILi1EjESD_NS0_6memory15LoadWithoutCastENSE_16StoreWithoutCastEEEviT_T0_T2_T3_T4_T5_,@function
        .size           _ZN2at6native27unrolled_elementwise_kernelIZZZNS0_15tan_kernel_cudaERNS_18TensorIteratorBaseEENKUlvE0_clEvENKUlvE1_clEvEUlN3c104HalfEE_St5arrayIPcLm2EELi4E23TrivialOffsetCalculatorILi1EjESD_NS0_6memory15LoadWithoutCastENSE_16StoreWithoutCastEEEviT_T0_T2_T3_T4_T5_,(.L_x_6481 - _ZN2at6native27unrolled_elementwise_kernelIZZZNS0_15tan_kernel_cudaERNS_18TensorIteratorBaseEENKUlvE0_clEvENKUlvE1_clEvEUlN3c104HalfEE_St5arrayIPcLm2EELi4E23TrivialOffsetCalculatorILi1EjESD_NS0_6memory15LoadWithoutCastENSE_16StoreWithoutCastEEEviT_T0_T2_T3_T4_T5_)
        .other          _ZN2at6native27unrolled_elementwise_kernelIZZZNS0_15tan_kernel_cudaERNS_18TensorIteratorBaseEENKUlvE0_clEvENKUlvE1_clEvEUlN3c104HalfEE_St5arrayIPcLm2EELi4E23TrivialOffsetCalculatorILi1EjESD_NS0_6memory15LoadWithoutCastENSE_16StoreWithoutCastEEEviT_T0_T2_T3_T4_T5_,@"STO_CUDA_ENTRY STV_DEFAULT"
_ZN2at6native27unrolled_elementwise_kernelIZZZNS0_15tan_kernel_cudaERNS_18TensorIteratorBaseEENKUlvE0_clEvENKUlvE1_clEvEUlN3c104HalfEE_St5arrayIPcLm2EELi4E23TrivialOffsetCalculatorILi1EjESD_NS0_6memory15LoadWithoutCastENSE_16StoreWithoutCastEEEviT_T0_T2_T3_T4_T5_:
.text._ZN2at6native27unrolled_elementwise_kernelIZZZNS0_15tan_kernel_cudaERNS_18TensorIteratorBaseEENKUlvE0_clEvENKUlvE1_clEvEUlN3c104HalfEE_St5arrayIPcLm2EELi4E23TrivialOffsetCalculatorILi1EjESD_NS0_6memory15LoadWithoutCastENSE_16StoreWithoutCastEEEviT_T0_T2_T3_T4_T5_:
        /* <DEDUP_REMOVED lines=10> */
[----:B------:R-:W-:Y:S01]  /*00a0*/  @!P0 IMAD.MOV.U32 R5, RZ, RZ, 0x2 ;  /* 0x00000002ff058424 */ /* 0x000fe200078e00ff */
[----:B------:R-:W-:Y:S02]  /*00b0*/  @!P0 LEA R4, R0, R3, 0x9 ;  /* 0x0000000300048211 */ /* 0x000fe400078e48ff */
[----:B------:R-:W-:-:S03]  /*00c0*/  ISETP.GE.AND P1, PT, R11, R2, PT ;  /* 0x000000020b00720c */ /* 0x000fc60003f26270 */
[----:B------:R-:W-:-:S05]  /*00d0*/  @!P0 IMAD.WIDE.U32 R4, R4, R5, c[0x0][0x170] ;  /* 0x00005c0004048625 */ /* 0x000fca00078e0005 */
[----:B------:R0:W2:Y:S05]  /*00e0*/  @!P0 LDG.E.U16 R12, [R4.64] ;  /* 0x00000004040c8981 */ /* 0x0000aa000c1e1500 */
[----:B------:R-:W-:Y:S01]  /*00f0*/  @!P1 IMAD R6, R0, 0x200, R11 ;  /* 0x0000020000069824 */ /* 0x000fe200078e020b */
[----:B------:R-:W-:-:S04]  /*0100*/  @!P1 IADD3 R11, R11, 0x80, RZ ;  /* 0x000000800b0b9810 */ /* 0x000fc80007ffe0ff */
[----:B------:R-:W-:Y:S02]  /*0110*/  ISETP.GE.AND P2, PT, R11, R2, PT ;  /* 0x000000020b00720c */ /* 0x000fe40003f46270 */
[----:B------:R-:W-:Y:S02]  /*0120*/  @!P1 MOV R7, 0x2 ;  /* 0x0000000200079802 */ /* 0x000fe40000000f00 */
[----:B------:R-:W-:-:S03]  /*0130*/  PRMT R10, RZ, 0x7610, R10 ;  /* 0x00007610ff0a7816 */ /* 0x000fc6000000000a */
[----:B------:R-:W-:-:S05]  /*0140*/  @!P1 IMAD.WIDE.U32 R6, R6, R7, c[0x0][0x170] ;  /* 0x00005c0006069625 */ /* 0x000fca00078e0007 */
[----:B------:R1:W3:Y:S01]  /*0150*/  @!P1 LDG.E.U16 R10, [R6.64] ;  /* 0x00000004060a9981 */ /* 0x0002e2000c1e1500 */
[----:B------:R-:W-:Y:S01]  /*0160*/  @!P2 IMAD R8, R0, 0x200, R11 ;  /* 0x000002000008a824 */ /* 0x000fe200078e020b */
[----:B------:R-:W-:-:S04]  /*0170*/  @!P2 IADD3 R11, R11, 0x80, RZ ;  /* 0x000000800b0ba810 */ /* 0x000fc80007ffe0ff */
[----:B------:R-:W-:Y:S01]  /*0180*/  ISETP.GE.AND P1, PT, R11, R2, PT ;  /* 0x000000020b00720c */ /* 0x000fe20003f26270 */
[----:B------:R-:W-:Y:S01]  /*0190*/  @!P2 IMAD.MOV.U32 R9, RZ, RZ, 0x2 ;  /* 0x00000002ff09a424 */ /* 0x000fe200078e00ff */
[----:B------:R-:W-:-:S03]  /*01a0*/  PRMT R13, RZ, 0x7610, R13 ;  /* 0x00007610ff0d7816 */ /* 0x000fc6000000000d */
[----:B------:R-:W-:Y:S01]  /*01b0*/  @!P2 IMAD.WIDE.U32 R8, R8, R9, c[0x0][0x170] ;  /* 0x00005c000808a625 */ /* 0x000fe200078e0009 */
[----:B0-----:R-:W-:-:S04]  /*01c0*/  PRMT R4, RZ, 0x7610, R4 ;  /* 0x00007610ff047816 */ /* 0x001fc80000000004 */
[----:B------:R0:W4:Y:S03]  /*01d0*/  @!P2 LDG.E.U16 R13, [R8.64] ;  /* 0x00000004080da981 */ /* 0x000126000c1e1500 */
[----:B------:R-:W-:Y:S01]  /*01e0*/  @!P1 LEA R5, R0, R11, 0x9 ;  /* 0x0000000b00059211 */ /* 0x000fe200078e48ff */
[----:B------:R-:W-:-:S04]  /*01f0*/  @!P1 IMAD.MOV.U32 R14, RZ, RZ, 0x2 ;  /* 0x00000002ff0e9424 */ /* 0x000fc800078e00ff */
[----:B-1----:R-:W-:-:S05]  /*0200*/  @!P1 IMAD.WIDE.U32 R6, R5, R14, c[0x0][0x170] ;  /* 0x00005c0005069625 */ /* 0x002fca00078e000e */
[----:B------:R1:W5:Y:S01]  /*0210*/  @!P1 LDG.E.U16 R4, [R6.64] ;  /* 0x0000000406049981 */ /* 0x000362000c1e1500 */
[C---:B------:R-:W-:Y:S02]  /*0220*/  IADD3 R5, R3.reuse, 0x80, RZ ;  /* 0x0000008003057810 */ /* 0x040fe40007ffe0ff */
[----:B------:R-:W-:Y:S02]  /*0230*/  IADD3 R11, R3, 0x100, RZ ;  /* 0x00000100030b7810 */ /* 0x000fe40007ffe0ff */
[-C--:B------:R-:W-:Y:S02]  /*0240*/  ISETP.GE.AND P2, PT, R5, R2.reuse, PT ;  /* 0x000000020500720c */ /* 0x080fe40003f46270 */
[----:B------:R-:W-:Y:S02]  /*0250*/  ISETP.GE.AND P3, PT, R11, R2, PT ;  /* 0x000000020b00720c */ /* 0x000fe40003f66270 */
[----:B------:R-:W-:-:S04]  /*0260*/  IADD3 R11, R3, 0x180, RZ ;  /* 0x00000180030b7810 */ /* 0x000fc80007ffe0ff */
[----:B------:R-:W-:Y:S02]  /*0270*/  ISETP.GE.AND P1, PT, R11, R2, PT ;  /* 0x000000020b00720c */ /* 0x000fe40003f26270 */
[----:B------:R-:W-:Y:S01]  /*0280*/  @!P0 MOV R16, 0x2 ;  /* 0x0000000200108802 */ /* 0x000fe20000000f00 */
[----:B------:R-:W-:Y:S01]  /*0290*/  BSSY B0, `(.L_x_1116) ;  /* 0x000002c000007945 */ /* 0x000fe20003800000 */
[----:B--2---:R-:W-:-:S05]  /*02a0*/  @!P0 HADD2.F32 R12, -RZ, R12.H0_H0 ;  /* 0x2000000cff0c8230 */ /* 0x004fca0000004100 */
[----:B------:R-:W-:-:S04]  /*02b0*/  @!P0 FMUL.RZ R12, R12, 0.15915493667125701904 ;  /* 0x3e22f9830c0c8820 */ /* 0x000fc8000040c000 */
[----:B0-----:R-:W0:Y:S08]  /*02c0*/  @!P0 MUFU.COS R9, R12 ;  /* 0x0000000c00098308 */ /* 0x001e300000000000 */
[----:B------:R-:W-:Y:S01]  /*02d0*/  @!P0 MUFU.SIN R8, R12 ;  /* 0x0000000c00088308 */ /* 0x000fe20000000400 */
[----:B---3--:R-:W-:-:S07]  /*02e0*/  @!P2 HADD2.F32 R10, -RZ, R10.H0_H0 ;  /* 0x2000000aff0aa230 */ /* 0x008fce0000004100 */
[----:B0-----:R-:W0:Y:S01]  /*02f0*/  @!P0 MUFU.RCP R9, R9 ;  /* 0x0000000900098308 */ /* 0x001e220000001000 */
[----:B------:R-:W-:Y:S01]  /*0300*/  @!P2 FMUL.RZ R14, R10, 0.15915493667125701904 ;  /* 0x3e22f9830a0ea820 */ /* 0x000fe2000040c000 */
[----:B----4-:R-:W-:-:S06]  /*0310*/  @!P3 HADD2.F32 R13, -RZ, R13.H0_H0 ;  /* 0x2000000dff0db230 */ /* 0x010fcc0000004100 */
[----:B-1----:R-:W1:Y:S01]  /*0320*/  @!P2 MUFU.COS R7, R14 ;  /* 0x0000000e0007a308 */ /* 0x002e620000000000 */
[----:B------:R-:W-:-:S07]  /*0330*/  @!P3 FMUL.RZ R13, R13, 0.15915493667125701904 ;  /* 0x3e22f9830d0db820 */ /* 0x000fce000040c000 */
[----:B------:R-:W2:Y:S01]  /*0340*/  @!P3 MUFU.COS R11, R13 ;  /* 0x0000000d000bb308 */ /* 0x000ea20000000000 */
[----:B-----5:R-:W-:Y:S01]  /*0350*/  @!P1 HADD2.F32 R4, -RZ, R4.H0_H0 ;  /* 0x20000004ff049230 */ /* 0x020fe20000004100 */
[----:B0-----:R-:W-:-:S04]  /*0360*/  @!P0 FMUL.FTZ R8, R8, R9 ;  /* 0x0000000908088220 */ /* 0x001fc80000410000 */
[----:B------:R-:W-:Y:S02]  /*0370*/  @!P1 FMUL.RZ R15, R4, 0.15915493667125701904 ;  /* 0x3e22f983040f9820 */ /* 0x000fe4000040c000 */
[----:B------:R-:W-:Y:S01]  /*0380*/  @!P0 IMAD R9, R0, 0x200, R3 ;  /* 0x0000020000098824 */ /* 0x000fe200078e0203 */
[----:B------:R0:W-:Y:S08]  /*0390*/  @!P2 MUFU.SIN R6, R14 ;  /* 0x0000000e0006a308 */ /* 0x0001f00000000400 */
[----:B------:R-:W-:Y:S01]  /*03a0*/  @!P1 MUFU.COS R12, R15 ;  /* 0x0000000f000c9308 */ /* 0x000fe20000000000 */
[----:B0-----:R-:W-:Y:S01]  /*03b0*/  @!P0 F2FP.PACK_AB R14, RZ, R8 ;  /* 0x00000008ff0e823e */ /* 0x001fe200000000ff */
[----:B------:R-:W-:-:S04]  /*03c0*/  @!P0 IMAD.WIDE.U32 R8, R9, R16, c[0x0][0x168] ;  /* 0x00005a0009088625 */ /* 0x000fc800078e0010 */
[----:B------:R-:W-:Y:S01]  /*03d0*/  @!P0 IMAD.MOV.U32 R3, RZ, RZ, R5 ;  /* 0x000000ffff038224 */ /* 0x000fe200078e0005 */
[----:B------:R0:W-:Y:S01]  /*03e0*/  @!P0 STG.E.U16 [R8.64], R14 ;  /* 0x0000000e08008986 */ /* 0x0001e2000c101504 */
[----:B-1----:R-:W1:Y:S08]  /*03f0*/  @!P2 MUFU.RCP R7, R7 ;  /* 0x000000070007a308 */ /* 0x002e700000001000 */
[----:B------:R-:W-:Y:S01]  /*0400*/  @!P3 MUFU.SIN R10, R13 ;  /* 0x0000000d000ab308 */ /* 0x000fe20000000400 */
[----:B------:R-:W-:-:S07]  /*0410*/  ISETP.GE.AND P4, PT, R3, R2, PT ;  /* 0x000000020300720c */ /* 0x000fce0003f86270 */
[----:B--2---:R-:W2:Y:S01]  /*0420*/  @!P3 MUFU.RCP R11, R11 ;  /* 0x0000000b000bb308 */ /* 0x004ea20000001000 */
[----:B-1----:R-:W-:-:S07]  /*0430*/  @!P2 FMUL.FTZ R6, R6, R7 ;  /* 0x000000070606a220 */ /* 0x002fce0000410000 */
[----:B------:R0:W1:Y:S08]  /*0440*/  @!P1 MUFU.SIN R4, R15 ;  /* 0x0000000f00049308 */ /* 0x0000700000000400 */
[----:B------:R0:W3:Y:S01]  /*0450*/  @!P1 MUFU.RCP R5, R12 ;  /* 0x0000000c00059308 */ /* 0x0000e20000001000 */
[----:B--2---:R-:W-:Y:S01]  /*0460*/  @!P3 FMUL.FTZ R10, R10, R11 ;  /* 0x0000000b0a0ab220 */ /* 0x004fe20000410000 */
[----:B------:R-:W-:-:S04]  /*0470*/  @!P2 F2FP.PACK_AB R7, RZ, R6 ;  /* 0x00000006ff07a23e */ /* 0x000fc800000000ff */
[----:B------:R-:W-:Y:S01]  /*0480*/  @!P3 F2FP.PACK_AB R10, RZ, R10 ;  /* 0x0000000aff0ab23e */ /* 0x000fe200000000ff */
[----:B------:R-:W-:Y:S05]  /*0490*/  @P4 BRA `(.L_x_1117) ;  /* 0x000000b000004947 */ /* 0x000fea0003800000 */
[----:B------:R-:W-:Y:S01]  /*04a0*/  IMAD R6, R0, 0x200, R3 ;  /* 0x0000020000067824 */ /* 0x000fe200078e0203 */
[----:B------:R-:W-:Y:S01]  /*04b0*/  IADD3 R3, R3, 0x80, RZ ;  /* 0x0000008003037810 */ /* 0x000fe20007ffe0ff */
[----:B0-----:R-:W-:Y:S01]  /*04c0*/  HFMA2.MMA R9, -RZ, RZ, 0, 1.1920928955078125e-07 ;  /* 0x00000002ff097435 */ /* 0x001fe200000001ff */
[----:B------:R-:W-:Y:S02]  /*04d0*/  PRMT R11, R7, 0x7610, R11 ;  /* 0x00007610070b7816 */ /* 0x000fe4000000000b */
[----:B------:R-:W-:-:S07]  /*04e0*/  ISETP.GE.AND P0, PT, R3, R2, PT ;  /* 0x000000020300720c */ /* 0x000fce0003f06270 */
[----:B------:R-:W-:-:S05]  /*04f0*/  IMAD.WIDE.U32 R6, R6, R9, c[0x0][0x168] ;  /* 0x00005a0006067625 */ /* 0x000fca00078e0009 */
[----:B------:R0:W-:Y:S01]  /*0500*/  STG.E.U16 [R6.64], R11 ;  /* 0x0000000b06007986 */ /* 0x0001e2000c101504 */
[----:B------:R-:W-:Y:S01]  /*0510*/  @!P0 IMAD R8, R0, 0x200, R3 ;  /* 0x0000020000088824 */ /* 0x000fe200078e0203 */
[----:B------:R-:W-:-:S03]  /*0520*/  @!P0 IADD3 R3, R3, 0x80, RZ ;  /* 0x0000008003038810 */ /* 0x000fc60007ffe0ff */
[----:B------:R-:W-:-:S05]  /*0530*/  @!P0 IMAD.WIDE.U32 R8, R8, R9, c[0x0][0x168] ;  /* 0x00005a0008088625 */ /* 0x000fca00078e0009 */
[----:B------:R0:W-:Y:S02]  /*0540*/  @!P0 STG.E.U16 [R8.64], R10 ;  /* 0x0000000a08008986 */ /* 0x0001e4000c101504 */
.L_x_1117:
[----:B------:R-:W-:Y:S05]  /*0550*/  BSYNC B0 ;  /* 0x0000000000007941 */ /* 0x000fea0003800000 */
.L_x_1116:
[----:B------:R-:W-:Y:S01]  /*0560*/  ISETP.GE.AND P0, PT, R3, R2, PT ;  /* 0x000000020300720c */ /* 0x000fe20003f06270 */
[----:B-1-3--:R-:W-:-:S05]  /*0570*/  @!P1 FMUL.FTZ R4, R4, R5 ;  /* 0x0000000504049220 */ /* 0x00afca0000410000 */
[----:B------:R-:W-:-:S07]  /*0580*/  @!P1 F2FP.PACK_AB R4, RZ, R4 ;  /* 0x00000004ff04923e */ /* 0x000fce00000000ff */
[----:B------:R-:W-:Y:S05]  /*0590*/  @P0 EXIT ;  /* 0x000000000000094d */ /* 0x000fea0003800000 */
[----:B------:R-:W-:Y:S01]  /*05a0*/  MOV R2, 0x2 ;  /* 0x0000000200027802 */ /* 0x000fe20000000f00 */
[----:B------:R-:W-:-:S04]  /*05b0*/  IMAD R3, R0, 0x200, R3 ;  /* 0x0000020000037824 */ /* 0x000fc800078e0203 */
[----:B------:R-:W-:-:S05]  /*05c0*/  IMAD.WIDE.U32 R2, R3, R2, c[0x0][0x168] ;  /* 0x00005a0003027625 */ /* 0x000fca00078e0002 */
[----:B------:R-:W-:Y:S01]  /*05d0*/  STG.E.U16 [R2.64], R4 ;  /* 0x0000000402007986 */ /* 0x000fe2000c101504 */
[----:B------:R-:W-:Y:S05]  /*05e0*/  EXIT ;  /* 0x000000000000794d */ /* 0x000fea0003800000 */
.L_x_1118:
        /* <DEDUP_REMOVED lines=9> */
.L_x_6481:


//--------------------- .text._ZN2at6native29vectorized_elementwise_kernelILi2EZZZNS0_15tan_kernel_cudaERNS_18TensorIteratorBaseEENKUlvE0_clEvENKUlvE1_clEvEUlN3c104HalfEE_St5arrayIPcLm2EEEEviT0_T1_ --------------------------
	.section	.text._ZN2at6native29vectorized_elementwise_kernelILi2EZZZNS0_15tan_kernel_cudaERNS_18TensorIteratorBaseEENKUlvE0_clEvENKUlvE1_clEvEUlN3c104HalfEE_St5arrayIPcLm2EEEEviT0_T1_,"ax",@progbits
	.sectioninfo	@"SHI_REGISTERS=27"
	.align	128
        .global         _ZN2at6native29vectorized_elementwise_kernelILi2EZZZNS0_15tan_kernel_cudaERNS_18TensorIteratorBaseEENKUlvE0_clEvENKUlvE1_clEvEUlN3c104HalfEE_St5arrayIPcLm2EEEEviT0_T1_
        .type           _ZN2at6native29vectorized_elementwise_kernelILi2EZZZNS0_15tan_kernel_cudaERNS_18TensorIteratorBaseEENKUlvE0_clEvENKUlvE1_clEvEUlN3c104HalfEE_St5arrayIPcLm2EEEEviT0_T1_,@function
        .size           _ZN2at6native29vectorized_elementwise_kernelILi2EZZZNS0_15tan_kernel_cudaERNS_18TensorIteratorBaseEENKUlvE0_clEvENKUlvE1_clEvEUlN3c104HalfEE_St5arrayIPcLm2EEEEviT0_T1_,(.L_x_6482 - _ZN2at6native29vectorized_elementwise_kernelILi2EZZZNS0_15tan_kernel_cudaERNS_18TensorIteratorBaseEENKUlvE0_clEvENKUlvE1_clEvEUlN3c104HalfEE_St5arrayIPcLm2EEEEviT0_T1_)
        .other          _ZN2at6native29vectorized_elementwise_kernelILi2EZZZNS0_15tan_kernel_cudaERNS_18TensorIteratorBaseEENKUlvE0_clEvENKUlvE1_clEvEUlN3c104HalfEE_St5arrayIPcLm2EEEEviT0_T1_,@"STO_CUDA_ENTRY STV_DEFAULT"
_ZN2at6native29vectorized_elementwise_kernelILi2EZZZNS0_15tan_kernel_cudaERNS_18TensorIteratorBaseEENKUlvE0_clEvENKUlvE1_clEvEUlN3c104HalfEE_St5arrayIPcLm2EEEEviT0_T1_:
.text._ZN2at6native29vectorized_elementwise_kernelILi2EZZZNS0_15tan_kernel_cudaERNS_18TensorIteratorBaseEENKUlvE0_clEvENKUlvE1_clEvEUlN3c104HalfEE_St5arrayIPcLm2EEEEviT0_T1_:
        /* <DEDUP_REMOVED lines=12> */
[----:B------:R-:W3:Y:S04]  /*00c0*/  LDG.E R8, [R6.64+0x200] ;  /* 0x0002000406087981 */ /* 0x000ee8000c1e1900 */
[----:B------:R3:W4:Y:S04]  /*00d0*/  LDG.E R9, [R6.64+0x400] ;  /* 0x0004000406097981 */ /* 0x000728000c1e1900 */
[----:B------:R3:W5:Y:S01]  /*00e0*/  LDG.E R11, [R6.64+0x600] ;  /* 0x00060004060b7981 */ /* 0x000762000c1e1900 */
[----:B--2---:R-:W-:-:S02]  /*00f0*/  HADD2.F32 R4, -RZ, R5.H0_H0 ;  /* 0x20000005ff047230 */ /* 0x004fc40000004100 */
[----:B------:R-:W-:Y:S02]  /*0100*/  HADD2.F32 R5, -RZ, R5.H1_H1 ;  /* 0x30000005ff057230 */ /* 0x000fe40000004100 */
[--C-:B---3--:R-:W-:Y:S01]  /*0110*/  HADD2.F32 R6, -RZ, R8.reuse.H1_H1 ;  /* 0x30000008ff067230 */ /* 0x108fe20000004100 */
[----:B------:R-:W-:Y:S02]  /*0120*/  FMUL.RZ R15, R4, 0.15915493667125701904 ;  /* 0x3e22f983040f7820 */ /* 0x000fe4000040c000 */
[----:B------:R-:W-:Y:S01]  /*0130*/  FMUL.RZ R16, R5, 0.15915493667125701904 ;  /* 0x3e22f98305107820 */ /* 0x000fe2000040c000 */
[----:B------:R-:W-:Y:S01]  /*0140*/  HADD2.F32 R5, -RZ, R8.H0_H0 ;  /* 0x20000008ff057230 */ /* 0x000fe20000004100 */
[----:B------:R-:W-:Y:S01]  /*0150*/  FMUL.RZ R18, R6, 0.15915493667125701904 ;  /* 0x3e22f98306127820 */ /* 0x000fe2000040c000 */
[--C-:B----4-:R-:W-:Y:S01]  /*0160*/  HADD2.F32 R8, -RZ, R9.reuse.H1_H1 ;  /* 0x30000009ff087230 */ /* 0x110fe20000004100 */
[----:B------:R-:W-:Y:S01]  /*0170*/  MUFU.SIN R4, R15 ;  /* 0x0000000f00047308 */ /* 0x000fe20000000400 */
[----:B------:R-:W-:Y:S01]  /*0180*/  HADD2.F32 R7, -RZ, R9.H0_H0 ;  /* 0x20000009ff077230 */ /* 0x000fe20000004100 */
[----:B------:R-:W-:-:S02]  /*0190*/  FMUL.RZ R17, R5, 0.15915493667125701904 ;  /* 0x3e22f98305117820 */ /* 0x000fc4000040c000 */
[----:B------:R-:W-:Y:S01]  /*01a0*/  FMUL.RZ R22, R8, 0.15915493667125701904 ;  /* 0x3e22f98308167820 */ /* 0x000fe2000040c000 */
[--C-:B-----5:R-:W-:Y:S01]  /*01b0*/  HADD2.F32 R8, -RZ, R11.reuse.H0_H0 ;  /* 0x2000000bff087230 */ /* 0x120fe20000004100 */
[----:B------:R-:W-:Y:S01]  /*01c0*/  FMUL.RZ R21, R7, 0.15915493667125701904 ;  /* 0x3e22f98307157820 */ /* 0x000fe2000040c000 */
[----:B------:R-:W-:Y:S01]  /*01d0*/  HADD2.F32 R11, -RZ, R11.H1_H1 ;  /* 0x3000000bff0b7230 */ /* 0x000fe20000004100 */
[----:B------:R-:W0:Y:S02]  /*01e0*/  MUFU.COS R12, R15 ;  /* 0x0000000f000c7308 */ /* 0x000e240000000000 */
[----:B------:R-:W-:-:S06]  /*01f0*/  FMUL.RZ R24, R8, 0.15915493667125701904 ;  /* 0x3e22f98308187820 */ /* 0x000fcc000040c000 */
[----:B------:R-:W-:Y:S08]  /*0200*/  MUFU.SIN R6, R18 ;  /* 0x0000001200067308 */ /* 0x000ff00000000400 */
[----:B------:R1:W-:Y:S08]  /*0210*/  MUFU.COS R15, R18 ;  /* 0x00000012000f7308 */ /* 0x0003f00000000000 */
[----:B------:R-:W-:Y:S01]  /*0220*/  MUFU.SIN R10, R16 ;  /* 0x00000010000a7308 */ /* 0x000fe20000000400 */
[----:B-1----:R-:W-:-:S07]  /*0230*/  FMUL.RZ R18, R11, 0.15915493667125701904 ;  /* 0x3e22f9830b127820 */ /* 0x002fce000040c000 */
[----:B------:R-:W-:Y:S08]  /*0240*/  MUFU.COS R13, R16 ;  /* 0x00000010000d7308 */ /* 0x000ff00000000000 */
[----:B------:R-:W1:Y:S08]  /*0250*/  MUFU.COS R14, R17 ;  /* 0x00000011000e7308 */ /* 0x000e700000000000 */
[----:B------:R-:W-:Y:S08]  /*0260*/  MUFU.SIN R7, R21 ;  /* 0x0000001500077308 */ /* 0x000ff00000000400 */
[----:B------:R-:W-:Y:S08]  /*0270*/  MUFU.COS R16, R21 ;  /* 0x0000001500107308 */ /* 0x000ff00000000000 */
[----:B------:R-:W-:Y:S08]  /*0280*/  MUFU.COS R19, R22 ;  /* 0x0000001600137308 */ /* 0x000ff00000000000 */
[----:B------:R-:W-:Y:S08]  /*0290*/  MUFU.COS R20, R24 ;  /* 0x0000001800147308 */ /* 0x000ff00000000000 */
[----:B------:R-:W-:Y:S08]  /*02a0*/  MUFU.COS R21, R18 ;  /* 0x0000001200157308 */ /* 0x000ff00000000000 */
[----:B------:R-:W-:Y:S08]  /*02b0*/  MUFU.SIN R5, R17 ;  /* 0x0000001100057308 */ /* 0x000ff00000000400 */
[----:B0-----:R-:W0:Y:S08]  /*02c0*/  MUFU.RCP R17, R12 ;  /* 0x0000000c00117308 */ /* 0x001e300000001000 */
[----:B-1----:R-:W1:Y:S08]  /*02d0*/  MUFU.RCP R14, R14 ;  /* 0x0000000e000e7308 */ /* 0x002e700000001000 */
[----:B------:R-:W-:Y:S01]  /*02e0*/  MUFU.SIN R9, R22 ;  /* 0x0000001600097308 */ /* 0x000fe20000000400 */
[----:B0-----:R-:W-:-:S07]  /*02f0*/  FMUL.FTZ R17, R4, R17 ;  /* 0x0000001104117220 */ /* 0x001fce0000410000 */
[----:B------:R-:W-:Y:S08]  /*0300*/  MUFU.SIN R8, R24 ;  /* 0x0000001800087308 */ /* 0x000ff00000000400 */
[----:B------:R1:W-:Y:S08]  /*0310*/  MUFU.SIN R11, R18 ;  /* 0x00000012000b7308 */ /* 0x0003f00000000400 */
[----:B------:R-:W0:Y:S01]  /*0320*/  MUFU.RCP R13, R13 ;  /* 0x0000000d000d7308 */ /* 0x000e220000001000 */
[----:B-1----:R-:W-:-:S02]  /*0330*/  FMUL.FTZ R18, R5, R14 ;  /* 0x0000000e05127220 */ /* 0x002fc40000410000 */
[----:B------:R-:W-:-:S05]  /*0340*/  IMAD.WIDE.U32 R4, R0, R3, c[0x0][0x168] ;  /* 0x00005a0000047625 */ /* 0x000fca00078e0003 */
[----:B------:R-:W1:Y:S01]  /*0350*/  MUFU.RCP R15, R15 ;  /* 0x0000000f000f7308 */ /* 0x000e620000001000 */
[----:B------:R-:W-:-:S07]  /*0360*/  IMAD.WIDE R4, R2, 0x4, R4 ;  /* 0x0000000402047825 */ /* 0x000fce00078e0204 */
[----:B------:R-:W2:Y:S01]  /*0370*/  MUFU.RCP R16, R16 ;  /* 0x0000001000107308 */ /* 0x000ea20000001000 */
[----:B0-----:R-:W-:-:S05]  /*0380*/  FMUL.FTZ R10, R10, R13 ;  /* 0x0000000d0a0a7220 */ /* 0x001fca0000410000 */
[----:B------:R-:W-:Y:S02]  /*0390*/  F2FP.PACK_AB R17, R10, R17 ;  /* 0x000000110a11723e */ /* 0x000fe400000000ff */
[----:B------:R-:W0:Y:S01]  /*03a0*/  MUFU.RCP R22, R19 ;  /* 0x0000001300167308 */ /* 0x000e220000001000 */
[----:B-1----:R-:W-:Y:S02]  /*03b0*/  FMUL.FTZ R3, R6, R15 ;  /* 0x0000000f06037220 */ /* 0x002fe40000410000 */
[----:B------:R-:W-:Y:S03]  /*03c0*/  STG.E [R4.64], R17 ;  /* 0x0000001104007986 */ /* 0x000fe6000c101904 */
[----:B------:R-:W-:Y:S02]  /*03d0*/  F2FP.PACK_AB R3, R3, R18 ;  /* 0x000000120303723e */ /* 0x000fe400000000ff */
[----:B------:R-:W1:Y:S01]  /*03e0*/  MUFU.RCP R23, R20 ;  /* 0x0000001400177308 */ /* 0x000e620000001000 */
[----:B--2---:R-:W-:-:S02]  /*03f0*/  FMUL.FTZ R7, R7, R16 ;  /* 0x0000001007077220 */ /* 0x004fc40000410000 */
[----:B------:R-:W-:Y:S05]  /*0400*/  STG.E [R4.64+0x200], R3 ;  /* 0x0002000304007986 */ /* 0x000fea000c101904 */
[----:B------:R-:W2:Y:S01]  /*0410*/  MUFU.RCP R24, R21 ;  /* 0x0000001500187308 */ /* 0x000ea20000001000 */
[----:B0-----:R-:W-:-:S05]  /*0420*/  FMUL.FTZ R0, R9, R22 ;  /* 0x0000001609007220 */ /* 0x001fca0000410000 */
[----:B------:R-:W-:Y:S01]  /*0430*/  F2FP.PACK_AB R7, R0, R7 ;  /* 0x000000070007723e */ /* 0x000fe200000000ff */
[----:B-1----:R-:W-:-:S04]  /*0440*/  FMUL.FTZ R8, R8, R23 ;  /* 0x0000001708087220 */ /* 0x002fc80000410000 */
[----:B------:R-:W-:Y:S01]  /*0450*/  STG.E [R4.64+0x400], R7 ;  /* 0x0004000704007986 */ /* 0x000fe2000c101904 */
[----:B--2---:R-:W-:-:S05]  /*0460*/  FMUL.FTZ R11, R11, R24 ;  /* 0x000000180b0b7220 */ /* 0x004fca0000410000 */
[----:B------:R-:W-:-:S05]  /*0470*/  F2FP.PACK_AB R11, R11, R8 ;  /* 0x000000080b0b723e */ /* 0x000fca00000000ff */
[----:B------:R-:W-:Y:S01]  /*0480*/  STG.E [R4.64+0x600], R11 ;  /* 0x0006000b04007986 */ /* 0x000fe2000c101904 */
[----:B------:R-:W-:Y:S05]  /*0490*/  EXIT ;  /* 0x000000000000794d */ /* 0x000fea0003800000 */
.L_x_1119:
[----:B------:R-:W0:Y:S01]  /*04a0*/  S2R R5, SR_TID.X ;  /* 0x0000000000057919 */ /* 0x000e220000002100 */
[----:B------:R-:W-:Y:S02]  /*04b0*/  PRMT R2, RZ, 0x7610, R2 ;  /* 0x00007610ff027816 */ /* 0x000fe40000000002 */
[----:B0-----:R-:W-:Y:S02]  /*04c0*/  ISETP.GE.AND P0, PT, R5, R4, PT ;  /* 0x000000040500720c */ /* 0x001fe40003f06270 */
[----:B------:R-:W-:-:S11]  /*04d0*/  MOV R9, R5 ;  /* 0x0000000500097202 */ /* 0x000fd60000000f00 */
[----:B------:R-:W-:Y:S01]  /*04e0*/  @!P0 IADD3 R9, R5, 0x80, RZ ;  /* 0x0000008005098810 */ /* 0x000fe20007ffe0ff */
[----:B------:R-:W-:Y:S02]  /*04f0*/  @!P0 IMAD.IADD R6, R0, 0x1, R5 ;  /* 0x0000000100068824 */ /* 0x000fe400078e0205 */
[----:B------:R-:W-:Y:S01]  /*0500*/  @!P0 IMAD.MOV.U32 R7, RZ, RZ, 0x2 ;  /* 0x00000002ff078424 */ /* 0x000fe200078e00ff */
[----:B------:R-:W-:Y:S02]  /*0510*/  ISETP.GE.AND P1, PT, R9, R4, PT ;  /* 0x000000040900720c */ /* 0x000fe40003f26270 */
[----:B------:R-:W-:Y:S01]  /*0520*/  PRMT R3, RZ, 0x7610, R3 ;  /* 0x00007610ff037816 */ /* 0x000fe20000000003 */
[----:B------:R-:W-:-:S05]  /*0530*/  @!P0 IMAD.WIDE.U32 R6, R6, R7, c[0x0][0x170] ;  /* 0x00005c0006068625 */ /* 0x000fca00078e0007 */
[----:B------:R0:W2:Y:S05]  /*0540*/  @!P0 LDG.E.U16 R2, [R6.64] ;  /* 0x0000000406028981 */ /* 0x0000aa000c1e1500 */
[----:B------:R-:W-:Y:S02]  /*0550*/  @!P1 IADD3 R12, R0, R9, RZ ;  /* 0x00000009000c9210 */ /* 0x000fe40007ffe0ff */
[----:B------:R-:W-:-:S04]  /*0560*/  @!P1 IADD3 R9, R9, 0x80, RZ ;  /* 0x0000008009099810 */ /* 0x000fc80007ffe0ff */
[----:B------:R-:W-:-:S13]  /*0570*/  ISETP.GE.AND P2, PT, R9, R4, PT ;  /* 0x000000040900720c */ /* 0x000fda0003f46270 */
[----:B------:R-:W-:Y:S01]  /*0580*/  @!P2 IMAD.IADD R14, R0, 0x1, R9 ;  /* 0x00000001000ea824 */ /* 0x000fe200078e0209 */
[----:B------:R-:W-:-:S04]  /*0590*/  @!P2 IADD3 R9, R9, 0x80, RZ ;  /* 0x000000800909a810 */ /* 0x000fc80007ffe0ff */
[----:B------:R-:W-:Y:S01]  /*05a0*/  ISETP.GE.AND P3, PT, R9, R4, PT ;  /* 0x000000040900720c */ /* 0x000fe20003f66270 */
[----:B------:R-:W-:-:S04]  /*05b0*/  @!P1 IMAD.MOV.U32 R13, RZ, RZ, 0x2 ;  /* 0x00000002ff0d9424 */ /* 0x000fc800078e00ff */
[----:B------:R-:W-:-:S05]  /*05c0*/  @!P1 IMAD.WIDE.U32 R12, R12, R13, c[0x0][0x170] ;  /* 0x00005c000c0c9625 */ /* 0x000fca00078e000d */
[----:B------:R1:W3:Y:S03]  /*05d0*/  @!P1 LDG.E.U16 R3, [R12.64] ;  /* 0x000000040c039981 */ /* 0x0002e6000c1e1500 */
[----:B------:R-:W-:Y:S02]  /*05e0*/  @!P3 IADD3 R16, R0, R9, RZ ;  /* 0x000000090010b210 */ /* 0x000fe40007ffe0ff */
[----:B------:R-:W-:-:S04]  /*05f0*/  @!P3 IADD3 R9, R9, 0x80, RZ ;  /* 0x000000800909b810 */ /* 0x000fc80007ffe0ff */
[----:B------:R-:W-:Y:S01]  /*0600*/  ISETP.GE.AND P1, PT, R9, R4, PT ;  /* 0x000000040900720c */ /* 0x000fe20003f26270 */
[----:B------:R-:W-:Y:S01]  /*0610*/  @!P2 IMAD.MOV.U32 R15, RZ, RZ, 0x2 ;  /* 0x00000002ff0fa424 */ /* 0x000fe200078e00ff */
[----:B0-----:R-:W-:-:S03]  /*0620*/  PRMT R6, RZ, 0x7610, R6 ;  /* 0x00007610ff067816 */ /* 0x001fc60000000006 */
[----:B------:R-:W-:-:S05]  /*0630*/  @!P2 IMAD.WIDE.U32 R14, R14, R15, c[0x0][0x170] ;  /* 0x00005c000e0ea625 */ /* 0x000fca00078e000f */
[----:B------:R0:W4:Y:S03]  /*0640*/  @!P2 LDG.E.U16 R6, [R14.64] ;  /* 0x000000040e06a981 */ /* 0x000126000c1e1500 */
[----:B------:R-:W-:Y:S02]  /*0650*/  @!P1 IADD3 R7, R0, R9, RZ ;  /* 0x0000000900079210 */ /* 0x000fe40007ffe0ff */
[----:B------:R-:W-:-:S04]  /*0660*/  @!P1 IADD3 R9, R9, 0x80, RZ ;  /* 0x0000008009099810 */ /* 0x000fc80007ffe0ff */
[----:B------:R-:W-:Y:S01]  /*0670*/  ISETP.GE.AND P2, PT, R9, R4, PT ;  /* 0x000000040900720c */ /* 0x000fe20003f46270 */
[----:B------:R-:W-:Y:S01]  /*0680*/  @!P3 IMAD.MOV.U32 R17, RZ, RZ, 0x2 ;  /* 0x00000002ff11b424 */ /* 0x000fe200078e00ff */
[----:B------:R-:W-:-:S03]  /*0690*/  PRMT R10, RZ, 0x7610, R10 ;  /* 0x00007610ff0a7816 */ /* 0x000fc6000000000a */
[----:B------:R-:W-:-:S05]  /*06a0*/  @!P3 IMAD.WIDE.U32 R16, R16, R17, c[0x0][0x170] ;  /* 0x00005c001010b625 */ /* 0x000fca00078e0011 */
[----:B------:R5:W4:Y:S03]  /*06b0*/  @!P3 LDG.E.U16 R10, [R16.64] ;  /* 0x00000004100ab981 */ /* 0x000b26000c1e1500 */
[----:B------:R-:W-:Y:S01]  /*06c0*/  @!P2 IMAD.IADD R18, R0, 0x1, R9 ;  /* 0x000000010012a824 */ /* 0x000fe200078e0209 */
[----:B------:R-:W-:-:S04]  /*06d0*/  @!P2 IADD3 R9, R9, 0x80, RZ ;  /* 0x000000800909a810 */ /* 0x000fc80007ffe0ff */
[----:B------:R-:W-:Y:S01]  /*06e0*/  ISETP.GE.AND P3, PT, R9, R4, PT ;  /* 0x000000040900720c */ /* 0x000fe20003f66270 */
[----:B-1----:R-:W-:Y:S01]  /*06f0*/  @!P1 IMAD.MOV.U32 R12, RZ, RZ, 0x2 ;  /* 0x00000002ff0c9424 */ /* 0x002fe200078e00ff */
[----:B------:R-:W-:Y:S02]  /*0700*/  @!P2 MOV R19, 0x2 ;  /* 0x000000020013a802 */ /* 0x000fe40000000f00 */
[----:B------:R-:W-:Y:S01]  /*0710*/  PRMT R8, RZ, 0x7610, R8 ;  /* 0x00007610ff087816 */ /* 0x000fe20000000008 */
[----:B0-----:R-:W-:Y:S01]  /*0720*/  @!P1 IMAD.WIDE.U32 R14, R7, R12, c[0x0][0x170] ;  /* 0x00005c00070e9625 */ /* 0x001fe200078e000c */
[----:B------:R-:W-:-:S03]  /*0730*/  PRMT R7, RZ, 0x7610, R7 ;  /* 0x00007610ff077816 */ /* 0x000fc60000000007 */
[----:B------:R-:W-:Y:S01]  /*0740*/  @!P2 IMAD.WIDE.U32 R18, R18, R19, c[0x0][0x170] ;  /* 0x00005c001212a625 */ /* 0x000fe200078e0013 */
[----:B------:R0:W4:Y:S03]  /*0750*/  @!P1 LDG.E.U16 R8, [R14.64] ;  /* 0x000000040e089981 */ /* 0x000126000c1e1500 */
[----:B-----5:R-:W-:Y:S01]  /*0760*/  @!P3 IMAD.IADD R16, R0, 0x1, R9 ;  /* 0x000000010010b824 */ /* 0x020fe200078e0209 */
[----:B------:R-:W-:Y:S01]  /*0770*/  @!P3 IADD3 R9, R9, 0x80, RZ ;  /* 0x000000800909b810 */ /* 0x000fe20007ffe0ff */
[----:B------:R1:W5:Y:S03]  /*0780*/  @!P2 LDG.E.U16 R7, [R18.64] ;  /* 0x000000041207a981 */ /* 0x000366000c1e1500 */
[----:B------:R-:W-:Y:S01]  /*0790*/  ISETP.GE.AND P1, PT, R9, R4, PT ;  /* 0x000000040900720c */ /* 0x000fe20003f26270 */
[----:B------:R-:W-:Y:S01]  /*07a0*/  @!P3 IMAD.MOV.U32 R17, RZ, RZ, 0x2 ;  /* 0x00000002ff11b424 */ /* 0x000fe200078e00ff */
[----:B------:R-:W-:-:S03]  /*07b0*/  PRMT R12, RZ, 0x7610, R12 ;  /* 0x00007610ff0c7816 */ /* 0x000fc6000000000c */
[----:B------:R-:W-:-:S05]  /*07c0*/  @!P3 IMAD.WIDE.U32 R16, R16, R17, c[0x0][0x170] ;  /* 0x00005c001010b625 */ /* 0x000fca00078e0011 */
[----:B------:R1:W5:Y:S03]  /*07d0*/  @!P3 LDG.E.U16 R12, [R16.64] ;  /* 0x00000004100cb981 */ /* 0x000366000c1e1500 */
[----:B0-----:R-:W-:Y:S01]  /*07e0*/  @!P1 IADD3 R14, R0, R9, RZ ;  /* 0x00000009000e9210 */ /* 0x001fe20007ffe0ff */
[----:B------:R-:W-:Y:S01]  /*07f0*/  @!P1 IMAD.MOV.U32 R15, RZ, RZ, 0x2 ;  /* 0x00000002ff0f9424 */ /* 0x000fe200078e00ff */
[----:B------:R-:W-:-:S03]  /*0800*/  PRMT R9, RZ, 0x7610, R9 ;  /* 0x00007610ff097816 */ /* 0x000fc60000000009 */
[----:B------:R-:W-:-:S05]  /*0810*/  @!P1 IMAD.WIDE.U32 R14, R14, R15, c[0x0][0x170] ;  /* 0x00005c000e0e9625 */ /* 0x000fca00078e000f */
[----:B------:R0:W5:Y:S01]  /*0820*/  @!P1 LDG.E.U16 R9, [R14.64] ;  /* 0x000000040e099981 */ /* 0x000162000c1e1500 */
[----:B-1----:R-:W-:-:S04]  /*0830*/  IADD3 R17, R5, 0x100, RZ ;  /* 0x0000010005117810 */ /* 0x002fc80007ffe0ff */
[----:B------:R-:W-:Y:S02]  /*0840*/  ISETP.GE.AND P6, PT, R17, R4, PT ;  /* 0x000000041100720c */ /* 0x000fe40003fc6270 */
[----:B------:R-:W-:-:S04]  /*0850*/  IADD3 R11, R5, 0x80, RZ ;  /* 0x00000080050b7810 */ /* 0x000fc80007ffe0ff */
[----:B------:R-:W-:Y:S02]  /*0860*/  ISETP.GE.AND P1, PT, R11, R4, PT ;  /* 0x000000040b00720c */ /* 0x000fe40003f26270 */
[----:B------:R-:W-:-:S04]  /*0870*/  IADD3 R17, R5, 0x200, RZ ;  /* 0x0000020005117810 */ /* 0x000fc80007ffe0ff */
[----:B------:R-:W-:Y:S02]  /*0880*/  ISETP.GE.AND P3, PT, R17, R4, PT ;  /* 0x000000041100720c */ /* 0x000fe40003f66270 */
[----:B------:R-:W-:-:S04]  /*0890*/  IADD3 R17, R5, 0x280, RZ ;  /* 0x0000028005117810 */ /* 0x000fc80007ffe0ff */
[-C--:B------:R-:W-:Y:S02]  /*08a0*/  ISETP.GE.AND P4, PT, R17, R4.reuse, PT ;  /* 0x000000041100720c */ /* 0x080fe40003f86270 */
[C---:B0-----:R-:W-:Y:S02]  /*08b0*/  IADD3 R15, R5.reuse, 0x180, RZ ;  /* 0x00000180050f7810 */ /* 0x041fe40007ffe0ff */
[----:B------:R-:W-:Y:S02]  /*08c0*/  IADD3 R17, R5, 0x300, RZ ;  /* 0x0000030005117810 */ /* 0x000fe40007ffe0ff */
[-C--:B------:R-:W-:Y:S02]  /*08d0*/  ISETP.GE.AND P2, PT, R15, R4.reuse, PT ;  /* 0x000000040f00720c */ /* 0x080fe40003f46270 */
[----:B------:R-:W-:Y:S02]  /*08e0*/  ISETP.GE.AND P5, PT, R17, R4, PT ;  /* 0x000000041100720c */ /* 0x000fe40003fa6270 */
[----:B------:R-:W-:Y:S01]  /*08f0*/  @!P0 MOV R24, 0x2 ;  /* 0x0000000200188802 */ /* 0x000fe20000000f00 */
[----:B------:R-:W-:Y:S01]  /*0900*/  BSSY B0, `(.L_x_1120) ;  /* 0x000006d000007945 */ /* 0x000fe20003800000 */
[----:B------:R-:W-:Y:S01]  /*0910*/  BSSY B1, `(.L_x_1121) ;  /* 0x0000065000017945 */ /* 0x000fe20003800000 */
[----:B--2---:R-:W-:-:S05]  /*0920*/  @!P0 HADD2.F32 R2, -RZ, R2.H0_H0 ;  /* 0x20000002ff028230 */ /* 0x004fca0000004100 */
[----:B------:R-:W-:-:S04]  /*0930*/  @!P0 FMUL.RZ R18, R2, 0.15915493667125701904 ;  /* 0x3e22f98302128820 */ /* 0x000fc8000040c000 */
[----:B------:R-:W0:Y:S08]  /*0940*/  @!P0 MUFU.COS R16, R18 ;  /* 0x0000001200108308 */ /* 0x000e300000000000 */
[----:B------:R1:W-:Y:S01]  /*0950*/  @!P0 MUFU.SIN R2, R18 ;  /* 0x0000001200028308 */ /* 0x0003e20000000400 */
[----:B---3--:R-:W-:-:S07]  /*0960*/  @!P1 HADD2.F32 R13, -RZ, R3.H0_H0 ;  /* 0x20000003ff0d9230 */ /* 0x008fce0000004100 */
[----:B0-----:R-:W-:Y:S01]  /*0970*/  @!P0 MUFU.RCP R3, R16 ;  /* 0x0000001000038308 */ /* 0x001fe20000001000 */
[----:B----4-:R-:W-:-:S05]  /*0980*/  @!P6 HADD2.F32 R6, -RZ, R6.H0_H0 ;  /* 0x20000006ff06e230 */ /* 0x010fca0000004100 */
[----:B-1----:R-:W-:-:S04]  /*0990*/  @!P6 FMUL.RZ R18, R6, 0.15915493667125701904 ;  /* 0x3e22f9830612e820 */ /* 0x002fc8000040c000 */
[----:B------:R-:W0:Y:S08]  /*09a0*/  @!P6 MUFU.COS R16, R18 ;  /* 0x000000120010e308 */ /* 0x000e300000000000 */
[----:B------:R-:W-:Y:S08]  /*09b0*/  @!P6 MUFU.SIN R6, R18 ;  /* 0x000000120006e308 */ /* 0x000ff00000000400 */
[----:B0-----:R-:W0:Y:S01]  /*09c0*/  @!P6 MUFU.RCP R21, R16 ;  /* 0x000000100015e308 */ /* 0x001e220000001000 */
[----:B-----5:R-:W-:Y:S01]  /*09d0*/  @!P4 HADD2.F32 R7, -RZ, R7.H0_H0 ;  /* 0x20000007ff07c230 */ /* 0x020fe20000004100 */
[----:B0-----:R-:W-:-:S04]  /*09e0*/  @!P6 FMUL.FTZ R6, R6, R21 ;  /* 0x000000150606e220 */ /* 0x001fc80000410000 */
[----:B------:R-:W-:Y:S01]  /*09f0*/  @!P4 FMUL.RZ R22, R7, 0.15915493667125701904 ;  /* 0x3e22f9830716c820 */ /* 0x000fe2000040c000 */
[----:B------:R-:W-:Y:S02]  /*0a00*/  IADD3 R7, R5, 0x380, RZ ;  /* 0x0000038005077810 */ /* 0x000fe40007ffe0ff */
[----:B------:R-:W-:Y:S02]  /*0a10*/  @!P6 F2FP.PACK_AB R6, RZ, R6 ;  /* 0x00000006ff06e23e */ /* 0x000fe400000000ff */
[----:B------:R-:W-:Y:S01]  /*0a20*/  ISETP.GE.AND P6, PT, R7, R4, PT ;  /* 0x000000040700720c */ /* 0x000fe20003fc6270 */
[----:B------:R-:W-:Y:S02]  /*0a30*/  @!P2 HADD2.F32 R10, -RZ, R10.H0_H0 ;  /* 0x2000000aff0aa230 */ /* 0x000fe40000004100 */
[----:B------:R-:W-:Y:S02]  /*0a40*/  @!P3 HADD2.F32 R8, -RZ, R8.H0_H0 ;  /* 0x20000008ff08b230 */ /* 0x000fe40000004100 */
[----:B------:R-:W-:Y:S01]  /*0a50*/  @!P5 HADD2.F32 R12, -RZ, R12.H0_H0 ;  /* 0x2000000cff0cd230 */ /* 0x000fe20000004100 */
[----:B------:R-:W-:-:S02]  /*0a60*/  @!P2 FMUL.RZ R20, R10, 0.15915493667125701904 ;  /* 0x3e22f9830a14a820 */ /* 0x000fc4000040c000 */
[----:B------:R-:W-:Y:S02]  /*0a70*/  @!P1 FMUL.RZ R19, R13, 0.15915493667125701904 ;  /* 0x3e22f9830d139820 */ /* 0x000fe4000040c000 */
[----:B------:R-:W-:Y:S01]  /*0a80*/  @!P3 FMUL.RZ R18, R8, 0.15915493667125701904 ;  /* 0x3e22f9830812b820 */ /* 0x000fe2000040c000 */
[----:B------:R-:W-:Y:S02]  /*0a90*/  @!P2 MUFU.COS R15, R20 ;  /* 0x00000014000fa308 */ /* 0x000fe40000000000 */
[----:B------:R-:W-:-:S06]  /*0aa0*/  @!P6 HADD2.F32 R9, -RZ, R9.H0_H0 ;  /* 0x20000009ff09e230 */ /* 0x000fcc0000004100 */
[----:B------:R0:W-:Y:S01]  /*0ab0*/  @!P2 MUFU.SIN R10, R20 ;  /* 0x00000014000aa308 */ /* 0x0001e20000000400 */
[----:B------:R-:W-:Y:S02]  /*0ac0*/  @!P6 FMUL.RZ R21, R9, 0.15915493667125701904 ;  /* 0x3e22f9830915e820 */ /* 0x000fe4000040c000 */
[----:B0-----:R-:W-:-:S05]  /*0ad0*/  @!P5 FMUL.RZ R20, R12, 0.15915493667125701904 ;  /* 0x3e22f9830c14d820 */ /* 0x001fca000040c000 */
[----:B------:R-:W0:Y:S08]  /*0ae0*/  @!P1 MUFU.COS R14, R19 ;  /* 0x00000013000e9308 */ /* 0x000e300000000000 */
[----:B------:R-:W-:Y:S08]  /*0af0*/  @!P1 MUFU.SIN R13, R19 ;  /* 0x00000013000d9308 */ /* 0x000ff00000000400 */
[----:B------:R-:W-:Y:S08]  /*0b00*/  @!P3 MUFU.SIN R8, R18 ;  /* 0x000000120008b308 */ /* 0x000ff00000000400 */
[----:B------:R-:W1:Y:S08]  /*0b10*/  @!P3 MUFU.COS R17, R18 ;  /* 0x000000120011b308 */ /* 0x000e700000000000 */
[----:B------:R-:W2:Y:S08]  /*0b20*/  @!P4 MUFU.COS R19, R22 ;  /* 0x000000160013c308 */ /* 0x000eb00000000000 */
[----:B------:R-:W3:Y:S08]  /*0b30*/  @!P5 MUFU.COS R16, R20 ;  /* 0x000000140010d308 */ /* 0x000ef00000000000 */
[----:B------:R-:W4:Y:S01]  /*0b40*/  @!P6 MUFU.COS R18, R21 ;  /* 0x000000150012e308 */ /* 0x000f220000000000 */
[----:B------:R-:W-:-:S02]  /*0b50*/  @!P0 FMUL.FTZ R2, R2, R3 ;  /* 0x0000000302028220 */ /* 0x000fc40000410000 */
[----:B------:R-:W-:Y:S02]  /*0b60*/  @!P0 IMAD.IADD R3, R0, 0x1, R5 ;  /* 0x0000000100038824 */ /* 0x000fe400078e0205 */
[----:B------:R-:W-:-:S03]  /*0b70*/  @!P0 IMAD.MOV.U32 R5, RZ, RZ, R11 ;  /* 0x000000ffff058224 */ /* 0x000fc600078e000b */
[----:B------:R5:W-:Y:S08]  /*0b80*/  @!P4 MUFU.SIN R12, R22 ;  /* 0x00000016000cc308 */ /* 0x000bf00000000400 */
[----:B0-----:R-:W0:Y:S01]  /*0b90*/  @!P1 MUFU.RCP R14, R14 ;  /* 0x0000000e000e9308 */ /* 0x001e220000001000 */
[----:B-----5:R-:W-:Y:S01]  /*0ba0*/  @!P0 F2FP.PACK_AB R22, RZ, R2 ;  /* 0x00000002ff16823e */ /* 0x020fe200000000ff */
[----:B------:R-:W-:-:S06]  /*0bb0*/  @!P0 IMAD.WIDE.U32 R2, R3, R24, c[0x0][0x168] ;  /* 0x00005a0003028625 */ /* 0x000fcc00078e0018 */
[----:B------:R-:W5:Y:S01]  /*0bc0*/  @!P2 MUFU.RCP R15, R15 ;  /* 0x0000000f000fa308 */ /* 0x000f620000001000 */
[----:B------:R0:W-:Y:S01]  /*0bd0*/  @!P0 STG.E.U16 [R2.64], R22 ;  /* 0x0000001602008986 */ /* 0x0001e2000c101504 */
[----:B------:R-:W-:-:S06]  /*0be0*/  ISETP.GE.AND P0, PT, R5, R4, PT ;  /* 0x000000040500720c */ /* 0x000fcc0003f06270 */
[----:B-1----:R-:W1:Y:S08]  /*0bf0*/  @!P3 MUFU.RCP R17, R17 ;  /* 0x000000110011b308 */ /* 0x002e700000001000 */
[----:B--2---:R-:W2:Y:S08]  /*0c00*/  @!P4 MUFU.RCP R19, R19 ;  /* 0x000000130013c308 */ /* 0x004eb00000001000 */
[----:B------:R-:W-:Y:S08]  /*0c10*/  @!P5 MUFU.SIN R7, R20 ;  /* 0x000000140007d308 */ /* 0x000ff00000000400 */
[----:B---3--:R-:W3:Y:S08]  /*0c20*/  @!P5 MUFU.RCP R16, R16 ;  /* 0x000000100010d308 */ /* 0x008ef00000001000 */
[----:B------:R-:W-:Y:S08]  /*0c30*/  @!P6 MUFU.SIN R9, R21 ;  /* 0x000000150009e308 */ /* 0x000ff00000000400 */
[----:B----4-:R-:W4:Y:S01]  /*0c40*/  @!P6 MUFU.RCP R18, R18 ;  /* 0x000000120012e308 */ /* 0x010f220000001000 */
[----:B0-----:R-:W-:-:S02]  /*0c50*/  @!P1 FMUL.FTZ R13, R13, R14 ;  /* 0x0000000e0d0d9220 */ /* 0x001fc40000410000 */
[----:B-----5:R-:W-:Y:S02]  /*0c60*/  @!P2 FMUL.FTZ R10, R10, R15 ;  /* 0x0000000f0a0aa220 */ /* 0x020fe40000410000 */
[----:B-1----:R-:W-:Y:S02]  /*0c70*/  @!P3 FMUL.FTZ R8, R8, R17 ;  /* 0x000000110808b220 */ /* 0x002fe40000410000 */
[----:B--2---:R-:W-:Y:S02]  /*0c80*/  @!P4 FMUL.FTZ R12, R12, R19 ;  /* 0x000000130c0cc220 */ /* 0x004fe40000410000 */
[----:B---3--:R-:W-:Y:S01]  /*0c90*/  @!P5 FMUL.FTZ R16, R7, R16 ;  /* 0x000000100710d220 */ /* 0x008fe20000410000 */
[----:B------:R-:W-:Y:S01]  /*0ca0*/  @!P1 F2FP.PACK_AB R13, RZ, R13 ;  /* 0x0000000dff0d923e */ /* 0x000fe200000000ff */
[----:B----4-:R-:W-:Y:S01]  /*0cb0*/  @!P6 FMUL.FTZ R9, R9, R18 ;  /* 0x000000120909e220 */ /* 0x010fe20000410000 */
[----:B------:R-:W-:Y:S02]  /*0cc0*/  @!P2 F2FP.PACK_AB R14, RZ, R10 ;  /* 0x0000000aff0ea23e */ /* 0x000fe400000000ff */
[----:B------:R-:W-:-:S02]  /*0cd0*/  @!P3 F2FP.PACK_AB R8, RZ, R8 ;  /* 0x00000008ff08b23e */ /* 0x000fc400000000ff */
[----:B------:R-:W-:Y:S02]  /*0ce0*/  @!P4 F2FP.PACK_AB R7, RZ, R12 ;  /* 0x0000000cff07c23e */ /* 0x000fe400000000ff */
[----:B------:R-:W-:Y:S02]  /*0cf0*/  @!P5 F2FP.PACK_AB R3, RZ, R16 ;  /* 0x00000010ff03d23e */ /* 0x000fe400000000ff */
[----:B------:R-:W-:Y:S01]  /*0d00*/  @!P6 F2FP.PACK_AB R2, RZ, R9 ;  /* 0x00000009ff02e23e */ /* 0x000fe200000000ff */
[----:B------:R-:W-:Y:S05]  /*0d10*/  @P0 BRA `(.L_x_1122) ;  /* 0x000000c000000947 */ /* 0x000fea0003800000 */
[----:B------:R-:W-:Y:S01]  /*0d20*/  HFMA2.MMA R11, -RZ, RZ, 0, 1.1920928955078125e-07 ;  /* 0x00000002ff0b7435 */ /* 0x000fe200000001ff */
[----:B------:R-:W-:Y:S01]  /*0d30*/  IMAD.IADD R10, R0, 0x1, R5 ;  /* 0x00000001000a7824 */ /* 0x000fe200078e0205 */
[----:B------:R-:W-:-:S04]  /*0d40*/  IADD3 R5, R5, 0x80, RZ ;  /* 0x0000008005057810 */ /* 0x000fc80007ffe0ff */
[----:B------:R-:W-:-:S04]  /*0d50*/  ISETP.GE.AND P0, PT, R5, R4, PT ;  /* 0x000000040500720c */ /* 0x000fc80003f06270 */
[----:B------:R-:W-:-:S05]  /*0d60*/  IMAD.WIDE.U32 R10, R10, R11, c[0x0][0x168] ;  /* 0x00005a000a0a7625 */ /* 0x000fca00078e000b */
[----:B------:R0:W-:Y:S04]  /*0d70*/  STG.E.U16 [R10.64], R13 ;  /* 0x0000000d0a007986 */ /* 0x0001e8000c101504 */
[----:B------:R-:W-:Y:S05]  /*0d80*/  @P0 BRA `(.L_x_1123) ;  /* 0x000000c000000947 */ /* 0x000fea0003800000 */
[----:B0-----:R-:W-:Y:S01]  /*0d90*/  IMAD.IADD R10, R0, 0x1, R5 ;  /* 0x00000001000a7824 */ /* 0x001fe200078e0205 */
[----:B------:R-:W-:Y:S01]  /*0da0*/  IADD3 R5, R5, 0x80, RZ ;  /* 0x0000008005057810 */ /* 0x000fe20007ffe0ff */
[----:B------:R-:W-:-:S04]  /*0db0*/  IMAD.MOV.U32 R11, RZ, RZ, 0x2 ;  /* 0x00000002ff0b7424 */ /* 0x000fc800078e00ff */
[----:B------:R-:W-:-:S05]  /*0dc0*/  IMAD.WIDE.U32 R10, R10, R11, c[0x0][0x168] ;  /* 0x00005a000a0a7625 */ /* 0x000fca00078e000b */
[----:B------:R0:W-:Y:S02]  /*0dd0*/  STG.E.U16 [R10.64], R6 ;  /* 0x000000060a007986 */ /* 0x0001e4000c101504 */
.L_x_1122:
[----:B------:R-:W-:-:S13]  /*0de0*/  ISETP.GE.AND P0, PT, R5, R4, PT ;  /* 0x000000040500720c */ /* 0x000fda0003f06270 */
[----:B------:R-:W-:Y:S05]  /*0df0*/  @P0 BRA `(.L_x_1124) ;  /* 0x000000d000000947 */ /* 0x000fea0003800000 */
[----:B0-----:R-:W-:Y:S01]  /*0e00*/  IADD3 R10, R0, R5, RZ ;  /* 0x00000005000a7210 */ /* 0x001fe20007ffe0ff */
[----:B------:R-:W-:Y:S01]  /*0e10*/  IMAD.MOV.U32 R11, RZ, RZ, 0x2 ;  /* 0x00000002ff0b7424 */ /* 0x000fe200078e00ff */
[----:B------:R-:W-:-:S03]  /*0e20*/  IADD3 R5, R5, 0x80, RZ ;  /* 0x0000008005057810 */ /* 0x000fc60007ffe0ff */
[----:B------:R-:W-:-:S05]  /*0e30*/  IMAD.WIDE.U32 R10, R10, R11, c[0x0][0x168] ;  /* 0x00005a000a0a7625 */ /* 0x000fca00078e000b */
[----:B------:R0:W-:Y:S02]  /*0e40*/  STG.E.U16 [R10.64], R14 ;  /* 0x0000000e0a007986 */ /* 0x0001e4000c101504 */
.L_x_1123:
[----:B------:R-:W-:-:S13]  /*0e50*/  ISETP.GE.AND P0, PT, R5, R4, PT ;  /* 0x000000040500720c */ /* 0x000fda0003f06270 */
[----:B------:R-:W-:Y:S05]  /*0e60*/  @P0 BRA `(.L_x_1125) ;  /* 0x000000f000000947 */ /* 0x000fea0003800000 */
[----:B------:R-:W-:Y:S01]  /*0e70*/  MOV R6, 0x2 ;  /* 0x0000000200067802 */ /* 0x000fe20000000f00 */
[----:B------:R-:W-:Y:S01]  /*0e80*/  IMAD.IADD R9, R0, 0x1, R5 ;  /* 0x0000000100097824 */ /* 0x000fe200078e0205 */
[----:B0-----:R-:W-:Y:S02]  /*0e90*/  PRMT R10, R8, 0x7610, R10 ;  /* 0x00007610080a7816 */ /* 0x001fe4000000000a */
[----:B------:R-:W-:Y:S01]  /*0ea0*/  IADD3 R5, R5, 0x80, RZ ;  /* 0x0000008005057810 */ /* 0x000fe20007ffe0ff */
[----:B------:R-:W-:-:S05]  /*0eb0*/  IMAD.WIDE.U32 R8, R9, R6, c[0x0][0x168] ;  /* 0x00005a0009087625 */ /* 0x000fca00078e0006 */
[----:B------:R0:W-:Y:S02]  /*0ec0*/  STG.E.U16 [R8.64], R10 ;  /* 0x0000000a08007986 */ /* 0x0001e4000c101504 */
.L_x_1124:
[----:B------:R-:W-:-:S13]  /*0ed0*/  ISETP.GE.AND P0, PT, R5, R4, PT ;  /* 0x000000040500720c */ /* 0x000fda0003f06270 */
[----:B------:R-:W-:Y:S01]  /*0ee0*/  @P0 BREAK B1 ;  /* 0x0000000000010942 */ /* 0x000fe20003800000 */
[----:B------:R-:W-:Y:S05]  /*0ef0*/  @P0 BRA `(.L_x_1126) ;  /* 0x000000d000000947 */ /* 0x000fea0003800000 */
[----:B0-----:R-:W-:Y:S01]  /*0f00*/  IMAD.IADD R6, R0, 0x1, R5 ;  /* 0x0000000100067824 */ /* 0x001fe200078e0205 */
[----:B------:R-:W-:Y:S01]  /*0f10*/  PRMT R8, R7, 0x7610, R8 ;  /* 0x0000761007087816 */ /* 0x000fe20000000008 */
[----:B------:R-:W-:Y:S01]  /*0f20*/  IMAD.MOV.U32 R9, RZ, RZ, 0x2 ;  /* 0x00000002ff097424 */ /* 0x000fe200078e00ff */
[----:B------:R-:W-:-:S03]  /*0f30*/  IADD3 R5, R5, 0x80, RZ ;  /* 0x0000008005057810 */ /* 0x000fc60007ffe0ff */
[----:B------:R-:W-:-:S05]  /*0f40*/  IMAD.WIDE.U32 R6, R6, R9, c[0x0][0x168] ;  /* 0x00005a0006067625 */ /* 0x000fca00078e0009 */
[----:B------:R0:W-:Y:S02]  /*0f50*/  STG.E.U16 [R6.64], R8 ;  /* 0x0000000806007986 */ /* 0x0001e4000c101504 */
.L_x_1125:
[----:B------:R-:W-:Y:S05]  /*0f60*/  BSYNC B1 ;  /* 0x0000000000017941 */ /* 0x000fea0003800000 */
.L_x_1121:
[----:B------:R-:W-:-:S13]  /*0f70*/  ISETP.GE.AND P0, PT, R5, R4, PT ;  /* 0x000000040500720c */ /* 0x000fda0003f06270 */
[----:B0-----:R-:W-:Y:S01]  /*0f80*/  @!P0 IADD3 R6, R0, R5, RZ ;  /* 0x0000000500068210 */ /* 0x001fe20007ffe0ff */
[----:B------:R-:W-:Y:S01]  /*0f90*/  @!P0 IMAD.MOV.U32 R7, RZ, RZ, 0x2 ;  /* 0x00000002ff078424 */ /* 0x000fe200078e00ff */
[----:B------:R-:W-:-:S03]  /*0fa0*/  @!P0 IADD3 R5, R5, 0x80, RZ ;  /* 0x0000008005058810 */ /* 0x000fc60007ffe0ff */
[----:B------:R-:W-:-:S05]  /*0fb0*/  @!P0 IMAD.WIDE.U32 R6, R6, R7, c[0x0][0x168] ;  /* 0x00005a0006068625 */ /* 0x000fca00078e0007 */
[----:B------:R0:W-:Y:S02]  /*0fc0*/  @!P0 STG.E.U16 [R6.64], R3 ;  /* 0x0000000306008986 */ /* 0x0001e4000c101504 */
.L_x_1126:
[----:B------:R-:W-:Y:S05]  /*0fd0*/  BSYNC B0 ;  /* 0x0000000000007941 */ /* 0x000fea0003800000 */
.L_x_1120:
[----:B------:R-:W-:Y:S01]  /*0fe0*/  WARPSYNC 0xffffffff ;  /* 0xffffffff00007948 */ /* 0x000fe20003800000 */
[----:B------:R-:W-:-:S13]  /*0ff0*/  ISETP.GE.AND P0, PT, R5, R4, PT ;  /* 0x000000040500720c */ /* 0x000fda0003f06270 */
[----:B------:R-:W-:Y:S05]  /*1000*/  @P0 EXIT ;  /* 0x000000000000094d */ /* 0x000fea0003800000 */
[----:B0-----:R-:W-:Y:S01]  /*1010*/  IMAD.IADD R3, R0, 0x1, R5 ;  /* 0x0000000100037824 */ /* 0x001fe200078e0205 */
[----:B------:R-:W-:Y:S01]  /*1020*/  HFMA2.MMA R0, -RZ, RZ, 0, 1.1920928955078125e-07 ;  /* 0x00000002ff007435 */ /* 0x000fe200000001ff */
[----:B------:R-:W-:-:S09]  /*1030*/  PRMT R4, R2, 0x7610, R4 ;  /* 0x0000761002047816 */ /* 0x000fd20000000004 */
[----:B------:R-:W-:-:S05]  /*1040*/  IMAD.WIDE.U32 R2, R3, R0, c[0x0][0x168] ;  /* 0x00005a0003027625 */ /* 0x000fca00078e0000 */
[----:B------:R-:W-:Y:S01]  /*1050*/  STG.E.U16 [R2.64], R4 ;  /* 0x0000000402007986 */ /* 0x000fe2000c101504 */
[----:B------:R-:W-:Y:S05]  /*1060*/  EXIT ;  /* 0x000000000000794d */ /* 0x000fea0003800000 */
.L_x_1127:
        /* <DEDUP_REMOVED lines=9> */
.L_x_6482:


//--------------------- .text._ZN2at6native29vectorized_elementwise_kernelILi4EZZZNS0_15tan_kernel_cudaERNS_18TensorIteratorBaseEENKUlvE0_clEvENKUlvE1_clEvEUlN3c104HalfEE_St5arrayIPcLm2EEEEviT0_T1_ --------------------------
	.section	.text._ZN2at6native29vectorized_elementwise_kernelILi4EZZZNS0_15tan_kernel_cudaERNS_18TensorIteratorBaseEENKUlvE0_clEvENKUlvE1_clEvEUlN3c104HalfEE_St5arrayIPcLm2EEEEviT0_T1_,"ax",@progbits
	.sectioninfo	@"SHI_REGISTERS=30"
	.align	128
        .global         _ZN2at6native29vectorized_elementwise_kernelILi4EZZZNS0_15tan_kernel_cudaERNS_18TensorIteratorBaseEENKUlvE0_clEvENKUlvE1_clEvEUlN3c104HalfEE_St5arrayIPcLm2EEEEviT0_T1_
        .type           _ZN2at6native29vectorized_elementwise_kernelILi4EZZZNS0_15tan_kernel_cudaERNS_18TensorIteratorBaseEENKUlvE0_clEvENKUlvE1_clEvEUlN3c104HalfEE_St5arrayIPcLm2EEEEviT0_T1_,@function
        .size           _ZN2at6native29vectorized_elementwise_kernelILi4EZZZNS0_15tan_kernel_cudaERNS_18TensorIteratorBaseEENKUlvE0_clEvENKUlvE1_clEvEUlN3c104HalfEE_St5arrayIPcLm2EEEEviT0_T1_,(.L_x_6483 - _ZN2at6native29vectorized_elementwise_kernelILi4EZZZNS0_15tan_kernel_cudaERNS_18TensorIteratorBaseEENKUlvE0_clEvENKUlvE1_clEvEUlN3c104HalfEE_St5arrayIPcLm2EEEEviT0_T1_)
        .other          _ZN2at6native29vectorized_elementwise_kernelILi4EZZZNS0_15tan_kernel_cudaERNS_18TensorIteratorBaseEENKUlvE0_clEvENKUlvE1_clEvEUlN3c104HalfEE_St5arrayIPcLm2EEEEviT0_T1_,@"STO_CUDA_ENTRY STV_DEFAULT"
_ZN2at6native29vectorized_elementwise_kernelILi4EZZZNS0_15tan_kernel_cudaERNS_18TensorIteratorBaseEENKUlvE0_clEvENKUlvE1_clEvEUlN3c104HalfEE_St5arrayIPcLm2EEEEviT0_T1_:
.text._ZN2at6native29vectorized_elementwise_kernelILi4EZZZNS0_15tan_kernel_cudaERNS_18TensorIteratorBaseEENKUlvE0_clEvENKUlvE1_clEvEUlN3c104HalfEE_St5arrayIPcLm2EEEEviT0_T1_:
        /* <DEDUP_REMOVED lines=13> */
[--C-:B--2---:R-:W-:Y:S02]  /*00d0*/  HADD2.F32 R8, -RZ, R6.reuse.H0_H0 ;  /* 0x20000006ff087230 */ /* 0x104fe40000004100 */
[----:B------:R-:W-:-:S03]  /*00e0*/  HADD2.F32 R6, -RZ, R6.H1_H1 ;  /* 0x30000006ff067230 */ /* 0x000fc60000004100 */
[----:B------:R-:W-:Y:S02]  /*00f0*/  FMUL.RZ R9, R8, 0.15915493667125701904 ;  /* 0x3e22f98308097820 */ /* 0x000fe4000040c000 */
[----:B------:R-:W-:Y:S01]  /*0100*/  FMUL.RZ R13, R6, 0.15915493667125701904 ;  /* 0x3e22f983060d7820 */ /* 0x000fe2000040c000 */
[--C-:B------:R-:W-:Y:S01]  /*0110*/  HADD2.F32 R6, -RZ, R7.reuse.H0_H0 ;  /* 0x20000007ff067230 */ /* 0x100fe20000004100 */
[----:B------:R-:W0:Y:S01]  /*0120*/  MUFU.COS R14, R9 ;  /* 0x00000009000e7308 */ /* 0x000e220000000000 */
[----:B------:R-:W-:-:S03]  /*0130*/  HADD2.F32 R7, -RZ, R7.H1_H1 ;  /* 0x30000007ff077230 */ /* 0x000fc60000004100 */
[----:B------:R-:W-:Y:S01]  /*0140*/  FMUL.RZ R19, R6, 0.15915493667125701904 ;  /* 0x3e22f98306137820 */ /* 0x000fe2000040c000 */
[--C-:B---3--:R-:W-:Y:S01]  /*0150*/  HADD2.F32 R6, -RZ, R2.reuse.H0_H0 ;  /* 0x20000002ff067230 */ /* 0x108fe20000004100 */
[----:B------:R-:W-:Y:S01]  /*0160*/  FMUL.RZ R21, R7, 0.15915493667125701904 ;  /* 0x3e22f98307157820 */ /* 0x000fe2000040c000 */
[----:B------:R-:W-:Y:S01]  /*0170*/  HADD2.F32 R2, -RZ, R2.H1_H1 ;  /* 0x30000002ff027230 */ /* 0x000fe20000004100 */
[----:B------:R-:W-:Y:S02]  /*0180*/  MUFU.COS R15, R13 ;  /* 0x0000000d000f7308 */ /* 0x000fe40000000000 */
[----:B------:R-:W-:Y:S02]  /*0190*/  FMUL.RZ R22, R6, 0.15915493667125701904 ;  /* 0x3e22f98306167820 */ /* 0x000fe4000040c000 */
[----:B------:R-:W-:Y:S01]  /*01a0*/  FMUL.RZ R23, R2, 0.15915493667125701904 ;  /* 0x3e22f98302177820 */ /* 0x000fe2000040c000 */
[--C-:B------:R-:W-:Y:S02]  /*01b0*/  HADD2.F32 R2, -RZ, R3.reuse.H0_H0 ;  /* 0x20000003ff027230 */ /* 0x100fe40000004100 */
[----:B------:R-:W-:Y:S01]  /*01c0*/  HADD2.F32 R3, -RZ, R3.H1_H1 ;  /* 0x30000003ff037230 */ /* 0x000fe20000004100 */
[----:B------:R-:W-:Y:S02]  /*01d0*/  MUFU.SIN R7, R21 ;  /* 0x0000001500077308 */ /* 0x000fe40000000400 */
[----:B------:R-:W-:-:S02]  /*01e0*/  FMUL.RZ R2, R2, 0.15915493667125701904 ;  /* 0x3e22f98302027820 */ /* 0x000fc4000040c000 */
[----:B------:R-:W-:-:S04]  /*01f0*/  FMUL.RZ R27, R3, 0.15915493667125701904 ;  /* 0x3e22f983031b7820 */ /* 0x000fc8000040c000 */
[----:B------:R-:W-:Y:S08]  /*0200*/  MUFU.COS R17, R21 ;  /* 0x0000001500117308 */ /* 0x000ff00000000000 */
[----:B------:R-:W-:Y:S08]  /*0210*/  MUFU.SIN R6, R22 ;  /* 0x0000001600067308 */ /* 0x000ff00000000400 */
[----:B------:R-:W-:Y:S08]  /*0220*/  MUFU.COS R18, R22 ;  /* 0x0000001600127308 */ /* 0x000ff00000000000 */
[----:B------:R-:W-:Y:S08]  /*0230*/  MUFU.COS R20, R23 ;  /* 0x0000001700147308 */ /* 0x000ff00000000000 */
[----:B------:R-:W-:Y:S08]  /*0240*/  MUFU.COS R16, R19 ;  /* 0x0000001300107308 */ /* 0x000ff00000000000 */
[----:B------:R-:W-:Y:S08]  /*0250*/  MUFU.COS R21, R2 ;  /* 0x0000000200157308 */ /* 0x000ff00000000000 */
[----:B------:R-:W-:Y:S08]  /*0260*/  MUFU.COS R22, R27 ;  /* 0x0000001b00167308 */ /* 0x000ff00000000000 */
[----:B------:R-:W-:Y:S08]  /*0270*/  MUFU.SIN R8, R9 ;  /* 0x0000000900087308 */ /* 0x000ff00000000400 */
[----:B0-----:R-:W0:Y:S08]  /*0280*/  MUFU.RCP R3, R14 ;  /* 0x0000000e00037308 */ /* 0x001e300000001000 */
[----:B------:R-:W-:Y:S08]  /*0290*/  MUFU.SIN R12, R13 ;  /* 0x0000000d000c7308 */ /* 0x000ff00000000400 */
[----:B------:R-:W-:Y:S01]  /*02a0*/  MUFU.SIN R10, R23 ;  /* 0x00000017000a7308 */ /* 0x000fe20000000400 */
[----:B0-----:R-:W-:-:S07]  /*02b0*/  FMUL.FTZ R8, R8, R3 ;  /* 0x0000000308087220 */ /* 0x001fce0000410000 */
[----:B------:R-:W0:Y:S08]  /*02c0*/  MUFU.RCP R25, R20 ;  /* 0x0000001400197308 */ /* 0x000e300000001000 */
[----:B------:R-:W-:Y:S08]  /*02d0*/  MUFU.SIN R11, R19 ;  /* 0x00000013000b7308 */ /* 0x000ff00000000400 */
[----:B------:R1:W-:Y:S08]  /*02e0*/  MUFU.SIN R9, R2 ;  /* 0x0000000200097308 */ /* 0x0003f00000000400 */
[----:B------:R-:W-:Y:S01]  /*02f0*/  MUFU.SIN R13, R27 ;  /* 0x0000001b000d7308 */ /* 0x000fe20000000400 */
[----:B-1----:R-:W-:-:S04]  /*0300*/  IMAD.WIDE.U32 R2, R0, R5, c[0x0][0x168] ;  /* 0x00005a0000027625 */ /* 0x002fc800078e0005 */
[----:B0-----:R-:W-:Y:S02]  /*0310*/  FMUL.FTZ R5, R10, R25 ;  /* 0x000000190a057220 */ /* 0x001fe40000410000 */
[----:B------:R-:W-:Y:S01]  /*0320*/  IMAD.WIDE R2, R4, 0x8, R2 ;  /* 0x0000000804027825 */ /* 0x000fe200078e0202 */
[----:B------:R-:W0:Y:S08]  /*0330*/  MUFU.RCP R15, R15 ;  /* 0x0000000f000f7308 */ /* 0x000e300000001000 */
[----:B------:R-:W1:Y:S08]  /*0340*/  MUFU.RCP R16, R16 ;  /* 0x0000001000107308 */ /* 0x000e700000001000 */
[----:B------:R-:W2:Y:S01]  /*0350*/  MUFU.RCP R24, R17 ;  /* 0x0000001100187308 */ /* 0x000ea20000001000 */
[----:B0-----:R-:W-:-:S05]  /*0360*/  FMUL.FTZ R19, R12, R15 ;  /* 0x0000000f0c137220 */ /* 0x001fca0000410000 */
[----:B------:R-:W-:Y:S02]  /*0370*/  F2FP.PACK_AB R12, R19, R8 ;  /* 0x00000008130c723e */ /* 0x000fe400000000ff */
[----:B------:R-:W0:Y:S01]  /*0380*/  MUFU.RCP R23, R18 ;  /* 0x0000001200177308 */ /* 0x000e220000001000 */
[----:B-1----:R-:W-:-:S07]  /*0390*/  FMUL.FTZ R11, R11, R16 ;  /* 0x000000100b0b7220 */ /* 0x002fce0000410000 */
[----:B------:R-:W1:Y:S01]  /*03a0*/  MUFU.RCP R26, R21 ;  /* 0x00000015001a7308 */ /* 0x000e620000001000 */
[----:B--2---:R-:W-:-:S07]  /*03b0*/  FMUL.FTZ R0, R7, R24 ;  /* 0x0000001807007220 */ /* 0x004fce0000410000 */
[----:B------:R-:W2:Y:S01]  /*03c0*/  MUFU.RCP R22, R22 ;  /* 0x0000001600167308 */ /* 0x000ea20000001000 */
[----:B0-----:R-:W-:-:S05]  /*03d0*/  FMUL.FTZ R6, R6, R23 ;  /* 0x0000001706067220 */ /* 0x001fca0000410000 */
[----:B------:R-:W-:Y:S01]  /*03e0*/  F2FP.PACK_AB R6, R5, R6 ;  /* 0x000000060506723e */ /* 0x000fe200000000ff */
[----:B-1----:R-:W-:Y:S02]  /*03f0*/  FMUL.FTZ R9, R9, R26 ;  /* 0x0000001a09097220 */ /* 0x002fe40000410000 */
[----:B--2---:R-:W-:Y:S01]  /*0400*/  FMUL.FTZ R10, R13, R22 ;  /* 0x000000160d0a7220 */ /* 0x004fe20000410000 */
[----:B------:R-:W-:-:S04]  /*0410*/  F2FP.PACK_AB R13, R0, R11 ;  /* 0x0000000b000d723e */ /* 0x000fc800000000ff */
[----:B------:R-:W-:Y:S01]  /*0420*/  F2FP.PACK_AB R7, R10, R9 ;  /* 0x000000090a07723e */ /* 0x000fe200000000ff */
[----:B------:R-:W-:Y:S04]  /*0430*/  STG.E.64 [R2.64], R12 ;  /* 0x0000000c02007986 */ /* 0x000fe8000c101b04 */
[----:B------:R-:W-:Y:S01]  /*0440*/  STG.E.64 [R2.64+0x400], R6 ;  /* 0x0004000602007986 */ /* 0x000fe2000c101b04 */
[----:B------:R-:W-:Y:S05]  /*0450*/  EXIT ;  /* 0x000000000000794d */ /* 0x000fea0003800000 */
.L_x_1128:
        /* <DEDUP_REMOVED lines=148> */
.L_x_1131:
[----:B------:R-:W-:-:S13]  /*0da0*/  ISETP.GE.AND P0, PT, R5, R4, PT ;  /* 0x000000040500720c */ /* 0x000fda0003f06270 */
[----:B------:R-:W-:Y:S05]  /*0db0*/  @P0 BRA `(.L_x_1133) ;  /* 0x000000d000000947 */ /* 0x000fea0003800000 */
[----:B0-----:R-:W-:Y:S01]  /*0dc0*/  IADD3 R10, R0, R5, RZ ;  /* 0x00000005000a7210 */ /* 0x001fe20007ffe0ff */
[----:B------:R-:W-:Y:S01]  /*0dd0*/  IMAD.MOV.U32 R11, RZ, RZ, 0x2 ;  /* 0x00000002ff0b7424 */ /* 0x000fe200078e00ff */
[----:B------:R-:W-:-:S03]  /*0de0*/  IADD3 R5, R5, 0x80, RZ ;  /* 0x0000008005057810 */ /* 0x000fc60007ffe0ff */
[----:B------:R-:W-:-:S05]  /*0df0*/  IMAD.WIDE.U32 R10, R10, R11, c[0x0][0x168] ;  /* 0x00005a000a0a7625 */ /* 0x000fca00078e000b */
[----:B------:R0:W-:Y:S02]  /*0e00*/  STG.E.U16 [R10.64], R14 ;  /* 0x0000000e0a007986 */ /* 0x0001e4000c101504 */
.L_x_1132:
        /* <DEDUP_REMOVED lines=8> */
.L_x_1133:
        /* <DEDUP_REMOVED lines=9> */
.L_x_1134:
[----:B------:R-:W-:Y:S05]  /*0f20*/  BSYNC B1 ;  /* 0x0000000000017941 */ /* 0x000fea0003800000 */
.L_x_1130:
[----:B------:R-:W-:-:S13]  /*0f30*/  ISETP.GE.AND P0, PT, R5, R4, PT ;  /* 0x000000040500720c */ /* 0x000fda0003f06270 */
[----:B0-----:R-:W-:Y:S01]  /*0f40*/  @!P0 IADD3 R6, R0, R5, RZ ;  /* 0x0000000500068210 */ /* 0x001fe20007ffe0ff */
[----:B------:R-:W-:Y:S01]  /*0f50*/  @!P0 IMAD.MOV.U32 R7, RZ, RZ, 0x2 ;  /* 0x00000002ff078424 */ /* 0x000fe200078e00ff */
[----:B------:R-:W-:-:S03]  /*0f60*/  @!P0 IADD3 R5, R5, 0x80, RZ ;  /* 0x0000008005058810 */ /* 0x000fc60007ffe0ff */
[----:B------:R-:W-:-:S05]  /*0f70*/  @!P0 IMAD.WIDE.U32 R6, R6, R7, c[0x0][0x168] ;  /* 0x00005a0006068625 */ /* 0x000fca00078e0007 */
[----:B------:R0:W-:Y:S02]  /*0f80*/  @!P0 STG.E.U16 [R6.64], R3 ;  /* 0x0000000306008986 */ /* 0x0001e4000c101504 */
.L_x_1135:
[----:B------:R-:W-:Y:S05]  /*0f90*/  BSYNC B0 ;  /* 0x0000000000007941 */ /* 0x000fea0003800000 */
.L_x_1129:
        /* <DEDUP_REMOVED lines=9> */
.L_x_1136:
        /* <DEDUP_REMOVED lines=13> */
.L_x_6483:


//--------------------- .text._ZN2at6native29vectorized_elementwise_kernelILi8EZZZNS0_15tan_kernel_cudaERNS_18TensorIteratorBaseEENKUlvE0_clEvENKUlvE1_clEvEUlN3c104HalfEE_St5arrayIPcLm2EEEEviT0_T1_ --------------------------
	.section	.text._ZN2at6native29vectorized_elementwise_kernelILi8EZZZNS0_15tan_kernel_cudaERNS_18TensorIteratorBaseEENKUlvE0_clEvENKUlvE1_clEvEUlN3c104HalfEE_St5arrayIPcLm2EEEEviT0_T1_,"ax",@progbits
	.sectioninfo	@"SHI_REGISTERS=4"
	.align	128
        .global         _ZN2at6native29vectorized_elementwise_kernelILi8EZZZNS0_15tan_kernel_cudaERNS_18TensorIteratorBaseEENKUlvE0_clEvENKUlvE1_clEvEUlN3c104HalfEE_St5arrayIPcLm2EEEEviT0_T1_
        .type           _ZN2at6native29vectorized_elementwise_kernelILi8EZZZNS0_15tan_kernel_cudaERNS_18TensorIteratorBaseEENKUlvE0_clEvENKUlvE1_clEvEUlN3c104HalfEE_St5arrayIPcLm2EEEEviT0_T1_,@function
        .size           _ZN2at6native29vectorized_elementwise_kernelILi8EZZZNS0_15tan_kernel_cudaERNS_18TensorIteratorBaseEENKUlvE0_clEvENKUlvE1_clEvEUlN3c104HalfEE_St5arrayIPcLm2EEEEviT0_T1_,(.L_x_6484 - _ZN2at6native29vectorized_elementwise_kernelILi8EZZZNS0_15tan_kernel_cudaERNS_18TensorIteratorBaseEENKUlvE0_clEvENKUlvE1_clEvEUlN3c104HalfEE_St5arrayIPcLm2EEEEviT0_T1_)
        .other          _ZN2at6native29vectorized_elementwise_kernelILi8EZZZNS0_15tan_kernel_cudaERNS_18TensorIteratorBaseEENKUlvE0_clEvENKUlvE1_clEvEUlN3c104HalfEE_St5arrayIPcLm2EEEEviT0_T1_,@"STO_CUDA_ENTRY STV_DEFAULT"
_ZN2at6native29vectorized_elementwise_kernelILi8EZZZNS0_15tan_kernel_cudaERNS_18TensorIteratorBaseEENKUlvE0_clEvENKUlvE1_clEvEUlN3c104HalfEE_St5arrayIPcLm2EEEEviT0_T1_:
.text._ZN2at6native29vectorized_elementwise_kernelILi8EZZZNS0_15tan_kernel_cudaERNS_18TensorIteratorBaseEENKUlvE0_clEvENKUlvE1_clEvEUlN3c104HalfEE_St5arrayIPcLm2EEEEviT0_T1_:
[----:B------:R-:W-:Y:S02]  /*0000*/  MOV R1, c[0x0][0x28] ;  /* 0x00000a0000017a02 */ /* 0x000fe40000000f00 */
[----:B------:R-:W-:Y:S05]  /*0010*/  EXIT ;  /* 0x000000000000794d */ /* 0x000fea0003800000 */
.L_x_1137:
        /* <DEDUP_REMOVED lines=14> */
.L_x_6484:


//--------------------- .text._ZN2at6native18elementwise_kernelILi128ELi4EZNS0_15gpu_kernel_implIZZZNS0_15tan_kernel_cudaERNS_18TensorIteratorBaseEENKUlvE0_clEvENKUlvE0_clEvEUlfE_EEvS4_RKT_EUliE_EEviT1_ --------------------------
	.section	.text._ZN2at6native18elementwise_kernelILi128ELi4EZNS0_15gpu_kernel_implIZZZNS0_15tan_kernel_cudaERNS_18TensorIteratorBaseEENKUlvE0_clEvENKUlvE0_clEvEUlfE_EEvS4_RKT_EUliE_EEviT1_,"ax",@progbits
	.sectioninfo	@"SHI_REGISTERS=26"
	.align	128
        .global         _ZN2at6native18elementwise_kernelILi128ELi4EZNS0_15gpu_kernel_implIZZZNS0_15tan_kernel_cudaERNS_18TensorIteratorBaseEENKUlvE0_clEvENKUlvE0_clEvEUlfE_EEvS4_RKT_EUliE_EEviT1_
        .type           _ZN2at6native18elementwise_kernelILi128ELi4EZNS0_15gpu_kernel_implIZZZNS0_15tan_kernel_cudaERNS_18TensorIteratorBaseEENKUlvE0_clEvENKUlvE0_clEvEUlfE_EEvS4_RKT_EUliE_EEviT1_,@function
        .size           _ZN2at6native18elementwise_kernelILi128ELi4EZNS0_15gpu_kernel_implIZZZNS0_15tan_kernel_cudaERNS_18TensorIteratorBaseEENKUlvE0_clEvENKUlvE0_clEvEUlfE_EEvS4_RKT_EUliE_EEviT1_,(.L_x_6485 - _ZN2at6native18elementwise_kernelILi128ELi4EZNS0_15gpu_kernel_implIZZZNS0_15tan_kernel_cudaERNS_18TensorIteratorBaseEENKUlvE0_clEvENKUlvE0_clEvEUlfE_EEvS4_RKT_EUliE_EEviT1_)
        .other          _ZN2at6native18elementwise_kernelILi128ELi4EZNS0_15gpu_kernel_implIZZZNS0_15tan_kernel_cudaERNS_18TensorIteratorBaseEENKUlvE0_clEvENKUlvE0_clEvEUlfE_EEvS4_RKT_EUliE_EEviT1_,@"STO_CUDA_ENTRY STV_DEFAULT"
_ZN2at6native18elementwise_kernelILi128ELi4EZNS0_15gpu_kernel_implIZZZNS0_15tan_kernel_cudaERNS_18TensorIteratorBaseEENKUlvE0_clEvENKUlvE0_clEvEUlfE_EEvS4_RKT_EUliE_EEviT1_:
.text._ZN2at6native18elementwise_kernelILi128ELi4EZNS0_15gpu_kernel_implIZZZNS0_15tan_kernel_cudaERNS_18TensorIteratorBaseEENKUlvE0_clEvENKUlvE0_clEvEUlfE_EEvS4_RKT_EUliE_EEviT1_:
        /* <DEDUP_REMOVED lines=236> */
.L_x_1140:
[----:B------:R-:W0:Y:S01]  /*0ec0*/  LDC.U8 R5, c[0x0][0x372] ;  /* 0x0000dc80ff057b82 */ /* 0x000e220000000000 */
[----:B------:R-:W-:Y:S01]  /*0ed0*/  IADD3 R16, P1, R16, c[0x0][0x360], RZ ;  /* 0x0000d80010107a10 */ /* 0x000fe20007f3e0ff */
[----:B------:R-:W-:Y:S01]  /*0ee0*/  BSSY B6, `(.L_x_1141) ;  /* 0x00000df000067945 */ /* 0x000fe20003800000 */
        /* <DEDUP_REMOVED lines=15> */
[----:B--2---:R-:W0:Y:S01]  /*0fe0*/  I2F.S16 R0, R0 ;  /* 0x0000000000007306 */ /* 0x004e220000101400 */
[----:B------:R-:W-:Y:S05]  /*0ff0*/  BRA `(.L_x_1147) ;  /* 0x00000cd000007947 */ /* 0x000fea0003800000 */
.L_x_1145:
[----:B------:R-:W2:Y:S02]  /*1000*/  LDG.E.U8 R0, [R2.64] ;  /* 0x0000002402007981 */ /* 0x000ea4000c1e1100 */
[----:B--2---:R-:W0:Y:S01]  /*1010*/  I2F.U16 R0, R0 ;  /* 0x0000000000007306 */ /* 0x004e220000101000 */
[----:B------:R-:W-:Y:S05]  /*1020*/  BRA `(.L_x_1147) ;  /* 0x00000ca000007947 */ /* 0x000fea0003800000 */
.L_x_1144:
[----:B------:R-:W-:-:S13]  /*1030*/  ISETP.NE.AND P0, PT, R4, 0x2, PT ;  /* 0x000000020400780c */ /* 0x000fda0003f05270 */
[----:B------:R-:W-:Y:S05]  /*1040*/  @!P0 BRA `(.L_x_1148) ;  /* 0x000000a000008947 */ /* 0x000fea0003800000 */
[----:B------:R-:W-:-:S13]  /*1050*/  ISETP.NE.AND P0, PT, R4, 0x3, PT ;  /* 0x000000030400780c */ /* 0x000fda0003f05270 */
[----:B------:R-:W-:Y:S05]  /*1060*/  @!P0 BRA `(.L_x_1149) ;  /* 0x0000005000008947 */ /* 0x000fea0003800000 */
[----:B------:R-:W-:-:S13]  /*1070*/  ISETP.NE.AND P0, PT, R4, 0x4, PT ;  /* 0x000000040400780c */ /* 0x000fda0003f05270 */
[----:B------:R-:W-:Y:S05]  /*1080*/  @P0 BRA `(.L_x_1146) ;  /* 0x00000aa000000947 */ /* 0x000fea0003800000 */
[----:B------:R-:W2:Y:S02]  /*1090*/  LDG.E.64 R2, [R2.64] ;  /* 0x0000002402027981 */ /* 0x000ea4000c1e1b00 */
[----:B--2---:R0:W1:Y:S01]  /*10a0*/  I2F.S64 R0, R2 ;  /* 0x0000000200007312 */ /* 0x0040620000301400 */
[----:B------:R-:W-:Y:S05]  /*10b0*/  BRA `(.L_x_1147) ;  /* 0x00000c1000007947 */ /* 0x000fea0003800000 */
.L_x_1149:
[----:B------:R-:W2:Y:S02]  /*10c0*/  LDG.E R0, [R2.64] ;  /* 0x0000002402007981 */ /* 0x000ea4000c1e1900 */
[----:B--2---:R-:W0:Y:S01]  /*10d0*/  I2F R0, R0 ;  /* 0x0000000000007306 */ /* 0x004e220000201400 */
[----:B------:R-:W-:Y:S05]  /*10e0*/  BRA `(.L_x_1147) ;  /* 0x00000be000007947 */ /* 0x000fea0003800000 */
.L_x_1148:
[----:B------:R-:W2:Y:S02]  /*10f0*/  LDG.E.U16 R0, [R2.64] ;  /* 0x0000002402007981 */ /* 0x000ea4000c1e1500 */
[----:B--2---:R-:W0:Y:S01]  /*1100*/  I2F.S16 R0, R0 ;  /* 0x0000000000007306 */ /* 0x004e220000101400 */
[----:B------:R-:W-:Y:S05]  /*1110*/  BRA `(.L_x_1147) ;  /* 0x00000bb000007947 */ /* 0x000fea0003800000 */
.L_x_1143:
[----:B------:R-:W-:-:S13]  /*1120*/  ISETP.GT.AND P0, PT, R4, 0x6, PT ;  /* 0x000000060400780c */ /* 0x000fda0003f04270 */
[----:B------:R-:W-:Y:S05]  /*1130*/  @P0 BRA `(.L_x_1150) ;  /* 0x0000009000000947 */ /* 0x000fea0003800000 */
[----:B------:R-:W-:-:S13]  /*1140*/  ISETP.NE.AND P0, PT, R4, 0x5, PT ;  /* 0x000000050400780c */ /* 0x000fda0003f05270 */
[----:B------:R-:W-:Y:S05]  /*1150*/  @!P0 BRA `(.L_x_1151) ;  /* 0x0000004000008947 */ /* 0x000fea0003800000 */
[----:B------:R-:W-:-:S13]  /*1160*/  ISETP.NE.AND P0, PT, R4, 0x6, PT ;  /* 0x000000060400780c */ /* 0x000fda0003f05270 */
[----:B------:R-:W-:Y:S05]  /*1170*/  @P0 BRA `(.L_x_1146) ;  /* 0x000009b000000947 */ /* 0x000fea0003800000 */
[----:B------:R0:W5:Y:S01]  /*1180*/  LDG.E R0, [R2.64] ;  /* 0x0000002402007981 */ /* 0x000162000c1e1900 */
[----:B------:R-:W-:Y:S05]  /*1190*/  BRA `(.L_x_1147) ;  /* 0x00000b3000007947 */ /* 0x000fea0003800000 */
.L_x_1151:
[----:B------:R-:W2:Y:S02]  /*11a0*/  LDG.E.U16 R0, [R2.64] ;  /* 0x0000002402007981 */ /* 0x000ea4000c1e1500 */
[----:B--2---:R-:W-:Y:S01]  /*11b0*/  HADD2.F32 R0, -RZ, R0.H0_H0 ;  /* 0x20000000ff007230 */ /* 0x004fe20000004100 */
[----:B------:R-:W-:Y:S05]  /*11c0*/  BRA `(.L_x_1147) ;  /* 0x00000b0000007947 */ /* 0x000fea0003800000 */
.L_x_1150:
[----:B------:R-:W-:-:S13]  /*11d0*/  ISETP.NE.AND P0, PT, R4, 0x7, PT ;  /* 0x000000070400780c */ /* 0x000fda0003f05270 */
[----:B------:R-:W-:Y:S05]  /*11e0*/  @!P0 BRA `(.L_x_1152) ;  /* 0x0000009000008947 */ /* 0x000fea0003800000 */
[----:B------:R-:W-:-:S13]  /*11f0*/  ISETP.NE.AND P0, PT, R4, 0x8, PT ;  /* 0x000000080400780c */ /* 0x000fda0003f05270 */
[----:B------:R-:W-:Y:S05]  /*1200*/  @!P0 BRA `(.L_x_1153) ;  /* 0x0000004000008947 */ /* 0x000fea0003800000 */
[----:B------:R-:W-:-:S13]  /*1210*/  ISETP.NE.AND P0, PT, R4, 0x9, PT ;  /* 0x000000090400780c */ /* 0x000fda0003f05270 */
[----:B------:R-:W-:Y:S05]  /*1220*/  @P0 BRA `(.L_x_1146) ;  /* 0x0000090000000947 */ /* 0x000fea0003800000 */
[----:B------:R0:W5:Y:S01]  /*1230*/  LDG.E R0, [R2.64] ;  /* 0x0000002402007981 */ /* 0x000162000c1e1900 */
[----:B------:R-:W-:Y:S05]  /*1240*/  BRA `(.L_x_1147) ;  /* 0x00000a8000007947 */ /* 0x000fea0003800000 */
.L_x_1153:
[----:B------:R-:W2:Y:S02]  /*1250*/  LDG.E.U16 R0, [R2.64] ;  /* 0x0000002402007981 */ /* 0x000ea4000c1e1500 */
[----:B--2---:R-:W-:Y:S01]  /*1260*/  HADD2.F32 R0, -RZ, R0.H0_H0 ;  /* 0x20000000ff007230 */ /* 0x004fe20000004100 */
[----:B------:R-:W-:Y:S05]  /*1270*/  BRA `(.L_x_1147) ;  /* 0x00000a5000007947 */ /* 0x000fea0003800000 */
.L_x_1152:
[----:B------:R-:W2:Y:S02]  /*1280*/  LDG.E.64 R2, [R2.64] ;  /* 0x0000002402027981 */ /* 0x000ea4000c1e1b00 */
[----:B--2---:R-:W0:Y:S01]  /*1290*/  F2F.F32.F64 R0, R2 ;  /* 0x0000000200007310 */ /* 0x004e220000301000 */
[----:B------:R-:W0:-:S14]  /*12a0*/  DSETP.GEU.AND P0, PT, |R2|, c[0x2][0x0], PT ;  /* 0x008000000200762a */ /* 0x000e1c0003f0e200 */
[----:B0-----:R-:W-:Y:S01]  /*12b0*/  @!P0 FMUL R0, R0, 1.175494350822287508e-38 ;  /* 0x0080000000008820 */ /* 0x001fe20000400000 */
[----:B------:R-:W-:Y:S05]  /*12c0*/  BRA `(.L_x_1147) ;  /* 0x00000a0000007947 */ /* 0x000fea0003800000 */
.L_x_1142:
        /* <DEDUP_REMOVED lines=10> */
[----:B------:R-:W-:Y:S01]  /*1370*/  FSEL R0, RZ, 1, !P0 ;  /* 0x3f800000ff007808 */ /* 0x000fe20004000000 */
[----:B------:R-:W-:Y:S05]  /*1380*/  BRA `(.L_x_1147) ;  /* 0x0000094000007947 */ /* 0x000fea0003800000 */
.L_x_1156:
[----:B------:R-:W2:Y:S02]  /*1390*/  LDG.E.64 R2, [R2.64] ;  /* 0x0000002402027981 */ /* 0x000ea4000c1e1b00 */
[----:B--2---:R-:W0:Y:S01]  /*13a0*/  F2F.F32.F64 R0, R2 ;  /* 0x0000000200007310 */ /* 0x004e220000301000 */
[----:B------:R-:W0:-:S14]  /*13b0*/  DSETP.GEU.AND P0, PT, |R2|, c[0x2][0x0], PT ;  /* 0x008000000200762a */ /* 0x000e1c0003f0e200 */
[----:B0-----:R-:W-:Y:S01]  /*13c0*/  @!P0 FMUL R0, R0, 1.175494350822287508e-38 ;  /* 0x0080000000008820 */ /* 0x001fe20000400000 */
[----:B------:R-:W-:Y:S05]  /*13d0*/  BRA `(.L_x_1147) ;  /* 0x000008f000007947 */ /* 0x000fea0003800000 */
.L_x_1155:
        /* <DEDUP_REMOVED lines=24> */
[----:B------:R-:W-:Y:S01]  /*1560*/  LOP3.LUT R0, R5, 0x80000000, R0, 0xf8, !PT ;  /* 0x8000000005007812 */ /* 0x000fe200078ef800 */
[----:B------:R-:W-:Y:S05]  /*1570*/  BRA `(.L_x_1147) ;  /* 0x0000075000007947 */ /* 0x000fea0003800000 */
.L_x_1158:
        /* <DEDUP_REMOVED lines=11> */
[----:B------:R-:W-:Y:S01]  /*1630*/  LOP3.LUT R0, R4, 0x80000000, R5, 0xf8, !PT ;  /* 0x8000000004007812 */ /* 0x000fe200078ef805 */
[----:B------:R-:W-:Y:S05]  /*1640*/  BRA `(.L_x_1147) ;  /* 0x0000068000007947 */ /* 0x000fea0003800000 */
.L_x_1157:
[----:B------:R-:W2:Y:S02]  /*1650*/  LDG.E.U16 R0, [R2.64] ;  /* 0x0000002402007981 */ /* 0x000ea4000c1e1500 */
[----:B--2---:R-:W-:Y:S01]  /*1660*/  PRMT R0, RZ, 0x5410, R0 ;  /* 0x00005410ff007816 */ /* 0x004fe20000000000 */
[----:B------:R-:W-:Y:S05]  /*1670*/  BRA `(.L_x_1147) ;  /* 0x0000065000007947 */ /* 0x000fea0003800000 */
.L_x_1154:
        /* <DEDUP_REMOVED lines=9> */
[----:B--2---:R-:W0:Y:S01]  /*1710*/  I2F.U16 R0, R0 ;  /* 0x0000000000007306 */ /* 0x004e220000101000 */
[----:B------:R-:W-:Y:S05]  /*1720*/  BRA `(.L_x_1147) ;  /* 0x000005a000007947 */ /* 0x000fea0003800000 */
.L_x_1161:
[----:B------:R-:W2:Y:S01]  /*1730*/  LDG.E.U8 R2, [R2.64] ;  /* 0x0000002402027981 */ /* 0x000ea2000c1e1100 */
        /* <DEDUP_REMOVED lines=19> */
.L_x_1163:
[----:B------:R-:W-:Y:S05]  /*1870*/  BSYNC B0 ;  /* 0x0000000000007941 */ /* 0x000fea0003800000 */
.L_x_1162:
[----:B------:R-:W-:Y:S01]  /*1880*/  LEA R3, R0, 0x3b800000, 0x17 ;  /* 0x3b80000000037811 */ /* 0x000fe200078eb8ff */
[----:B------:R-:W-:-:S05]  /*1890*/  IMAD.SHL.U32 R0, R2, 0x100000, RZ ;  /* 0x0010000002007824 */ /* 0x000fca00078e00ff */
[----:B------:R-:W-:Y:S01]  /*18a0*/  LOP3.LUT R0, R3, R0, R4, 0xfe, !PT ;  /* 0x0000000003007212 */ /* 0x000fe200078efe04 */
[----:B------:R-:W-:Y:S05]  /*18b0*/  BRA `(.L_x_1147) ;  /* 0x0000041000007947 */ /* 0x000fea0003800000 */
.L_x_1160:
        /* <DEDUP_REMOVED lines=20> */
.L_x_1165:
[----:B------:R-:W-:Y:S05]  /*1a00*/  BSYNC B0 ;  /* 0x0000000000007941 */ /* 0x000fea0003800000 */
.L_x_1164:
[----:B------:R-:W-:Y:S01]  /*1a10*/  LEA R3, R0, 0x37800000, 0x17 ;  /* 0x3780000000037811 */ /* 0x000fe200078eb8ff */
[----:B------:R-:W-:-:S05]  /*1a20*/  IMAD.SHL.U32 R0, R2, 0x200000, RZ ;  /* 0x0020000002007824 */ /* 0x000fca00078e00ff */
[----:B------:R-:W-:Y:S01]  /*1a30*/  LOP3.LUT R0, R3, R0, R4, 0xfe, !PT ;  /* 0x0000000003007212 */ /* 0x000fe200078efe04 */
[----:B------:R-:W-:Y:S05]  /*1a40*/  BRA `(.L_x_1147) ;  /* 0x0000028000007947 */ /* 0x000fea0003800000 */
.L_x_1159:
[----:B------:R-:W-:-:S13]  /*1a50*/  ISETP.NE.AND P0, PT, R4, 0x1c, PT ;  /* 0x0000001c0400780c */ /* 0x000fda0003f05270 */
[----:B------:R-:W-:Y:S05]  /*1a60*/  @!P0 BRA `(.L_x_1166) ;  /* 0x0000024000008947 */ /* 0x000fea0003800000 */
[----:B------:R-:W-:-:S13]  /*1a70*/  ISETP.NE.AND P0, PT, R4, 0x1d, PT ;  /* 0x0000001d0400780c */ /* 0x000fda0003f05270 */
[----:B------:R-:W-:Y:S05]  /*1a80*/  @!P0 BRA `(.L_x_1167) ;  /* 0x000001f000008947 */ /* 0x000fea0003800000 */
[----:B------:R-:W-:-:S13]  /*1a90*/  ISETP.NE.AND P0, PT, R4, 0x2c, PT ;  /* 0x0000002c0400780c */ /* 0x000fda0003f05270 */
[----:B------:R-:W-:Y:S05]  /*1aa0*/  @P0 BRA `(.L_x_1146) ;  /* 0x0000008000000947 */ /* 0x000fea0003800000 */
[----:B------:R-:W2:Y:S01]  /*1ab0*/  LDG.E.U8 R2, [R2.64] ;  /* 0x0000002402027981 */ /* 0x000ea2000c1e1100 */
[----:B------:R-:W-:Y:S01]  /*1ac0*/  IMAD.MOV.U32 R0, RZ, RZ, 0x400000 ;  /* 0x00400000ff007424 */ /* 0x000fe200078e00ff */
[----:B--2---:R-:W-:-:S13]  /*1ad0*/  ISETP.NE.AND P0, PT, R2, RZ, PT ;  /* 0x000000ff0200720c */ /* 0x004fda0003f05270 */
[----:B------:R-:W-:Y:S05]  /*1ae0*/  @!P0 BRA `(.L_x_1147) ;  /* 0x000001e000008947 */ /* 0x000fea0003800000 */
[----:B------:R-:W-:-:S13]  /*1af0*/  ISETP.NE.AND P0, PT, R2, 0xff, PT ;  /* 0x000000ff0200780c */ /* 0x000fda0003f05270 */
[----:B------:R-:W-:Y:S02]  /*1b00*/  @!P0 IMAD.MOV.U32 R0, RZ, RZ, 0x7f800001 ;  /* 0x7f800001ff008424 */ /* 0x000fe400078e00ff */
[----:B------:R-:W-:Y:S01]  /*1b10*/  @P0 IMAD.SHL.U32 R0, R2, 0x800000, RZ ;  /* 0x0080000002000824 */ /* 0x000fe200078e00ff */
[----:B------:R-:W-:Y:S05]  /*1b20*/  BRA `(.L_x_1147) ;  /* 0x000001a000007947 */ /* 0x000fea0003800000 */
.L_x_1146:
        /* <DEDUP_REMOVED lines=19> */
[----:B------:R-:W-:Y:S01]  /*1c60*/  IMAD.MOV.U32 R0, RZ, RZ, RZ ;  /* 0x000000ffff007224 */ /* 0x000fe200078e00ff */
[----:B------:R-:W-:Y:S05]  /*1c70*/  BRA `(.L_x_1147) ;  /* 0x0000005000007947 */ /* 0x000fea0003800000 */
.L_x_1167:
[----:B------:R-:W2:Y:S02]  /*1c80*/  LDG.E.64 R2, [R2.64] ;  /* 0x0000002402027981 */ /* 0x000ea4000c1e1b00 */
[----:B--2---:R0:W1:Y:S01]  /*1c90*/  I2F.U64 R0, R2 ;  /* 0x0000000200007312 */ /* 0x0040620000301000 */
[----:B------:R-:W-:Y:S05]  /*1ca0*/  BRA `(.L_x_1147) ;  /* 0x0000002000007947 */ /* 0x000fea0003800000 */
.L_x_1166:
[----:B------:R-:W2:Y:S02]  /*1cb0*/  LDG.E R0, [R2.64] ;  /* 0x0000002402007981 */ /* 0x000ea4000c1e1900 */
[----:B--2---:R-:W0:Y:S02]  /*1cc0*/  I2F.U32 R0, R0 ;  /* 0x0000000000007306 */ /* 0x004e240000201000 */
.L_x_1147:
[----:B------:R-:W-:Y:S05]  /*1cd0*/  BSYNC B6 ;  /* 0x0000000000067941 */ /* 0x000fea0003800000 */
.L_x_1141:
[----:B------:R-:W2:Y:S01]  /*1ce0*/  LDC.U8 R6, c[0x0][0x371] ;  /* 0x0000dc40ff067b82 */ /* 0x000ea20000000000 */
[----:B01---5:R-:W-:-:S04]  /*1cf0*/  FMUL.RZ R5, R0, 0.15915493667125701904 ;  /* 0x3e22f98300057820 */ /* 0x023fc8000040c000 */
[----:B------:R-:W0:Y:S08]  /*1d00*/  MUFU.COS R0, R5 ;  /* 0x0000000500007308 */ /* 0x000e300000000000 */
[----:B------:R-:W-:Y:S08]  /*1d10*/  MUFU.SIN R2, R5 ;  /* 0x0000000500027308 */ /* 0x000ff00000000400 */
[----:B0-----:R-:W0:Y:S01]  /*1d20*/  MUFU.RCP R3, R0 ;  /* 0x0000000000037308 */ /* 0x001e220000001000 */
[----:B--2---:R-:W-:-:S04]  /*1d30*/  PRMT R4, R6, 0x9910, RZ ;  /* 0x0000991006047816 */ /* 0x004fc800000000ff */
[----:B------:R-:W-:Y:S01]  /*1d40*/  ISETP.GT.AND P0, PT, R4, 0x9, PT ;  /* 0x000000090400780c */ /* 0x000fe20003f04270 */
[----:B0-----:R-:W-:-:S12]  /*1d50*/  FMUL.FTZ R2, R2, R3 ;  /* 0x0000000302027220 */ /* 0x001fd80000410000 */
        /* <DEDUP_REMOVED lines=9> */
[----:B------:R-:W0:Y:S02]  /*1df0*/  F2I.FTZ.TRUNC.NTZ R3, R2 ;  /* 0x0000000200037305 */ /* 0x000e24000021f100 */
[----:B0-----:R0:W-:Y:S01]  /*1e00*/  STG.E.U8 [R16.64], R3 ;  /* 0x0000000310007986 */ /* 0x0011e2000c101124 */
[----:B------:R-:W-:Y:S05]  /*1e10*/  BRA `(.L_x_1173) ;  /* 0x00000d7000007947 */ /* 0x000fea0003800000 */
.L_x_1171:
[----:B------:R-:W0:Y:S02]  /*1e20*/  F2I.S64.TRUNC R2, R2 ;  /* 0x0000000200027311 */ /* 0x000e24000020d900 */
[----:B0-----:R-:W-:-:S05]  /*1e30*/  IMAD.MOV.U32 R5, RZ, RZ, R2 ;  /* 0x000000ffff057224 */ /* 0x001fca00078e0002 */
[----:B------:R0:W-:Y:S01]  /*1e40*/  STG.E.U8 [R16.64], R5 ;  /* 0x0000000510007986 */ /* 0x0001e2000c101124 */
[----:B------:R-:W-:Y:S05]  /*1e50*/  BRA `(.L_x_1173) ;  /* 0x00000d3000007947 */ /* 0x000fea0003800000 */
.L_x_1170:
[----:B------:R-:W-:-:S13]  /*1e60*/  ISETP.NE.AND P0, PT, R4, 0x2, PT ;  /* 0x000000020400780c */ /* 0x000fda0003f05270 */
[----:B------:R-:W-:Y:S05]  /*1e70*/  @!P0 BRA `(.L_x_1174) ;  /* 0x000000a000008947 */ /* 0x000fea0003800000 */
[----:B------:R-:W-:-:S13]  /*1e80*/  ISETP.NE.AND P0, PT, R4, 0x3, PT ;  /* 0x000000030400780c */ /* 0x000fda0003f05270 */
[----:B------:R-:W-:Y:S05]  /*1e90*/  @!P0 BRA `(.L_x_1175) ;  /* 0x0000005000008947 */ /* 0x000fea0003800000 */
[----:B------:R-:W-:-:S13]  /*1ea0*/  ISETP.NE.AND P0, PT, R4, 0x4, PT ;  /* 0x000000040400780c */ /* 0x000fda0003f05270 */
[----:B------:R-:W-:Y:S05]  /*1eb0*/  @P0 BRA `(.L_x_1172) ;  /* 0x00000b4000000947 */ /* 0x000fea0003800000 */
[----:B------:R-:W0:Y:S02]  /*1ec0*/  F2I.S64.TRUNC R2, R2 ;  /* 0x0000000200027311 */ /* 0x000e24000020d900 */
[----:B0-----:R0:W-:Y:S01]  /*1ed0*/  STG.E.64 [R16.64], R2 ;  /* 0x0000000210007986 */ /* 0x0011e2000c101b24 */
[----:B------:R-:W-:Y:S05]  /*1ee0*/  BRA `(.L_x_1173) ;  /* 0x00000ca000007947 */ /* 0x000fea0003800000 */
.L_x_1175:
[----:B------:R-:W0:Y:S02]  /*1ef0*/  F2I.FTZ.TRUNC.NTZ R3, R2 ;  /* 0x0000000200037305 */ /* 0x000e24000021f100 */
[----:B0-----:R0:W-:Y:S01]  /*1f00*/  STG.E [R16.64], R3 ;  /* 0x0000000310007986 */ /* 0x0011e2000c101924 */
[----:B------:R-:W-:Y:S05]  /*1f10*/  BRA `(.L_x_1173) ;  /* 0x00000c7000007947 */ /* 0x000fea0003800000 */
.L_x_1174:
[----:B------:R-:W0:Y:S02]  /*1f20*/  F2I.FTZ.TRUNC.NTZ R3, R2 ;  /* 0x0000000200037305 */ /* 0x000e24000021f100 */
[----:B0-----:R0:W-:Y:S01]  /*1f30*/  STG.E.U16 [R16.64], R3 ;  /* 0x0000000310007986 */ /* 0x0011e2000c101524 */
[----:B------:R-:W-:Y:S05]  /*1f40*/  BRA `(.L_x_1173) ;  /* 0x00000c4000007947 */ /* 0x000fea0003800000 */
.L_x_1169:
[----:B------:R-:W-:-:S13]  /*1f50*/  ISETP.GT.AND P0, PT, R4, 0x6, PT ;  /* 0x000000060400780c */ /* 0x000fda0003f04270 */
[----:B------:R-:W-:Y:S05]  /*1f60*/  @P0 BRA `(.L_x_1176) ;  /* 0x0000009000000947 */ /* 0x000fea0003800000 */
[----:B------:R-:W-:-:S13]  /*1f70*/  ISETP.NE.AND P0, PT, R4, 0x5, PT ;  /* 0x000000050400780c */ /* 0x000fda0003f05270 */
[----:B------:R-:W-:Y:S05]  /*1f80*/  @!P0 BRA `(.L_x_1177) ;  /* 0x0000004000008947 */ /* 0x000fea0003800000 */
[----:B------:R-:W-:-:S13]  /*1f90*/  ISETP.NE.AND P0, PT, R4, 0x6, PT ;  /* 0x000000060400780c */ /* 0x000fda0003f05270 */
[----:B------:R-:W-:Y:S05]  /*1fa0*/  @P0 BRA `(.L_x_1172) ;  /* 0x00000a5000000947 */ /* 0x000fea0003800000 */
[----:B------:R0:W-:Y:S01]  /*1fb0*/  STG.E [R16.64], R2 ;  /* 0x0000000210007986 */ /* 0x0001e2000c101924 */
[----:B------:R-:W-:Y:S05]  /*1fc0*/  BRA `(.L_x_1173) ;  /* 0x00000bc000007947 */ /* 0x000fea0003800000 */
.L_x_1177:
[----:B------:R-:W-:-:S05]  /*1fd0*/  F2FP.PACK_AB R2, RZ, R2 ;  /* 0x00000002ff02723e */ /* 0x000fca00000000ff */
[----:B------:R0:W-:Y:S01]  /*1fe0*/  STG.E.U16 [R16.64], R2 ;  /* 0x0000000210007986 */ /* 0x0001e2000c101524 */
[----:B------:R-:W-:Y:S05]  /*1ff0*/  BRA `(.L_x_1173) ;  /* 0x00000b9000007947 */ /* 0x000fea0003800000 */
.L_x_1176:
[----:B------:R-:W-:-:S13]  /*2000*/  ISETP.NE.AND P0, PT, R4, 0x7, PT ;  /* 0x000000070400780c */ /* 0x000fda0003f05270 */
[----:B------:R-:W-:Y:S05]  /*2010*/  @!P0 BRA `(.L_x_1178) ;  /* 0x000000b000008947 */ /* 0x000fea0003800000 */
[----:B------:R-:W-:-:S13]  /*2020*/  ISETP.NE.AND P0, PT, R4, 0x8, PT ;  /* 0x000000080400780c */ /* 0x000fda0003f05270 */
[----:B------:R-:W-:Y:S05]  /*2030*/  @!P0 BRA `(.L_x_1179) ;  /* 0x0000005000008947 */ /* 0x000fea0003800000 */
[----:B------:R-:W-:-:S13]  /*2040*/  ISETP.NE.AND P0, PT, R4, 0x9, PT ;  /* 0x000000090400780c */ /* 0x000fda0003f05270 */
[----:B------:R-:W-:Y:S05]  /*2050*/  @P0 BRA `(.L_x_1172) ;  /* 0x000009a000000947 */ /* 0x000fea0003800000 */
[----:B------:R-:W-:-:S05]  /*2060*/  IMAD.MOV.U32 R3, RZ, RZ, RZ ;  /* 0x000000ffff037224 */ /* 0x000fca00078e00ff */
[----:B------:R0:W-:Y:S01]  /*2070*/  STG.E.64 [R16.64], R2 ;  /* 0x0000000210007986 */ /* 0x0001e2000c101b24 */
[----:B------:R-:W-:Y:S05]  /*2080*/  BRA `(.L_x_1173) ;  /* 0x00000b0000007947 */ /* 0x000fea0003800000 */
.L_x_1179:
[----:B------:R-:W-:-:S04]  /*2090*/  F2FP.PACK_AB R3, RZ, R2 ;  /* 0x00000002ff03723e */ /* 0x000fc800000000ff */
[----:B------:R-:W-:-:S05]  /*20a0*/  PRMT R3, R3, 0x5410, RZ ;  /* 0x0000541003037816 */ /* 0x000fca00000000ff */
[----:B------:R0:W-:Y:S01]  /*20b0*/  STG.E [R16.64], R3 ;  /* 0x0000000310007986 */ /* 0x0001e2000c101924 */
[----:B------:R-:W-:Y:S05]  /*20c0*/  BRA `(.L_x_1173) ;  /* 0x00000ac000007947 */ /* 0x000fea0003800000 */
.L_x_1178:
[----:B------:R-:W-:-:S06]  /*20d0*/  FMUL.FTZ R2, R2, 1 ;  /* 0x3f80000002027820 */ /* 0x000fcc0000410000 */
[----:B------:R-:W0:Y:S02]  /*20e0*/  F2F.F64.F32 R2, R2 ;  /* 0x0000000200027310 */ /* 0x000e240000201800 */
[----:B0-----:R0:W-:Y:S01]  /*20f0*/  STG.E.64 [R16.64], R2 ;  /* 0x0000000210007986 */ /* 0x0011e2000c101b24 */
[----:B------:R-:W-:Y:S05]  /*2100*/  BRA `(.L_x_1173) ;  /* 0x00000a8000007947 */ /* 0x000fea0003800000 */
.L_x_1168:
        /* <DEDUP_REMOVED lines=8> */
[----:B------:R-:W-:-:S04]  /*2190*/  FSETP.NEU.FTZ.AND P0, PT, R2, RZ, PT ;  /* 0x000000ff0200720b */ /* 0x000fc80003f1d000 */
[----:B------:R-:W-:-:S05]  /*21a0*/  SEL R3, RZ, 0x1, !P0 ;  /* 0x00000001ff037807 */ /* 0x000fca0004000000 */
[----:B------:R0:W-:Y:S01]  /*21b0*/  STG.E.U8 [R16.64], R3 ;  /* 0x0000000310007986 */ /* 0x0001e2000c101124 */
[----:B------:R-:W-:Y:S05]  /*21c0*/  BRA `(.L_x_1173) ;  /* 0x000009c000007947 */ /* 0x000fea0003800000 */
.L_x_1182:
[----:B------:R-:W-:Y:S01]  /*21d0*/  FMUL.FTZ R4, R2, 1 ;  /* 0x3f80000002047820 */ /* 0x000fe20000410000 */
[----:B------:R-:W-:-:S05]  /*21e0*/  CS2R R6, SRZ ;  /* 0x0000000000067805 */ /* 0x000fca000001ff00 */
[----:B------:R-:W0:Y:S02]  /*21f0*/  F2F.F64.F32 R4, R4 ;  /* 0x0000000400047310 */ /* 0x000e240000201800 */
[----:B0-----:R0:W-:Y:S01]  /*2200*/  STG.E.128 [R16.64], R4 ;  /* 0x0000000410007986 */ /* 0x0011e2000c101d24 */
[----:B------:R-:W-:Y:S05]  /*2210*/  BRA `(.L_x_1173) ;  /* 0x0000097000007947 */ /* 0x000fea0003800000 */
.L_x_1181:
[----:B------:R-:W-:-:S13]  /*2220*/  ISETP.NE.AND P0, PT, R4, 0xf, PT ;  /* 0x0000000f0400780c */ /* 0x000fda0003f05270 */
[----:B------:R-:W-:Y:S05]  /*2230*/  @!P0 BRA `(.L_x_1183) ;  /* 0x000002b000008947 */ /* 0x000fea0003800000 */
[----:B------:R-:W-:-:S13]  /*2240*/  ISETP.NE.AND P0, PT, R4, 0x17, PT ;  /* 0x000000170400780c */ /* 0x000fda0003f05270 */
[----:B------:R-:W-:Y:S05]  /*2250*/  @!P0 BRA `(.L_x_1184) ;  /* 0x0000014000008947 */ /* 0x000fea0003800000 */
[----:B------:R-:W-:-:S13]  /*2260*/  ISETP.NE.AND P0, PT, R4, 0x18, PT ;  /* 0x000000180400780c */ /* 0x000fda0003f05270 */
[----:B------:R-:W-:Y:S05]  /*2270*/  @P0 BRA `(.L_x_1172) ;  /* 0x0000078000000947 */ /* 0x000fea0003800000 */
[C---:B------:R-:W-:Y:S01]  /*2280*/  LOP3.LUT R4, R2.reuse, 0x7fffffff, RZ, 0xc0, !PT ;  /* 0x7fffffff02047812 */ /* 0x040fe200078ec0ff */
[----:B------:R-:W-:Y:S01]  /*2290*/  BSSY B0, `(.L_x_1185) ;  /* 0x000000d000007945 */ /* 0x000fe20003800000 */
[----:B------:R-:W-:Y:S02]  /*22a0*/  LOP3.LUT R0, R2, 0x80000000, RZ, 0xc0, !PT ;  /* 0x8000000002007812 */ /* 0x000fe400078ec0ff */
[----:B------:R-:W-:Y:S02]  /*22b0*/  ISETP.GT.U32.AND P0, PT, R4, 0x43efffff, PT ;  /* 0x43efffff0400780c */ /* 0x000fe40003f04070 */
[----:B------:R-:W-:Y:S01]  /*22c0*/  SHF.R.U32.HI R5, RZ, 0x18, R0 ;  /* 0x00000018ff057819 */ /* 0x000fe20000011600 */
[----:B------:R-:W-:-:S10]  /*22d0*/  IMAD.MOV.U32 R0, RZ, RZ, 0x7f ;  /* 0x0000007fff007424 */ /* 0x000fd400078e00ff */
[----:B------:R-:W-:Y:S05]  /*22e0*/  @P0 BRA `(.L_x_1186) ;  /* 0x0000007000000947 */ /* 0x000fea0003800000 */
[----:B------:R-:W-:-:S13]  /*22f0*/  ISETP.GE.U32.AND P0, PT, R4, 0x3c800000, PT ;  /* 0x3c8000000400780c */ /* 0x000fda0003f06070 */
[----:B------:R-:W-:-:S04]  /*2300*/  @P0 SHF.R.U32.HI R0, RZ, 0x14, R2 ;  /* 0x00000014ff000819 */ /* 0x000fc80000011602 */
[----:B------:R-:W-:-:S04]  /*2310*/  @P0 LOP3.LUT R3, R0, 0x1, RZ, 0xc0, !PT ;  /* 0x0000000100030812 */ /* 0x000fc800078ec0ff */
[----:B------:R-:W-:Y:S01]  /*2320*/  @P0 IADD3 R3, R2, 0x407ffff, R3 ;  /* 0x0407ffff02030810 */ /* 0x000fe20007ffe003 */
[----:B------:R-:W-:-:S03]  /*2330*/  @!P0 FADD.FTZ R2, R4, 16384 ;  /* 0x4680000004028421 */ /* 0x000fc60000010000 */
[----:B------:R-:W-:Y:S02]  /*2340*/  @P0 SHF.R.U32.HI R0, RZ, 0x14, R3 ;  /* 0x00000014ff000819 */ /* 0x000fe40000011603 */
[----:B------:R-:W-:Y:S02]  /*2350*/  @!P0 IADD3 R0, R2, -0x46800000, RZ ;  /* 0xb980000002008810 */ /* 0x000fe40007ffe0ff */
.L_x_1186:
[----:B------:R-:W-:Y:S05]  /*2360*/  BSYNC B0 ;  /* 0x0000000000007941 */ /* 0x000fea0003800000 */
.L_x_1185:
[----:B------:R-:W-:-:S05]  /*2370*/  LOP3.LUT R5, R0, R5, RZ, 0xfc, !PT ;  /* 0x0000000500057212 */ /* 0x000fca00078efcff */
[----:B------:R0:W-:Y:S01]  /*2380*/  STG.E.U8 [R16.64], R5 ;  /* 0x0000000510007986 */ /* 0x0001e2000c101124 */
[----:B------:R-:W-:Y:S05]  /*2390*/  BRA `(.L_x_1173) ;  /* 0x000007f000007947 */ /* 0x000fea0003800000 */
.L_x_1184:
[----:B------:R-:W-:Y:S01]  /*23a0*/  LOP3.LUT R4, R2, 0x7fffffff, RZ, 0xc0, !PT ;  /* 0x7fffffff02047812 */ /* 0x000fe200078ec0ff */
[----:B------:R-:W-:Y:S03]  /*23b0*/  BSSY B0, `(.L_x_1187) ;  /* 0x000000e000007945 */ /* 0x000fe60003800000 */
[----:B------:R-:W-:-:S13]  /*23c0*/  ISETP.GT.U32.AND P0, PT, R4, 0x477fffff, PT ;  /* 0x477fffff0400780c */ /* 0x000fda0003f04070 */
[----:B------:R-:W-:Y:S05]  /*23d0*/  @P0 BRA `(.L_x_1188) ;  /* 0x0000008000000947 */ /* 0x000fea0003800000 */
[----:B------:R-:W-:-:S13]  /*23e0*/  ISETP.GE.U32.AND P0, PT, R4, 0x38800000, PT ;  /* 0x388000000400780c */ /* 0x000fda0003f06070 */
[----:B------:R-:W-:-:S04]  /*23f0*/  @P0 SHF.R.U32.HI R0, RZ, 0x15, R2 ;  /* 0x00000015ff000819 */ /* 0x000fc80000011602 */
[----:B------:R-:W-:-:S04]  /*2400*/  @P0 LOP3.LUT R3, R0, 0x1, RZ, 0xc0, !PT ;  /* 0x0000000100030812 */ /* 0x000fc800078ec0ff */
[----:B------:R-:W-:Y:S01]  /*2410*/  @P0 IADD3 R0, R2, 0x80fffff, R3 ;  /* 0x080fffff02000810 */ /* 0x000fe20007ffe003 */
[----:B------:R-:W-:-:S03]  /*2420*/  @!P0 FADD.FTZ R3, R4, 128 ;  /* 0x4300000004038421 */ /* 0x000fc60000010000 */
[----:B------:R-:W-:Y:S02]  /*2430*/  @P0 SHF.R.U32.HI R0, RZ, 0x15, R0 ;  /* 0x00000015ff000819 */ /* 0x000fe40000011600 */
[----:B------:R-:W-:Y:S01]  /*2440*/  @!P0 IADD3 R0, R3, -0x43000000, RZ ;  /* 0xbd00000003008810 */ /* 0x000fe20007ffe0ff */
[----:B------:R-:W-:Y:S05]  /*2450*/  BRA `(.L_x_1189) ;  /* 0x0000003000007947 */ /* 0x000fea0003800000 */
.L_x_1188:
[----:B------:R-:W-:Y:S01]  /*2460*/  IMAD.MOV.U32 R0, RZ, RZ, 0x7f ;  /* 0x0000007fff007424 */ /* 0x000fe200078e00ff */
[----:B------:R-:W-:-:S04]  /*2470*/  ISETP.GT.U32.AND P0, PT, R4, 0x7f800000, PT ;  /* 0x7f8000000400780c */ /* 0x000fc80003f04070 */
[----:B------:R-:W-:-:S04]  /*2480*/  SEL R0, R0, 0x7c, P0 ;  /* 0x0000007c00007807 */ /* 0x000fc80000000000 */
.L_x_1189:
[----:B------:R-:W-:Y:S05]  /*2490*/  BSYNC B0 ;  /* 0x0000000000007941 */ /* 0x000fea0003800000 */
.L_x_1187:
[----:B------:R-:W-:-:S04]  /*24a0*/  LOP3.LUT R2, R2, 0x80000000, RZ, 0xc0, !PT ;  /* 0x8000000002027812 */ /* 0x000fc800078ec0ff */
[----:B------:R-:W-:-:S04]  /*24b0*/  SHF.R.U32.HI R3, RZ, 0x18, R2 ;  /* 0x00000018ff037819 */ /* 0x000fc80000011602 */
[----:B------:R-:W-:-:S05]  /*24c0*/  LOP3.LUT R3, R0, R3, RZ, 0xfc, !PT ;  /* 0x0000000300037212 */ /* 0x000fca00078efcff */
[----:B------:R0:W-:Y:S01]  /*24d0*/  STG.E.U8 [R16.64], R3 ;  /* 0x0000000310007986 */ /* 0x0001e2000c101124 */
[----:B------:R-:W-:Y:S05]  /*24e0*/  BRA `(.L_x_1173) ;  /* 0x000006a000007947 */ /* 0x000fea0003800000 */
.L_x_1183:
[----:B------:R-:W-:-:S05]  /*24f0*/  F2FP.BF16.PACK_AB R2, RZ, R2 ;  /* 0x00000002ff02723e */ /* 0x000fca00000010ff */
[----:B------:R0:W-:Y:S01]  /*2500*/  STG.E.U16 [R16.64], R2 ;  /* 0x0000000210007986 */ /* 0x0001e2000c101524 */
[----:B------:R-:W-:Y:S05]  /*2510*/  BRA `(.L_x_1173) ;  /* 0x0000067000007947 */ /* 0x000fea0003800000 */
.L_x_1180:
        /* <DEDUP_REMOVED lines=8> */
[----:B------:R-:W0:Y:S02]  /*25a0*/  F2I.FTZ.U32.TRUNC.NTZ R3, R2 ;  /* 0x0000000200037305 */ /* 0x000e24000021f000 */
[----:B0-----:R0:W-:Y:S01]  /*25b0*/  STG.E.U16 [R16.64], R3 ;  /* 0x0000000310007986 */ /* 0x0011e2000c101524 */
[----:B------:R-:W-:Y:S05]  /*25c0*/  BRA `(.L_x_1173) ;  /* 0x000005c000007947 */ /* 0x000fea0003800000 */
.L_x_1192:
[----:B------:R-:W-:Y:S01]  /*25d0*/  LOP3.LUT R3, R2, 0x7fffffff, RZ, 0xc0, !PT ;  /* 0x7fffffff02037812 */ /* 0x000fe200078ec0ff */
[----:B------:R-:W-:Y:S01]  /*25e0*/  BSSY B0, `(.L_x_1193) ;  /* 0x0000013000007945 */ /* 0x000fe20003800000 */
[----:B------:R-:W-:Y:S02]  /*25f0*/  IMAD.MOV.U32 R8, RZ, RZ, 0x80 ;  /* 0x00000080ff087424 */ /* 0x000fe400078e00ff */
        /* <DEDUP_REMOVED lines=13> */
.L_x_1195:
[----:B------:R-:W-:-:S04]  /*26d0*/  LOP3.LUT R2, R2, 0x80000000, RZ, 0xc0, !PT ;  /* 0x8000000002027812 */ /* 0x000fc800078ec0ff */
[----:B------:R-:W-:-:S04]  /*26e0*/  SHF.R.U32.HI R3, RZ, 0x18, R2 ;  /* 0x00000018ff037819 */ /* 0x000fc80000011602 */
[----:B------:R-:W-:-:S04]  /*26f0*/  LOP3.LUT R0, R0, R3, RZ, 0xfc, !PT ;  /* 0x0000000300007212 */ /* 0x000fc800078efcff */
[----:B------:R-:W-:Y:S02]  /*2700*/  PRMT R8, R0, 0x7610, R8 ;  /* 0x0000761000087816 */ /* 0x000fe40000000008 */
.L_x_1194:
[----:B------:R-:W-:Y:S05]  /*2710*/  BSYNC B0 ;  /* 0x0000000000007941 */ /* 0x000fea0003800000 */
.L_x_1193:
[----:B------:R0:W-:Y:S01]  /*2720*/  STG.E.U8 [R16.64], R8 ;  /* 0x0000000810007986 */ /* 0x0001e2000c101124 */
[----:B------:R-:W-:Y:S05]  /*2730*/  BRA `(.L_x_1173) ;  /* 0x0000045000007947 */ /* 0x000fea0003800000 */
.L_x_1191:
        /* <DEDUP_REMOVED lines=16> */
.L_x_1198:
[----:B------:R-:W-:-:S04]  /*2840*/  LOP3.LUT R2, R2, 0x80000000, RZ, 0xc0, !PT ;  /* 0x8000000002027812 */ /* 0x000fc800078ec0ff */
[----:B------:R-:W-:-:S04]  /*2850*/  SHF.R.U32.HI R3, RZ, 0x18, R2 ;  /* 0x00000018ff037819 */ /* 0x000fc80000011602 */
[----:B------:R-:W-:-:S04]  /*2860*/  LOP3.LUT R0, R0, R3, RZ, 0xfc, !PT ;  /* 0x0000000300007212 */ /* 0x000fc800078efcff */
[----:B------:R-:W-:Y:S02]  /*2870*/  PRMT R8, R0, 0x7610, R8 ;  /* 0x0000761000087816 */ /* 0x000fe40000000008 */
.L_x_1197:
[----:B------:R-:W-:Y:S05]  /*2880*/  BSYNC B0 ;  /* 0x0000000000007941 */ /* 0x000fea0003800000 */
.L_x_1196:
[----:B------:R0:W-:Y:S01]  /*2890*/  STG.E.U8 [R16.64], R8 ;  /* 0x0000000810007986 */ /* 0x0001e2000c101124 */
[----:B------:R-:W-:Y:S05]  /*28a0*/  BRA `(.L_x_1173) ;  /* 0x000002e000007947 */ /* 0x000fea0003800000 */
.L_x_1190:
[----:B------:R-:W-:-:S13]  /*28b0*/  ISETP.NE.AND P0, PT, R4, 0x1c, PT ;  /* 0x0000001c0400780c */ /* 0x000fda0003f05270 */
[----:B------:R-:W-:Y:S05]  /*28c0*/  @!P0 BRA `(.L_x_1199) ;  /* 0x000002a000008947 */ /* 0x000fea0003800000 */
[----:B------:R-:W-:-:S13]  /*28d0*/  ISETP.NE.AND P0, PT, R4, 0x1d, PT ;  /* 0x0000001d0400780c */ /* 0x000fda0003f05270 */
[----:B------:R-:W-:Y:S05]  /*28e0*/  @!P0 BRA `(.L_x_1200) ;  /* 0x0000025000008947 */ /* 0x000fea0003800000 */
[----:B------:R-:W-:-:S13]  /*28f0*/  ISETP.NE.AND P0, PT, R4, 0x2c, PT ;  /* 0x0000002c0400780c */ /* 0x000fda0003f05270 */
[----:B------:R-:W-:Y:S05]  /*2900*/  @P0 BRA `(.L_x_1172) ;  /* 0x000000f000000947 */ /* 0x000fea0003800000 */
[----:B------:R-:W-:Y:S02]  /*2910*/  SHF.R.U32.HI R4, RZ, 0x17, R2 ;  /* 0x00000017ff047819 */ /* 0x000fe40000011602 */
[----:B------:R-:W-:Y:S02]  /*2920*/  PLOP3.LUT P0, PT, PT, PT, PT, 0x80, 0x0 ;  /* 0x000000000000781c */ /* 0x000fe40003f0f070 */
        /* <DEDUP_REMOVED lines=13> */
.L_x_1172:
        /* <DEDUP_REMOVED lines=20> */
.L_x_1200:
[----:B------:R-:W0:Y:S02]  /*2b40*/  F2I.U64.TRUNC R2, R2 ;  /* 0x0000000200027311 */ /* 0x000e24000020d800 */
[----:B0-----:R0:W-:Y:S01]  /*2b50*/  STG.E.64 [R16.64], R2 ;  /* 0x0000000210007986 */ /* 0x0011e2000c101b24 */
[----:B------:R-:W-:Y:S05]  /*2b60*/  BRA `(.L_x_1173) ;  /* 0x0000002000007947 */ /* 0x000fea0003800000 */
.L_x_1199:
[----:B------:R-:W0:Y:S02]  /*2b70*/  F2I.FTZ.U32.TRUNC.NTZ R3, R2 ;  /* 0x0000000200037305 */ /* 0x000e24000021f000 */
[----:B0-----:R0:W-:Y:S02]  /*2b80*/  STG.E [R16.64], R3 ;  /* 0x0000000310007986 */ /* 0x0011e4000c101924 */
.L_x_1173:
[----:B------:R-:W-:-:S05]  /*2b90*/  IMAD R18, R18, 0x200, R23 ;  /* 0x0000020012127824 */ /* 0x000fca00078e0217 */
[----:B------:R-:W-:Y:S02]  /*2ba0*/  IADD3 R19, R18, 0x80, RZ ;  /* 0x0000008012137810 */ /* 0x000fe40007ffe0ff */
.L_x_1139:
[----:B------:R-:W-:Y:S05]  /*2bb0*/  BSYNC B7 ;  /* 0x0000000000077941 */ /* 0x000fea0003800000 */
.L_x_1138:
[----:B------:R-:W-:Y:S01]  /*2bc0*/  ISETP.GE.AND P0, PT, R19, c[0x0][0x160], PT ;  /* 0x0000580013007a0c */ /* 0x000fe20003f06270 */
[----:B------:R-:W-:-:S12]  /*2bd0*/  BSSY B7, `(.L_x_1201) ;  /* 0x0000568000077945 */ /* 0x000fd80003800000 */
[----:B------:R-:W-:Y:S05]  /*2be0*/  @P0 BRA `(.L_x_1202) ;  /* 0x0000566000000947 */ /* 0x000fea0003800000 */
[----:B------:R-:W-:Y:S01]  /*2bf0*/  ISETP.NE.AND P0, PT, RZ, c[0x0][0x168], PT ;  /* 0x00005a00ff007a0c */ /* 0x000fe20003f05270 */
[----:B------:R-:W-:Y:S02]  /*2c00*/  IMAD.MOV.U32 R0, RZ, RZ, RZ ;  /* 0x000000ffff007224 */ /* 0x000fe400078e00ff */
[----:B0-----:R-:W-:-:S10]  /*2c10*/  IMAD.MOV.U32 R16, RZ, RZ, RZ ;  /* 0x000000ffff107224 */ /* 0x001fd400078e00ff */
        /* <DEDUP_REMOVED lines=225> */
.L_x_1203:
        /* <DEDUP_REMOVED lines=20> */
.L_x_1208:
[----:B------:R-:W2:Y:S02]  /*3b70*/  LDG.E.U8 R0, [R2.64] ;  /* 0x0000002402007981 */ /* 0x000ea4000c1e1100 */
[----:B--2---:R-:W0:Y:S01]  /*3b80*/  I2F.U16 R0, R0 ;  /* 0x0000000000007306 */ /* 0x004e220000101000 */
[----:B------:R-:W-:Y:S05]  /*3b90*/  BRA `(.L_x_1210) ;  /* 0x00000ca000007947 */ /* 0x000fea0003800000 */
.L_x_1207:
        /* <DEDUP_REMOVED lines=9> */
.L_x_1212:
[----:B------:R-:W2:Y:S02]  /*3c30*/  LDG.E R0, [R2.64] ;  /* 0x0000002402007981 */ /* 0x000ea4000c1e1900 */
[----:B--2---:R-:W0:Y:S01]  /*3c40*/  I2F R0, R0 ;  /* 0x0000000000007306 */ /* 0x004e220000201400 */
[----:B------:R-:W-:Y:S05]  /*3c50*/  BRA `(.L_x_1210) ;  /* 0x00000be000007947 */ /* 0x000fea0003800000 */
.L_x_1211:
[----:B------:R-:W2:Y:S02]  /*3c60*/  LDG.E.U16 R0, [R2.64] ;  /* 0x0000002402007981 */ /* 0x000ea4000c1e1500 */
[----:B--2---:R-:W0:Y:S01]  /*3c70*/  I2F.S16 R0, R0 ;  /* 0x0000000000007306 */ /* 0x004e220000101400 */
[----:B------:R-:W-:Y:S05]  /*3c80*/  BRA `(.L_x_1210) ;  /* 0x00000bb000007947 */ /* 0x000fea0003800000 */
.L_x_1206:
        /* <DEDUP_REMOVED lines=8> */
.L_x_1214:
[----:B------:R-:W2:Y:S02]  /*3d10*/  LDG.E.U16 R0, [R2.64] ;  /* 0x0000002402007981 */ /* 0x000ea4000c1e1500 */
[----:B--2---:R-:W-:Y:S01]  /*3d20*/  HADD2.F32 R0, -RZ, R0.H0_H0 ;  /* 0x20000000ff007230 */ /* 0x004fe20000004100 */
[----:B------:R-:W-:Y:S05]  /*3d30*/  BRA `(.L_x_1210) ;  /* 0x00000b0000007947 */ /* 0x000fea0003800000 */
.L_x_1213:
        /* <DEDUP_REMOVED lines=8> */
.L_x_1216:
[----:B------:R-:W2:Y:S02]  /*3dc0*/  LDG.E.U16 R0, [R2.64] ;  /* 0x0000002402007981 */ /* 0x000ea4000c1e1500 */
[----:B--2---:R-:W-:Y:S01]  /*3dd0*/  HADD2.F32 R0, -RZ, R0.H0_H0 ;  /* 0x20000000ff007230 */ /* 0x004fe20000004100 */
[----:B------:R-:W-:Y:S05]  /*3de0*/  BRA `(.L_x_1210) ;  /* 0x00000a5000007947 */ /* 0x000fea0003800000 */
.L_x_1215:
[----:B------:R-:W2:Y:S02]  /*3df0*/  LDG.E.64 R2, [R2.64] ;  /* 0x0000002402027981 */ /* 0x000ea4000c1e1b00 */
[----:B--2---:R-:W0:Y:S01]  /*3e00*/  F2F.F32.F64 R0, R2 ;  /* 0x0000000200007310 */ /* 0x004e220000301000 */
[----:B------:R-:W0:-:S14]  /*3e10*/  DSETP.GEU.AND P0, PT, |R2|, c[0x2][0x0], PT ;  /* 0x008000000200762a */ /* 0x000e1c0003f0e200 */
[----:B0-----:R-:W-:Y:S01]  /*3e20*/  @!P0 FMUL R0, R0, 1.175494350822287508e-38 ;  /* 0x0080000000008820 */ /* 0x001fe20000400000 */
[----:B------:R-:W-:Y:S05]  /*3e30*/  BRA `(.L_x_1210) ;  /* 0x00000a0000007947 */ /* 0x000fea0003800000 */
.L_x_1205:
        /* <DEDUP_REMOVED lines=12> */
.L_x_1219:
[----:B------:R-:W2:Y:S02]  /*3f00*/  LDG.E.64 R2, [R2.64] ;  /* 0x0000002402027981 */ /* 0x000ea4000c1e1b00 */
[----:B--2---:R-:W0:Y:S01]  /*3f10*/  F2F.F32.F64 R0, R2 ;  /* 0x0000000200007310 */ /* 0x004e220000301000 */
[----:B------:R-:W0:-:S14]  /*3f20*/  DSETP.GEU.AND P0, PT, |R2|, c[0x2][0x0], PT ;  /* 0x008000000200762a */ /* 0x000e1c0003f0e200 */
[----:B0-----:R-:W-:Y:S01]  /*3f30*/  @!P0 FMUL R0, R0, 1.175494350822287508e-38 ;  /* 0x0080000000008820 */ /* 0x001fe20000400000 */
[----:B------:R-:W-:Y:S05]  /*3f40*/  BRA `(.L_x_1210) ;  /* 0x000008f000007947 */ /* 0x000fea0003800000 */
.L_x_1218:
        /* <DEDUP_REMOVED lines=26> */
.L_x_1221:
        /* <DEDUP_REMOVED lines=13> */
.L_x_1220:
[----:B------:R-:W2:Y:S02]  /*41c0*/  LDG.E.U16 R0, [R2.64] ;  /* 0x0000002402007981 */ /* 0x000ea4000c1e1500 */
[----:B--2---:R-:W-:Y:S01]  /*41d0*/  PRMT R0, RZ, 0x5410, R0 ;  /* 0x00005410ff007816 */ /* 0x004fe20000000000 */
[----:B------:R-:W-:Y:S05]  /*41e0*/  BRA `(.L_x_1210) ;  /* 0x0000065000007947 */ /* 0x000fea0003800000 */
.L_x_1217:
        /* <DEDUP_REMOVED lines=11> */
.L_x_1224:
        /* <DEDUP_REMOVED lines=20> */
.L_x_1226:
[----:B------:R-:W-:Y:S05]  /*43e0*/  BSYNC B0 ;  /* 0x0000000000007941 */ /* 0x000fea0003800000 */
.L_x_1225:
[----:B------:R-:W-:Y:S01]  /*43f0*/  LEA R3, R0, 0x3b800000, 0x17 ;  /* 0x3b80000000037811 */ /* 0x000fe200078eb8ff */
[----:B------:R-:W-:-:S05]  /*4400*/  IMAD.SHL.U32 R0, R2, 0x100000, RZ ;  /* 0x0010000002007824 */ /* 0x000fca00078e00ff */
[----:B------:R-:W-:Y:S01]  /*4410*/  LOP3.LUT R0, R3, R0, R4, 0xfe, !PT ;  /* 0x0000000003007212 */ /* 0x000fe200078efe04 */
[----:B------:R-:W-:Y:S05]  /*4420*/  BRA `(.L_x_1210) ;  /* 0x0000041000007947 */ /* 0x000fea0003800000 */
.L_x_1223:
        /* <DEDUP_REMOVED lines=20> */
.L_x_1228:
[----:B------:R-:W-:Y:S05]  /*4570*/  BSYNC B0 ;  /* 0x0000000000007941 */ /* 0x000fea0003800000 */
.L_x_1227:
[----:B------:R-:W-:Y:S01]  /*4580*/  LEA R3, R0, 0x37800000, 0x17 ;  /* 0x3780000000037811 */ /* 0x000fe200078eb8ff */
[----:B------:R-:W-:-:S05]  /*4590*/  IMAD.SHL.U32 R0, R2, 0x200000, RZ ;  /* 0x0020000002007824 */ /* 0x000fca00078e00ff */
[----:B------:R-:W-:Y:S01]  /*45a0*/  LOP3.LUT R0, R3, R0, R4, 0xfe, !PT ;  /* 0x0000000003007212 */ /* 0x000fe200078efe04 */
[----:B------:R-:W-:Y:S05]  /*45b0*/  BRA `(.L_x_1210) ;  /* 0x0000028000007947 */ /* 0x000fea0003800000 */
.L_x_1222:
        /* <DEDUP_REMOVED lines=14> */
.L_x_1209:
        /* <DEDUP_REMOVED lines=21> */
.L_x_1230:
[----:B------:R-:W2:Y:S02]  /*47f0*/  LDG.E.64 R2, [R2.64] ;  /* 0x0000002402027981 */ /* 0x000ea4000c1e1b00 */
[----:B--2---:R0:W1:Y:S01]  /*4800*/  I2F.U64 R0, R2 ;  /* 0x0000000200007312 */ /* 0x0040620000301000 */
[----:B------:R-:W-:Y:S05]  /*4810*/  BRA `(.L_x_1210) ;  /* 0x0000002000007947 */ /* 0x000fea0003800000 */
.L_x_1229:
[----:B------:R-:W2:Y:S02]  /*4820*/  LDG.E R0, [R2.64] ;  /* 0x0000002402007981 */ /* 0x000ea4000c1e1900 */
[----:B--2---:R-:W0:Y:S02]  /*4830*/  I2F.U32 R0, R0 ;  /* 0x0000000000007306 */ /* 0x004e240000201000 */
.L_x_1210:
[----:B------:R-:W-:Y:S05]  /*4840*/  BSYNC B6 ;  /* 0x0000000000067941 */ /* 0x000fea0003800000 */
.L_x_1204:
        /* <DEDUP_REMOVED lines=20> */
.L_x_1234:
[----:B------:R-:W0:Y:S02]  /*4990*/  F2I.S64.TRUNC R2, R2 ;  /* 0x0000000200027311 */ /* 0x000e24000020d900 */
[----:B0-----:R-:W-:-:S05]  /*49a0*/  IMAD.MOV.U32 R5, RZ, RZ, R2 ;  /* 0x000000ffff057224 */ /* 0x001fca00078e0002 */
[----:B------:R0:W-:Y:S01]  /*49b0*/  STG.E.U8 [R16.64], R5 ;  /* 0x0000000510007986 */ /* 0x0001e2000c101124 */
[----:B------:R-:W-:Y:S05]  /*49c0*/  BRA `(.L_x_1236) ;  /* 0x00000d3000007947 */ /* 0x000fea0003800000 */
.L_x_1233:
        /* <DEDUP_REMOVED lines=9> */
.L_x_1238:
[----:B------:R-:W0:Y:S02]  /*4a60*/  F2I.FTZ.TRUNC.NTZ R3, R2 ;  /* 0x0000000200037305 */ /* 0x000e24000021f100 */
[----:B0-----:R0:W-:Y:S01]  /*4a70*/  STG.E [R16.64], R3 ;  /* 0x0000000310007986 */ /* 0x0011e2000c101924 */
[----:B------:R-:W-:Y:S05]  /*4a80*/  BRA `(.L_x_1236) ;  /* 0x00000c7000007947 */ /* 0x000fea0003800000 */
.L_x_1237:
[----:B------:R-:W0:Y:S02]  /*4a90*/  F2I.FTZ.TRUNC.NTZ R3, R2 ;  /* 0x0000000200037305 */ /* 0x000e24000021f100 */
[----:B0-----:R0:W-:Y:S01]  /*4aa0*/  STG.E.U16 [R16.64], R3 ;  /* 0x0000000310007986 */ /* 0x0011e2000c101524 */
[----:B------:R-:W-:Y:S05]  /*4ab0*/  BRA `(.L_x_1236) ;  /* 0x00000c4000007947 */ /* 0x000fea0003800000 */
.L_x_1232:
        /* <DEDUP_REMOVED lines=8> */
.L_x_1240:
[----:B------:R-:W-:-:S05]  /*4b40*/  F2FP.PACK_AB R2, RZ, R2 ;  /* 0x00000002ff02723e */ /* 0x000fca00000000ff */
[----:B------:R0:W-:Y:S01]  /*4b50*/  STG.E.U16 [R16.64], R2 ;  /* 0x0000000210007986 */ /* 0x0001e2000c101524 */
[----:B------:R-:W-:Y:S05]  /*4b60*/  BRA `(.L_x_1236) ;  /* 0x00000b9000007947 */ /* 0x000fea0003800000 */
.L_x_1239:
        /* <DEDUP_REMOVED lines=9> */
.L_x_1242:
[----:B------:R-:W-:-:S04]  /*4c00*/  F2FP.PACK_AB R3, RZ, R2 ;  /* 0x00000002ff03723e */ /* 0x000fc800000000ff */
[----:B------:R-:W-:-:S05]  /*4c10*/  PRMT R3, R3, 0x5410, RZ ;  /* 0x0000541003037816 */ /* 0x000fca00000000ff */
[----:B------:R0:W-:Y:S01]  /*4c20*/  STG.E [R16.64], R3 ;  /* 0x0000000310007986 */ /* 0x0001e2000c101924 */
[----:B------:R-:W-:Y:S05]  /*4c30*/  BRA `(.L_x_1236) ;  /* 0x00000ac000007947 */ /* 0x000fea0003800000 */
.L_x_1241:
[----:B------:R-:W-:-:S06]  /*4c40*/  FMUL.FTZ R2, R2, 1 ;  /* 0x3f80000002027820 */ /* 0x000fcc0000410000 */
[----:B------:R-:W0:Y:S02]  /*4c50*/  F2F.F64.F32 R2, R2 ;  /* 0x0000000200027310 */ /* 0x000e240000201800 */
[----:B0-----:R0:W-:Y:S01]  /*4c60*/  STG.E.64 [R16.64], R2 ;  /* 0x0000000210007986 */ /* 0x0011e2000c101b24 */
[----:B------:R-:W-:Y:S05]  /*4c70*/  BRA `(.L_x_1236) ;  /* 0x00000a8000007947 */ /* 0x000fea0003800000 */
.L_x_1231:
        /* <DEDUP_REMOVED lines=12> */
.L_x_1245:
[----:B------:R-:W-:Y:S01]  /*4d40*/  FMUL.FTZ R4, R2, 1 ;  /* 0x3f80000002047820 */ /* 0x000fe20000410000 */
[----:B------:R-:W-:-:S05]  /*4d50*/  CS2R R6, SRZ ;  /* 0x0000000000067805 */ /* 0x000fca000001ff00 */
[----:B------:R-:W0:Y:S02]  /*4d60*/  F2F.F64.F32 R4, R4 ;  /* 0x0000000400047310 */ /* 0x000e240000201800 */
[----:B0-----:R0:W-:Y:S01]  /*4d70*/  STG.E.128 [R16.64], R4 ;  /* 0x0000000410007986 */ /* 0x0011e2000c101d24 */
[----:B------:R-:W-:Y:S05]  /*4d80*/  BRA `(.L_x_1236) ;  /* 0x0000097000007947 */ /* 0x000fea0003800000 */
.L_x_1244:
        /* <DEDUP_REMOVED lines=20> */
.L_x_1249:
[----:B------:R-:W-:Y:S05]  /*4ed0*/  BSYNC B0 ;  /* 0x0000000000007941 */ /* 0x000fea0003800000 */
.L_x_1248:
[----:B------:R-:W-:-:S05]  /*4ee0*/  LOP3.LUT R5, R0, R5, RZ, 0xfc, !PT ;  /* 0x0000000500057212 */ /* 0x000fca00078efcff */
[----:B------:R0:W-:Y:S01]  /*4ef0*/  STG.E.U8 [R16.64], R5 ;  /* 0x0000000510007986 */ /* 0x0001e2000c101124 */
[----:B------:R-:W-:Y:S05]  /*4f00*/  BRA `(.L_x_1236) ;  /* 0x000007f000007947 */ /* 0x000fea0003800000 */
.L_x_1247:
        /* <DEDUP_REMOVED lines=12> */
.L_x_1251:
[----:B------:R-:W-:Y:S01]  /*4fd0*/  IMAD.MOV.U32 R0, RZ, RZ, 0x7f ;  /* 0x0000007fff007424 */ /* 0x000fe200078e00ff */
[----:B------:R-:W-:-:S04]  /*4fe0*/  ISETP.GT.U32.AND P0, PT, R4, 0x7f800000, PT ;  /* 0x7f8000000400780c */ /* 0x000fc80003f04070 */
[----:B------:R-:W-:-:S04]  /*4ff0*/  SEL R0, R0, 0x7c, P0 ;  /* 0x0000007c00007807 */ /* 0x000fc80000000000 */
.L_x_1252:
[----:B------:R-:W-:Y:S05]  /*5000*/  BSYNC B0 ;  /* 0x0000000000007941 */ /* 0x000fea0003800000 */
.L_x_1250:
[----:B------:R-:W-:-:S04]  /*5010*/  LOP3.LUT R2, R2, 0x80000000, RZ, 0xc0, !PT ;  /* 0x8000000002027812 */ /* 0x000fc800078ec0ff */
[----:B------:R-:W-:-:S04]  /*5020*/  SHF.R.U32.HI R3, RZ, 0x18, R2 ;  /* 0x00000018ff037819 */ /* 0x000fc80000011602 */
[----:B------:R-:W-:-:S05]  /*5030*/  LOP3.LUT R3, R0, R3, RZ, 0xfc, !PT ;  /* 0x0000000300037212 */ /* 0x000fca00078efcff */
[----:B------:R0:W-:Y:S01]  /*5040*/  STG.E.U8 [R16.64], R3 ;  /* 0x0000000310007986 */ /* 0x0001e2000c101124 */
[----:B------:R-:W-:Y:S05]  /*5050*/  BRA `(.L_x_1236) ;  /* 0x000006a000007947 */ /* 0x000fea0003800000 */
.L_x_1246:
[----:B------:R-:W-:-:S05]  /*5060*/  F2FP.BF16.PACK_AB R2, RZ, R2 ;  /* 0x00000002ff02723e */ /* 0x000fca00000010ff */
[----:B------:R0:W-:Y:S01]  /*5070*/  STG.E.U16 [R16.64], R2 ;  /* 0x0000000210007986 */ /* 0x0001e2000c101524 */
[----:B------:R-:W-:Y:S05]  /*5080*/  BRA `(.L_x_1236) ;  /* 0x0000067000007947 */ /* 0x000fea0003800000 */
.L_x_1243:
        /* <DEDUP_REMOVED lines=11> */
.L_x_1255:
        /* <DEDUP_REMOVED lines=16> */
.L_x_1258:
[----:B------:R-:W-:-:S04]  /*5240*/  LOP3.LUT R2, R2, 0x80000000, RZ, 0xc0, !PT ;  /* 0x8000000002027812 */ /* 0x000fc800078ec0ff */
[----:B------:R-:W-:-:S04]  /*5250*/  SHF.R.U32.HI R3, RZ, 0x18, R2 ;  /* 0x00000018ff037819 */ /* 0x000fc80000011602 */
[----:B------:R-:W-:-:S04]  /*5260*/  LOP3.LUT R0, R0, R3, RZ, 0xfc, !PT ;  /* 0x0000000300007212 */ /* 0x000fc800078efcff */
[----:B------:R-:W-:Y:S02]  /*5270*/  PRMT R8, R0, 0x7610, R8 ;  /* 0x0000761000087816 */ /* 0x000fe40000000008 */
.L_x_1257:
[----:B------:R-:W-:Y:S05]  /*5280*/  BSYNC B0 ;  /* 0x0000000000007941 */ /* 0x000fea0003800000 */
.L_x_1256:
[----:B------:R0:W-:Y:S01]  /*5290*/  STG.E.U8 [R16.64], R8 ;  /* 0x0000000810007986 */ /* 0x0001e2000c101124 */
[----:B------:R-:W-:Y:S05]  /*52a0*/  BRA `(.L_x_1236) ;  /* 0x0000045000007947 */ /* 0x000fea0003800000 */
.L_x_1254:
        /* <DEDUP_REMOVED lines=16> */
.L_x_1261:
[----:B------:R-:W-:-:S04]  /*53b0*/  LOP3.LUT R2, R2, 0x80000000, RZ, 0xc0, !PT ;  /* 0x8000000002027812 */ /* 0x000fc800078ec0ff */
[----:B------:R-:W-:-:S04]  /*53c0*/  SHF.R.U32.HI R3, RZ, 0x18, R2 ;  /* 0x00000018ff037819 */ /* 0x000fc80000011602 */
[----:B------:R-:W-:-:S04]  /*53d0*/  LOP3.LUT R0, R0, R3, RZ, 0xfc, !PT ;  /* 0x0000000300007212 */ /* 0x000fc800078efcff */
[----:B------:R-:W-:Y:S02]  /*53e0*/  PRMT R8, R0, 0x7610, R8 ;  /* 0x0000761000087816 */ /* 0x000fe40000000008 */
.L_x_1260:
[----:B------:R-:W-:Y:S05]  /*53f0*/  BSYNC B0 ;  /* 0x0000000000007941 */ /* 0x000fea0003800000 */
.L_x_1259:
[----:B------:R0:W-:Y:S01]  /*5400*/  STG.E.U8 [R16.64], R8 ;  /* 0x0000000810007986 */ /* 0x0001e2000c101124 */
[----:B------:R-:W-:Y:S05]  /*5410*/  BRA `(.L_x_1236) ;  /* 0x000002e000007947 */ /* 0x000fea0003800000 */
.L_x_1253:
        /* <DEDUP_REMOVED lines=21> */
.L_x_1235:
        /* <DEDUP_REMOVED lines=20> */
.L_x_1263:
[----:B------:R-:W0:Y:S02]  /*56b0*/  F2I.U64.TRUNC R2, R2 ;  /* 0x0000000200027311 */ /* 0x000e24000020d800 */
[----:B0-----:R0:W-:Y:S01]  /*56c0*/  STG.E.64 [R16.64], R2 ;  /* 0x0000000210007986 */ /* 0x0011e2000c101b24 */
[----:B------:R-:W-:Y:S05]  /*56d0*/  BRA `(.L_x_1236) ;  /* 0x0000002000007947 */ /* 0x000fea0003800000 */
.L_x_1262:
[----:B------:R-:W0:Y:S02]  /*56e0*/  F2I.FTZ.U32.TRUNC.NTZ R3, R2 ;  /* 0x0000000200037305 */ /* 0x000e24000021f000 */
[----:B0-----:R0:W-:Y:S02]  /*56f0*/  STG.E [R16.64], R3 ;  /* 0x0000000310007986 */ /* 0x0011e4000c101924 */
.L_x_1236:
[----:B------:R-:W-:-:S04]  /*5700*/  IADD3 R19, R19, 0x80, RZ ;  /* 0x0000008013137810 */ /* 0x000fc80007ffe0ff */
[----:B------:R-:W-:-:S13]  /*5710*/  ISETP.GE.AND P0, PT, R19, c[0x0][0x160], PT ;  /* 0x0000580013007a0c */ /* 0x000fda0003f06270 */
        /* <DEDUP_REMOVED lines=229> */
.L_x_1264:
        /* <DEDUP_REMOVED lines=20> */
.L_x_1269:
[----:B------:R-:W2:Y:S02]  /*66b0*/  LDG.E.U8 R0, [R2.64] ;  /* 0x0000002402007981 */ /* 0x000ea4000c1e1100 */
[----:B--2---:R-:W0:Y:S01]  /*66c0*/  I2F.U16 R0, R0 ;  /* 0x0000000000007306 */ /* 0x004e220000101000 */
[----:B------:R-:W-:Y:S05]  /*66d0*/  BRA `(.L_x_1271) ;  /* 0x00000ca000007947 */ /* 0x000fea0003800000 */
.L_x_1268:
        /* <DEDUP_REMOVED lines=9> */
.L_x_1273:
[----:B------:R-:W2:Y:S02]  /*6770*/  LDG.E R0, [R2.64] ;  /* 0x0000002402007981 */ /* 0x000ea4000c1e1900 */
[----:B--2---:R-:W0:Y:S01]  /*6780*/  I2F R0, R0 ;  /* 0x0000000000007306 */ /* 0x004e220000201400 */
[----:B------:R-:W-:Y:S05]  /*6790*/  BRA `(.L_x_1271) ;  /* 0x00000be000007947 */ /* 0x000fea0003800000 */
.L_x_1272:
[----:B------:R-:W2:Y:S02]  /*67a0*/  LDG.E.U16 R0, [R2.64] ;  /* 0x0000002402007981 */ /* 0x000ea4000c1e1500 */
[----:B--2---:R-:W0:Y:S01]  /*67b0*/  I2F.S16 R0, R0 ;  /* 0x0000000000007306 */ /* 0x004e220000101400 */
[----:B------:R-:W-:Y:S05]  /*67c0*/  BRA `(.L_x_1271) ;  /* 0x00000bb000007947 */ /* 0x000fea0003800000 */
.L_x_1267:
        /* <DEDUP_REMOVED lines=8> */
.L_x_1275:
[----:B------:R-:W2:Y:S02]  /*6850*/  LDG.E.U16 R0, [R2.64] ;  /* 0x0000002402007981 */ /* 0x000ea4000c1e1500 */
[----:B--2---:R-:W-:Y:S01]  /*6860*/  HADD2.F32 R0, -RZ, R0.H0_H0 ;  /* 0x20000000ff007230 */ /* 0x004fe20000004100 */
[----:B------:R-:W-:Y:S05]  /*6870*/  BRA `(.L_x_1271) ;  /* 0x00000b0000007947 */ /* 0x000fea0003800000 */
.L_x_1274:
        /* <DEDUP_REMOVED lines=8> */
.L_x_1277:
[----:B------:R-:W2:Y:S02]  /*6900*/  LDG.E.U16 R0, [R2.64] ;  /* 0x0000002402007981 */ /* 0x000ea4000c1e1500 */
[----:B--2---:R-:W-:Y:S01]  /*6910*/  HADD2.F32 R0, -RZ, R0.H0_H0 ;  /* 0x20000000ff007230 */ /* 0x004fe20000004100 */
[----:B------:R-:W-:Y:S05]  /*6920*/  BRA `(.L_x_1271) ;  /* 0x00000a5000007947 */ /* 0x000fea0003800000 */
.L_x_1276:
[----:B------:R-:W2:Y:S02]  /*6930*/  LDG.E.64 R2, [R2.64] ;  /* 0x0000002402027981 */ /* 0x000ea4000c1e1b00 */
[----:B--2---:R-:W0:Y:S01]  /*6940*/  F2F.F32.F64 R0, R2 ;  /* 0x0000000200007310 */ /* 0x004e220000301000 */
[----:B------:R-:W0:-:S14]  /*6950*/  DSETP.GEU.AND P0, PT, |R2|, c[0x2][0x0], PT ;  /* 0x008000000200762a */ /* 0x000e1c0003f0e200 */
[----:B0-----:R-:W-:Y:S01]  /*6960*/  @!P0 FMUL R0, R0, 1.175494350822287508e-38 ;  /* 0x0080000000008820 */ /* 0x001fe20000400000 */
[----:B------:R-:W-:Y:S05]  /*6970*/  BRA `(.L_x_1271) ;  /* 0x00000a0000007947 */ /* 0x000fea0003800000 */
.L_x_1266:
        /* <DEDUP_REMOVED lines=12> */
.L_x_1280:
[----:B------:R-:W2:Y:S02]  /*6a40*/  LDG.E.64 R2, [R2.64] ;  /* 0x0000002402027981 */ /* 0x000ea4000c1e1b00 */
[----:B--2---:R-:W0:Y:S01]  /*6a50*/  F2F.F32.F64 R0, R2 ;  /* 0x0000000200007310 */ /* 0x004e220000301000 */
[----:B------:R-:W0:-:S14]  /*6a60*/  DSETP.GEU.AND P0, PT, |R2|, c[0x2][0x0], PT ;  /* 0x008000000200762a */ /* 0x000e1c0003f0e200 */
[----:B0-----:R-:W-:Y:S01]  /*6a70*/  @!P0 FMUL R0, R0, 1.175494350822287508e-38 ;  /* 0x0080000000008820 */ /* 0x001fe20000400000 */
[----:B------:R-:W-:Y:S05]  /*6a80*/  BRA `(.L_x_1271) ;  /* 0x000008f000007947 */ /* 0x000fea0003800000 */
.L_x_1279:
        /* <DEDUP_REMOVED lines=26> */
.L_x_1282:
        /* <DEDUP_REMOVED lines=13> */
.L_x_1281:
[----:B------:R-:W2:Y:S02]  /*6d00*/  LDG.E.U16 R0, [R2.64] ;  /* 0x0000002402007981 */ /* 0x000ea4000c1e1500 */
[----:B--2---:R-:W-:Y:S01]  /*6d10*/  PRMT R0, RZ, 0x5410, R0 ;  /* 0x00005410ff007816 */ /* 0x004fe20000000000 */
[----:B------:R-:W-:Y:S05]  /*6d20*/  BRA `(.L_x_1271) ;  /* 0x0000065000007947 */ /* 0x000fea0003800000 */
.L_x_1278:
        /* <DEDUP_REMOVED lines=11> */
.L_x_1285:
        /* <DEDUP_REMOVED lines=20> */
.L_x_1287:
[----:B------:R-:W-:Y:S05]  /*6f20*/  BSYNC B0 ;  /* 0x0000000000007941 */ /* 0x000fea0003800000 */
.L_x_1286:
[----:B------:R-:W-:Y:S01]  /*6f30*/  LEA R3, R0, 0x3b800000, 0x17 ;  /* 0x3b80000000037811 */ /* 0x000fe200078eb8ff */
[----:B------:R-:W-:-:S05]  /*6f40*/  IMAD.SHL.U32 R0, R2, 0x100000, RZ ;  /* 0x0010000002007824 */ /* 0x000fca00078e00ff */
[----:B------:R-:W-:Y:S01]  /*6f50*/  LOP3.LUT R0, R3, R0, R4, 0xfe, !PT ;  /* 0x0000000003007212 */ /* 0x000fe200078efe04 */
[----:B------:R-:W-:Y:S05]  /*6f60*/  BRA `(.L_x_1271) ;  /* 0x0000041000007947 */ /* 0x000fea0003800000 */
.L_x_1284:
        /* <DEDUP_REMOVED lines=20> */
.L_x_1289:
[----:B------:R-:W-:Y:S05]  /*70b0*/  BSYNC B0 ;  /* 0x0000000000007941 */ /* 0x000fea0003800000 */
.L_x_1288:
[----:B------:R-:W-:Y:S01]  /*70c0*/  LEA R3, R0, 0x37800000, 0x17 ;  /* 0x3780000000037811 */ /* 0x000fe200078eb8ff */
[----:B------:R-:W-:-:S05]  /*70d0*/  IMAD.SHL.U32 R0, R2, 0x200000, RZ ;  /* 0x0020000002007824 */ /* 0x000fca00078e00ff */
[----:B------:R-:W-:Y:S01]  /*70e0*/  LOP3.LUT R0, R3, R0, R4, 0xfe, !PT ;  /* 0x0000000003007212 */ /* 0x000fe200078efe04 */
[----:B------:R-:W-:Y:S05]  /*70f0*/  BRA `(.L_x_1271) ;  /* 0x0000028000007947 */ /* 0x000fea0003800000 */
.L_x_1283:
        /* <DEDUP_REMOVED lines=14> */
.L_x_1270:
        /* <DEDUP_REMOVED lines=21> */
.L_x_1291:
[----:B------:R-:W2:Y:S02]  /*7330*/  LDG.E.64 R2, [R2.64] ;  /* 0x0000002402027981 */ /* 0x000ea4000c1e1b00 */
[----:B--2---:R0:W1:Y:S01]  /*7340*/  I2F.U64 R0, R2 ;  /* 0x0000000200007312 */ /* 0x0040620000301000 */
[----:B------:R-:W-:Y:S05]  /*7350*/  BRA `(.L_x_1271) ;  /* 0x0000002000007947 */ /* 0x000fea0003800000 */
.L_x_1290:
[----:B------:R-:W2:Y:S02]  /*7360*/  LDG.E R0, [R2.64] ;  /* 0x0000002402007981 */ /* 0x000ea4000c1e1900 */
[----:B--2---:R-:W0:Y:S02]  /*7370*/  I2F.U32 R0, R0 ;  /* 0x0000000000007306 */ /* 0x004e240000201000 */
.L_x_1271:
[----:B------:R-:W-:Y:S05]  /*7380*/  BSYNC B6 ;  /* 0x0000000000067941 */ /* 0x000fea0003800000 */
.L_x_1265:
        /* <DEDUP_REMOVED lines=20> */
.L_x_1295:
[----:B------:R-:W0:Y:S02]  /*74d0*/  F2I.S64.TRUNC R2, R2 ;  /* 0x0000000200027311 */ /* 0x000e24000020d900 */
[----:B0-----:R-:W-:-:S05]  /*74e0*/  IMAD.MOV.U32 R5, RZ, RZ, R2 ;  /* 0x000000ffff057224 */ /* 0x001fca00078e0002 */
[----:B------:R0:W-:Y:S01]  /*74f0*/  STG.E.U8 [R16.64], R5 ;  /* 0x0000000510007986 */ /* 0x0001e2000c101124 */
[----:B------:R-:W-:Y:S05]  /*7500*/  BRA `(.L_x_1297) ;  /* 0x00000d3000007947 */ /* 0x000fea0003800000 */
.L_x_1294:
        /* <DEDUP_REMOVED lines=9> */
.L_x_1299:
[----:B------:R-:W0:Y:S02]  /*75a0*/  F2I.FTZ.TRUNC.NTZ R3, R2 ;  /* 0x0000000200037305 */ /* 0x000e24000021f100 */
[----:B0-----:R0:W-:Y:S01]  /*75b0*/  STG.E [R16.64], R3 ;  /* 0x0000000310007986 */ /* 0x0011e2000c101924 */
[----:B------:R-:W-:Y:S05]  /*75c0*/  BRA `(.L_x_1297) ;  /* 0x00000c7000007947 */ /* 0x000fea0003800000 */
.L_x_1298:
[----:B------:R-:W0:Y:S02]  /*75d0*/  F2I.FTZ.TRUNC.NTZ R3, R2 ;  /* 0x0000000200037305 */ /* 0x000e24000021f100 */
[----:B0-----:R0:W-:Y:S01]  /*75e0*/  STG.E.U16 [R16.64], R3 ;  /* 0x0000000310007986 */ /* 0x0011e2000c101524 */
[----:B------:R-:W-:Y:S05]  /*75f0*/  BRA `(.L_x_1297) ;  /* 0x00000c4000007947 */ /* 0x000fea0003800000 */
.L_x_1293:
        /* <DEDUP_REMOVED lines=8> */
.L_x_1301:
[----:B------:R-:W-:-:S05]  /*7680*/  F2FP.PACK_AB R2, RZ, R2 ;  /* 0x00000002ff02723e */ /* 0x000fca00000000ff */
[----:B------:R0:W-:Y:S01]  /*7690*/  STG.E.U16 [R16.64], R2 ;  /* 0x0000000210007986 */ /* 0x0001e2000c101524 */
[----:B------:R-:W-:Y:S05]  /*76a0*/  BRA `(.L_x_1297) ;  /* 0x00000b9000007947 */ /* 0x000fea0003800000 */
.L_x_1300:
        /* <DEDUP_REMOVED lines=9> */
.L_x_1303:
[----:B------:R-:W-:-:S04]  /*7740*/  F2FP.PACK_AB R3, RZ, R2 ;  /* 0x00000002ff03723e */ /* 0x000fc800000000ff */
[----:B------:R-:W-:-:S05]  /*7750*/  PRMT R3, R3, 0x5410, RZ ;  /* 0x0000541003037816 */ /* 0x000fca00000000ff */
[----:B------:R0:W-:Y:S01]  /*7760*/  STG.E [R16.64], R3 ;  /* 0x0000000310007986 */ /* 0x0001e2000c101924 */
[----:B------:R-:W-:Y:S05]  /*7770*/  BRA `(.L_x_1297) ;  /* 0x00000ac000007947 */ /* 0x000fea0003800000 */
.L_x_1302:
[----:B------:R-:W-:-:S06]  /*7780*/  FMUL.FTZ R2, R2, 1 ;  /* 0x3f80000002027820 */ /* 0x000fcc0000410000 */
[----:B------:R-:W0:Y:S02]  /*7790*/  F2F.F64.F32 R2, R2 ;  /* 0x0000000200027310 */ /* 0x000e240000201800 */
[----:B0-----:R0:W-:Y:S01]  /*77a0*/  STG.E.64 [R16.64], R2 ;  /* 0x0000000210007986 */ /* 0x0011e2000c101b24 */
[----:B------:R-:W-:Y:S05]  /*77b0*/  BRA `(.L_x_1297) ;  /* 0x00000a8000007947 */ /* 0x000fea0003800000 */
.L_x_1292:
        /* <DEDUP_REMOVED lines=12> */
.L_x_1306:
[----:B------:R-:W-:Y:S01]  /*7880*/  FMUL.FTZ R4, R2, 1 ;  /* 0x3f80000002047820 */ /* 0x000fe20000410000 */
[----:B------:R-:W-:-:S05]  /*7890*/  CS2R R6, SRZ ;  /* 0x0000000000067805 */ /* 0x000fca000001ff00 */
[----:B------:R-:W0:Y:S02]  /*78a0*/  F2F.F64.F32 R4, R4 ;  /* 0x0000000400047310 */ /* 0x000e240000201800 */
[----:B0-----:R0:W-:Y:S01]  /*78b0*/  STG.E.128 [R16.64], R4 ;  /* 0x0000000410007986 */ /* 0x0011e2000c101d24 */
[----:B------:R-:W-:Y:S05]  /*78c0*/  BRA `(.L_x_1297) ;  /* 0x0000097000007947 */ /* 0x000fea0003800000 */
.L_x_1305:
        /* <DEDUP_REMOVED lines=20> */
.L_x_1310:
[----:B------:R-:W-:Y:S05]  /*7a10*/  BSYNC B0 ;  /* 0x0000000000007941 */ /* 0x000fea0003800000 */
.L_x_1309:
[----:B------:R-:W-:-:S05]  /*7a20*/  LOP3.LUT R5, R0, R5, RZ, 0xfc, !PT ;  /* 0x0000000500057212 */ /* 0x000fca00078efcff */
[----:B------:R0:W-:Y:S01]  /*7a30*/  STG.E.U8 [R16.64], R5 ;  /* 0x0000000510007986 */ /* 0x0001e2000c101124 */
[----:B------:R-:W-:Y:S05]  /*7a40*/  BRA `(.L_x_1297) ;  /* 0x000007f000007947 */ /* 0x000fea0003800000 */
.L_x_1308:
        /* <DEDUP_REMOVED lines=12> */
.L_x_1312:
[----:B------:R-:W-:Y:S01]  /*7b10*/  IMAD.MOV.U32 R0, RZ, RZ, 0x7f ;  /* 0x0000007fff007424 */ /* 0x000fe200078e00ff */
[----:B------:R-:W-:-:S04]  /*7b20*/  ISETP.GT.U32.AND P0, PT, R4, 0x7f800000, PT ;  /* 0x7f8000000400780c */ /* 0x000fc80003f04070 */
[----:B------:R-:W-:-:S04]  /*7b30*/  SEL R0, R0, 0x7c, P0 ;  /* 0x0000007c00007807 */ /* 0x000fc80000000000 */
.L_x_1313:
[----:B------:R-:W-:Y:S05]  /*7b40*/  BSYNC B0 ;  /* 0x0000000000007941 */ /* 0x000fea0003800000 */
.L_x_1311:
[----:B------:R-:W-:-:S04]  /*7b50*/  LOP3.LUT R2, R2, 0x80000000, RZ, 0xc0, !PT ;  /* 0x8000000002027812 */ /* 0x000fc800078ec0ff */
[----:B------:R-:W-:-:S04]  /*7b60*/  SHF.R.U32.HI R3, RZ, 0x18, R2 ;  /* 0x00000018ff037819 */ /* 0x000fc80000011602 */
[----:B------:R-:W-:-:S05]  /*7b70*/  LOP3.LUT R3, R0, R3, RZ, 0xfc, !PT ;  /* 0x0000000300037212 */ /* 0x000fca00078efcff */
[----:B------:R0:W-:Y:S01]  /*7b80*/  STG.E.U8 [R16.64], R3 ;  /* 0x0000000310007986 */ /* 0x0001e2000c101124 */
[----:B------:R-:W-:Y:S05]  /*7b90*/  BRA `(.L_x_1297) ;  /* 0x000006a000007947 */ /* 0x000fea0003800000 */
.L_x_1307:
[----:B------:R-:W-:-:S05]  /*7ba0*/  F2FP.BF16.PACK_AB R2, RZ, R2 ;  /* 0x00000002ff02723e */ /* 0x000fca00000010ff */
[----:B------:R0:W-:Y:S01]  /*7bb0*/  STG.E.U16 [R16.64], R2 ;  /* 0x0000000210007986 */ /* 0x0001e2000c101524 */
[----:B------:R-:W-:Y:S05]  /*7bc0*/  BRA `(.L_x_1297) ;  /* 0x0000067000007947 */ /* 0x000fea0003800000 */
.L_x_1304:
        /* <DEDUP_REMOVED lines=11> */
.L_x_1316:
        /* <DEDUP_REMOVED lines=16> */
.L_x_1319:
[----:B------:R-:W-:-:S04]  /*7d80*/  LOP3.LUT R2, R2, 0x80000000, RZ, 0xc0, !PT ;  /* 0x8000000002027812 */ /* 0x000fc800078ec0ff */
[----:B------:R-:W-:-:S04]  /*7d90*/  SHF.R.U32.HI R3, RZ, 0x18, R2 ;  /* 0x00000018ff037819 */ /* 0x000fc80000011602 */
[----:B------:R-:W-:-:S04]  /*7da0*/  LOP3.LUT R0, R0, R3, RZ, 0xfc, !PT ;  /* 0x0000000300007212 */ /* 0x000fc800078efcff */
[----:B------:R-:W-:Y:S02]  /*7db0*/  PRMT R8, R0, 0x7610, R8 ;  /* 0x0000761000087816 */ /* 0x000fe40000000008 */
.L_x_1318:
[----:B------:R-:W-:Y:S05]  /*7dc0*/  BSYNC B0 ;  /* 0x0000000000007941 */ /* 0x000fea0003800000 */
.L_x_1317:
[----:B------:R0:W-:Y:S01]  /*7dd0*/  STG.E.U8 [R16.64], R8 ;  /* 0x0000000810007986 */ /* 0x0001e2000c101124 */
[----:B------:R-:W-:Y:S05]  /*7de0*/  BRA `(.L_x_1297) ;  /* 0x0000045000007947 */ /* 0x000fea0003800000 */
.L_x_1315:
        /* <DEDUP_REMOVED lines=16> */
.L_x_1322:
[----:B------:R-:W-:-:S04]  /*7ef0*/  LOP3.LUT R2, R2, 0x80000000, RZ, 0xc0, !PT ;  /* 0x8000000002027812 */ /* 0x000fc800078ec0ff */
[----:B------:R-:W-:-:S04]  /*7f00*/  SHF.R.U32.HI R3, RZ, 0x18, R2 ;  /* 0x00000018ff037819 */ /* 0x000fc80000011602 */
[----:B------:R-:W-:-:S04]  /*7f10*/  LOP3.LUT R0, R0, R3, RZ, 0xfc, !PT ;  /* 0x0000000300007212 */ /* 0x000fc800078efcff */
[----:B------:R-:W-:Y:S02]  /*7f20*/  PRMT R8, R0, 0x7610, R8 ;  /* 0x0000761000087816 */ /* 0x000fe40000000008 */
.L_x_1321:
[----:B------:R-:W-:Y:S05]  /*7f30*/  BSYNC B0 ;  /* 0x0000000000007941 */ /* 0x000fea0003800000 */
.L_x_1320:
[----:B------:R0:W-:Y:S01]  /*7f40*/  STG.E.U8 [R16.64], R8 ;  /* 0x0000000810007986 */ /* 0x0001e2000c101124 */
[----:B------:R-:W-:Y:S05]  /*7f50*/  BRA `(.L_x_1297) ;  /* 0x000002e000007947 */ /* 0x000fea0003800000 */
.L_x_1314:
        /* <DEDUP_REMOVED lines=21> */
.L_x_1296:
        /* <DEDUP_REMOVED lines=20> */
.L_x_1324:
[----:B------:R-:W0:Y:S02]  /*81f0*/  F2I.U64.TRUNC R2, R2 ;  /* 0x0000000200027311 */ /* 0x000e24000020d800 */
[----:B0-----:R0:W-:Y:S01]  /*8200*/  STG.E.64 [R16.64], R2 ;  /* 0x0000000210007986 */ /* 0x0011e2000c101b24 */
[----:B------:R-:W-:Y:S05]  /*8210*/  BRA `(.L_x_1297) ;  /* 0x0000002000007947 */ /* 0x000fea0003800000 */
.L_x_1323:
[----:B------:R-:W0:Y:S02]  /*8220*/  F2I.FTZ.U32.TRUNC.NTZ R3, R2 ;  /* 0x0000000200037305 */ /* 0x000e24000021f000 */
[----:B0-----:R0:W-:Y:S02]  /*8230*/  STG.E [R16.64], R3 ;  /* 0x0000000310007986 */ /* 0x0011e4000c101924 */
.L_x_1297:
[----:B------:R-:W-:Y:S02]  /*8240*/  IADD3 R19, R19, 0x80, RZ ;  /* 0x0000008013137810 */ /* 0x000fe40007ffe0ff */
.L_x_1202:
[----:B------:R-:W-:Y:S05]  /*8250*/  BSYNC B7 ;  /* 0x0000000000077941 */ /* 0x000fea0003800000 */
.L_x_1201:
[----:B------:R-:W-:-:S13]  /*8260*/  ISETP.GE.AND P0, PT, R19, c[0x0][0x160], PT ;  /* 0x0000580013007a0c */ /* 0x000fda0003f06270 */
[----:B------:R-:W-:Y:S05]  /*8270*/  @P0 EXIT ;  /* 0x000000000000094d */ /* 0x000fea0003800000 */
        /* <DEDUP_REMOVED lines=228> */
.L_x_1325:
        /* <DEDUP_REMOVED lines=20> */
.L_x_1330:
[----:B------:R-:W2:Y:S02]  /*9200*/  LDG.E.U8 R0, [R2.64] ;  /* 0x0000002402007981 */ /* 0x000ea4000c1e1100 */
[----:B--2---:R-:W0:Y:S01]  /*9210*/  I2F.U16 R0, R0 ;  /* 0x0000000000007306 */ /* 0x004e220000101000 */
[----:B------:R-:W-:Y:S05]  /*9220*/  BRA `(.L_x_1332) ;  /* 0x00000ca000007947 */ /* 0x000fea0003800000 */
.L_x_1329:
        /* <DEDUP_REMOVED lines=9> */
.L_x_1334:
[----:B------:R-:W2:Y:S02]  /*92c0*/  LDG.E R0, [R2.64] ;  /* 0x0000002402007981 */ /* 0x000ea4000c1e1900 */
[----:B--2---:R-:W0:Y:S01]  /*92d0*/  I2F R0, R0 ;  /* 0x0000000000007306 */ /* 0x004e220000201400 */
[----:B------:R-:W-:Y:S05]  /*92e0*/  BRA `(.L_x_1332) ;  /* 0x00000be000007947 */ /* 0x000fea0003800000 */
.L_x_1333:
[----:B------:R-:W2:Y:S02]  /*92f0*/  LDG.E.U16 R0, [R2.64] ;  /* 0x0000002402007981 */ /* 0x000ea4000c1e1500 */
[----:B--2---:R-:W0:Y:S01]  /*9300*/  I2F.S16 R0, R0 ;  /* 0x0000000000007306 */ /* 0x004e220000101400 */
[----:B------:R-:W-:Y:S05]  /*9310*/  BRA `(.L_x_1332) ;  /* 0x00000bb000007947 */ /* 0x000fea0003800000 */
.L_x_1328:
        /* <DEDUP_REMOVED lines=8> */
.L_x_1336:
[----:B------:R-:W2:Y:S02]  /*93a0*/  LDG.E.U16 R0, [R2.64] ;  /* 0x0000002402007981 */ /* 0x000ea4000c1e1500 */
[----:B--2---:R-:W-:Y:S01]  /*93b0*/  HADD2.F32 R0, -RZ, R0.H0_H0 ;  /* 0x20000000ff007230 */ /* 0x004fe20000004100 */
[----:B------:R-:W-:Y:S05]  /*93c0*/  BRA `(.L_x_1332) ;  /* 0x00000b0000007947 */ /* 0x000fea0003800000 */
.L_x_1335:
        /* <DEDUP_REMOVED lines=8> */
.L_x_1338:
[----:B------:R-:W2:Y:S02]  /*9450*/  LDG.E.U16 R0, [R2.64] ;  /* 0x0000002402007981 */ /* 0x000ea4000c1e1500 */
[----:B--2---:R-:W-:Y:S01]  /*9460*/  HADD2.F32 R0, -RZ, R0.H0_H0 ;  /* 0x20000000ff007230 */ /* 0x004fe20000004100 */
[----:B------:R-:W-:Y:S05]  /*9470*/  BRA `(.L_x_1332) ;  /* 0x00000a5000007947 */ /* 0x000fea0003800000 */
.L_x_1337:
[----:B------:R-:W2:Y:S02]  /*9480*/  LDG.E.64 R2, [R2.64] ;  /* 0x0000002402027981 */ /* 0x000ea4000c1e1b00 */
[----:B--2---:R-:W0:Y:S01]  /*9490*/  F2F.F32.F64 R0, R2 ;  /* 0x0000000200007310 */ /* 0x004e220000301000 */
[----:B------:R-:W0:-:S14]  /*94a0*/  DSETP.GEU.AND P0, PT, |R2|, c[0x2][0x0], PT ;  /* 0x008000000200762a */ /* 0x000e1c0003f0e200 */
[----:B0-----:R-:W-:Y:S01]  /*94b0*/  @!P0 FMUL R0, R0, 1.175494350822287508e-38 ;  /* 0x0080000000008820 */ /* 0x001fe20000400000 */
[----:B------:R-:W-:Y:S05]  /*94c0*/  BRA `(.L_x_1332) ;  /* 0x00000a0000007947 */ /* 0x000fea0003800000 */
.L_x_1327:
        /* <DEDUP_REMOVED lines=12> */
.L_x_1341:
[----:B------:R-:W2:Y:S02]  /*9590*/  LDG.E.64 R2, [R2.64] ;  /* 0x0000002402027981 */ /* 0x000ea4000c1e1b00 */
[----:B--2---:R-:W0:Y:S01]  /*95a0*/  F2F.F32.F64 R0, R2 ;  /* 0x0000000200007310 */ /* 0x004e220000301000 */
[----:B------:R-:W0:-:S14]  /*95b0*/  DSETP.GEU.AND P0, PT, |R2|, c[0x2][0x0], PT ;  /* 0x008000000200762a */ /* 0x000e1c0003f0e200 */
[----:B0-----:R-:W-:Y:S01]  /*95c0*/  @!P0 FMUL R0, R0, 1.175494350822287508e-38 ;  /* 0x0080000000008820 */ /* 0x001fe20000400000 */
[----:B------:R-:W-:Y:S05]  /*95d0*/  BRA `(.L_x_1332) ;  /* 0x000008f000007947 */ /* 0x000fea0003800000 */
.L_x_1340:
        /* <DEDUP_REMOVED lines=26> */
.L_x_1343:
        /* <DEDUP_REMOVED lines=13> */
.L_x_1342:
[----:B------:R-:W2:Y:S02]  /*9850*/  LDG.E.U16 R0, [R2.64] ;  /* 0x0000002402007981 */ /* 0x000ea4000c1e1500 */
[----:B--2---:R-:W-:Y:S01]  /*9860*/  PRMT R0, RZ, 0x5410, R0 ;  /* 0x00005410ff007816 */ /* 0x004fe20000000000 */
[----:B------:R-:W-:Y:S05]  /*9870*/  BRA `(.L_x_1332) ;  /* 0x0000065000007947 */ /* 0x000fea0003800000 */
.L_x_1339:
        /* <DEDUP_REMOVED lines=11> */
.L_x_1346:
        /* <DEDUP_REMOVED lines=20> */
.L_x_1348:
[----:B------:R-:W-:Y:S05]  /*9a70*/  BSYNC B0 ;  /* 0x0000000000007941 */ /* 0x000fea0003800000 */
.L_x_1347:
[----:B------:R-:W-:Y:S01]  /*9a80*/  LEA R3, R0, 0x3b800000, 0x17 ;  /* 0x3b80000000037811 */ /* 0x000fe200078eb8ff */
[----:B------:R-:W-:-:S05]  /*9a90*/  IMAD.SHL.U32 R0, R2, 0x100000, RZ ;  /* 0x0010000002007824 */ /* 0x000fca00078e00ff */
[----:B------:R-:W-:Y:S01]  /*9aa0*/  LOP3.LUT R0, R3, R0, R4, 0xfe, !PT ;  /* 0x0000000003007212 */ /* 0x000fe200078efe04 */
[----:B------:R-:W-:Y:S05]  /*9ab0*/  BRA `(.L_x_1332) ;  /* 0x0000041000007947 */ /* 0x000fea0003800000 */
.L_x_1345:
        /* <DEDUP_REMOVED lines=20> */
.L_x_1350:
[----:B------:R-:W-:Y:S05]  /*9c00*/  BSYNC B0 ;  /* 0x0000000000007941 */ /* 0x000fea0003800000 */
.L_x_1349:
[----:B------:R-:W-:Y:S01]  /*9c10*/  LEA R3, R0, 0x37800000, 0x17 ;  /* 0x3780000000037811 */ /* 0x000fe200078eb8ff */
[----:B------:R-:W-:-:S05]  /*9c20*/  IMAD.SHL.U32 R0, R2, 0x200000, RZ ;  /* 0x0020000002007824 */ /* 0x000fca00078e00ff */
[----:B------:R-:W-:Y:S01]  /*9c30*/  LOP3.LUT R0, R3, R0, R4, 0xfe, !PT ;  /* 0x0000000003007212 */ /* 0x000fe200078efe04 */
[----:B------:R-:W-:Y:S05]  /*9c40*/  BRA `(.L_x_1332) ;  /* 0x0000028000007947 */ /* 0x000fea0003800000 */
.L_x_1344:
        /* <DEDUP_REMOVED lines=14> */
.L_x_1331:
        /* <DEDUP_REMOVED lines=21> */
.L_x_1352:
[----:B------:R-:W2:Y:S02]  /*9e80*/  LDG.E.64 R2, [R2.64] ;  /* 0x0000002402027981 */ /* 0x000ea4000c1e1b00 */
[----:B--2---:R0:W1:Y:S01]  /*9e90*/  I2F.U64 R0, R2 ;  /* 0x0000000200007312 */ /* 0x0040620000301000 */
[----:B------:R-:W-:Y:S05]  /*9ea0*/  BRA `(.L_x_1332) ;  /* 0x0000002000007947 */ /* 0x000fea0003800000 */
.L_x_1351:
[----:B------:R-:W2:Y:S02]  /*9eb0*/  LDG.E R0, [R2.64] ;  /* 0x0000002402007981 */ /* 0x000ea4000c1e1900 */
[----:B--2---:R-:W0:Y:S02]  /*9ec0*/  I2F.U32 R0, R0 ;  /* 0x0000000000007306 */ /* 0x004e240000201000 */
.L_x_1332:
[----:B------:R-:W-:Y:S05]  /*9ed0*/  BSYNC B6 ;  /* 0x0000000000067941 */ /* 0x000fea0003800000 */
.L_x_1326:
        /* <DEDUP_REMOVED lines=18> */
[----:B0-----:R-:W-:Y:S01]  /*a000*/  STG.E.U8 [R16.64], R3 ;  /* 0x0000000310007986 */ /* 0x001fe2000c101124 */
[----:B------:R-:W-:Y:S05]  /*a010*/  EXIT ;  /* 0x000000000000794d */ /* 0x000fea0003800000 */
.L_x_1356:
[----:B------:R-:W0:Y:S02]  /*a020*/  F2I.S64.TRUNC R2, R2 ;  /* 0x0000000200027311 */ /* 0x000e24000020d900 */
[----:B0-----:R-:W-:-:S05]  /*a030*/  IMAD.MOV.U32 R5, RZ, RZ, R2 ;  /* 0x000000ffff057224 */ /* 0x001fca00078e0002 */
[----:B------:R-:W-:Y:S01]  /*a040*/  STG.E.U8 [R16.64], R5 ;  /* 0x0000000510007986 */ /* 0x000fe2000c101124 */
[----:B------:R-:W-:Y:S05]  /*a050*/  EXIT ;  /* 0x000000000000794d */ /* 0x000fea0003800000 */
.L_x_1355:
[----:B------:R-:W-:-:S13]  /*a060*/  ISETP.NE.AND P0, PT, R5, 0x2, PT ;  /* 0x000000020500780c */ /* 0x000fda0003f05270 */
[----:B------:R-:W-:Y:S05]  /*a070*/  @!P0 BRA `(.L_x_1358) ;  /* 0x000000a000008947 */ /* 0x000fea0003800000 */
[----:B------:R-:W-:-:S13]  /*a080*/  ISETP.NE.AND P0, PT, R5, 0x3, PT ;  /* 0x000000030500780c */ /* 0x000fda0003f05270 */
[----:B------:R-:W-:Y:S05]  /*a090*/  @!P0 BRA `(.L_x_1359) ;  /* 0x0000005000008947 */ /* 0x000fea0003800000 */
[----:B------:R-:W-:-:S13]  /*a0a0*/  ISETP.NE.AND P0, PT, R5, 0x4, PT ;  /* 0x000000040500780c */ /* 0x000fda0003f05270 */
[----:B------:R-:W-:Y:S05]  /*a0b0*/  @P0 BRA `(.L_x_1357) ;  /* 0x00000b4000000947 */ /* 0x000fea0003800000 */
[----:B------:R-:W0:Y:S02]  /*a0c0*/  F2I.S64.TRUNC R2, R2 ;  /* 0x0000000200027311 */ /* 0x000e24000020d900 */
[----:B0-----:R-:W-:Y:S01]  /*a0d0*/  STG.E.64 [R16.64], R2 ;  /* 0x0000000210007986 */ /* 0x001fe2000c101b24 */
[----:B------:R-:W-:Y:S05]  /*a0e0*/  EXIT ;  /* 0x000000000000794d */ /* 0x000fea0003800000 */
.L_x_1359:
[----:B------:R-:W0:Y:S02]  /*a0f0*/  F2I.FTZ.TRUNC.NTZ R3, R2 ;  /* 0x0000000200037305 */ /* 0x000e24000021f100 */
[----:B0-----:R-:W-:Y:S01]  /*a100*/  STG.E [R16.64], R3 ;  /* 0x0000000310007986 */ /* 0x001fe2000c101924 */
[----:B------:R-:W-:Y:S05]  /*a110*/  EXIT ;  /* 0x000000000000794d */ /* 0x000fea0003800000 */
.L_x_1358:
[----:B------:R-:W0:Y:S02]  /*a120*/  F2I.FTZ.TRUNC.NTZ R3, R2 ;  /* 0x0000000200037305 */ /* 0x000e24000021f100 */
[----:B0-----:R-:W-:Y:S01]  /*a130*/  STG.E.U16 [R16.64], R3 ;  /* 0x0000000310007986 */ /* 0x001fe2000c101524 */
[----:B------:R-:W-:Y:S05]  /*a140*/  EXIT ;  /* 0x000000000000794d */ /* 0x000fea0003800000 */
.L_x_1354:
[----:B------:R-:W-:-:S13]  /*a150*/  ISETP.GT.AND P0, PT, R5, 0x6, PT ;  /* 0x000000060500780c */ /* 0x000fda0003f04270 */
[----:B------:R-:W-:Y:S05]  /*a160*/  @P0 BRA `(.L_x_1360) ;  /* 0x0000009000000947 */ /* 0x000fea0003800000 */
[----:B------:R-:W-:-:S13]  /*a170*/  ISETP.NE.AND P0, PT, R5, 0x5, PT ;  /* 0x000000050500780c */ /* 0x000fda0003f05270 */
[----:B------:R-:W-:Y:S05]  /*a180*/  @!P0 BRA `(.L_x_1361) ;  /* 0x0000004000008947 */ /* 0x000fea0003800000 */
[----:B------:R-:W-:-:S13]  /*a190*/  ISETP.NE.AND P0, PT, R5, 0x6, PT ;  /* 0x000000060500780c */ /* 0x000fda0003f05270 */
[----:B------:R-:W-:Y:S05]  /*a1a0*/  @P0 BRA `(.L_x_1357) ;  /* 0x00000a5000000947 */ /* 0x000fea0003800000 */
[----:B------:R-:W-:Y:S01]  /*a1b0*/  STG.E [R16.64], R2 ;  /* 0x0000000210007986 */ /* 0x000fe2000c101924 */
[----:B------:R-:W-:Y:S05]  /*a1c0*/  EXIT ;  /* 0x000000000000794d */ /* 0x000fea0003800000 */
.L_x_1361:
[----:B------:R-:W-:-:S05]  /*a1d0*/  F2FP.PACK_AB R2, RZ, R2 ;  /* 0x00000002ff02723e */ /* 0x000fca00000000ff */
[----:B------:R-:W-:Y:S01]  /*a1e0*/  STG.E.U16 [R16.64], R2 ;  /* 0x0000000210007986 */ /* 0x000fe2000c101524 */
[----:B------:R-:W-:Y:S05]  /*a1f0*/  EXIT ;  /* 0x000000000000794d */ /* 0x000fea0003800000 */
.L_x_1360:
[----:B------:R-:W-:-:S13]  /*a200*/  ISETP.NE.AND P0, PT, R5, 0x7, PT ;  /* 0x000000070500780c */ /* 0x000fda0003f05270 */
[----:B------:R-:W-:Y:S05]  /*a210*/  @!P0 BRA `(.L_x_1362) ;  /* 0x000000b000008947 */ /* 0x000fea0003800000 */
[----:B------:R-:W-:-:S13]  /*a220*/  ISETP.NE.AND P0, PT, R5, 0x8, PT ;  /* 0x000000080500780c */ /* 0x000fda0003f05270 */
[----:B------:R-:W-:Y:S05]  /*a230*/  @!P0 BRA `(.L_x_1363) ;  /* 0x0000005000008947 */ /* 0x000fea0003800000 */
[----:B------:R-:W-:-:S13]  /*a240*/  ISETP.NE.AND P0, PT, R5, 0x9, PT ;  /* 0x000000090500780c */ /* 0x000fda0003f05270 */
[----:B------:R-:W-:Y:S05]  /*a250*/  @P0 BRA `(.L_x_1357) ;  /* 0x000009a000000947 */ /* 0x000fea0003800000 */
[----:B------:R-:W-:-:S05]  /*a260*/  IMAD.MOV.U32 R3, RZ, RZ, RZ ;  /* 0x000000ffff037224 */ /* 0x000fca00078e00ff */
[----:B------:R-:W-:Y:S01]  /*a270*/  STG.E.64 [R16.64], R2 ;  /* 0x0000000210007986 */ /* 0x000fe2000c101b24 */
[----:B------:R-:W-:Y:S05]  /*a280*/  EXIT ;  /* 0x000000000000794d */ /* 0x000fea0003800000 */
.L_x_1363:
[----:B------:R-:W-:-:S04]  /*a290*/  F2FP.PACK_AB R3, RZ, R2 ;  /* 0x00000002ff03723e */ /* 0x000fc800000000ff */
[----:B------:R-:W-:-:S05]  /*a2a0*/  PRMT R3, R3, 0x5410, RZ ;  /* 0x0000541003037816 */ /* 0x000fca00000000ff */
[----:B------:R-:W-:Y:S01]  /*a2b0*/  STG.E [R16.64], R3 ;  /* 0x0000000310007986 */ /* 0x000fe2000c101924 */
[----:B------:R-:W-:Y:S05]  /*a2c0*/  EXIT ;  /* 0x000000000000794d */ /* 0x000fea0003800000 */
.L_x_1362:
[----:B------:R-:W-:-:S06]  /*a2d0*/  FMUL.FTZ R2, R2, 1 ;  /* 0x3f80000002027820 */ /* 0x000fcc0000410000 */
[----:B------:R-:W0:Y:S02]  /*a2e0*/  F2F.F64.F32 R2, R2 ;  /* 0x0000000200027310 */ /* 0x000e240000201800 */
[----:B0-----:R-:W-:Y:S01]  /*a2f0*/  STG.E.64 [R16.64], R2 ;  /* 0x0000000210007986 */ /* 0x001fe2000c101b24 */
[----:B------:R-:W-:Y:S05]  /*a300*/  EXIT ;  /* 0x000000000000794d */ /* 0x000fea0003800000 */
.L_x_1353:
        /* <DEDUP_REMOVED lines=10> */
[----:B------:R-:W-:Y:S01]  /*a3b0*/  STG.E.U8 [R16.64], R3 ;  /* 0x0000000310007986 */ /* 0x000fe2000c101124 */
[----:B------:R-:W-:Y:S05]  /*a3c0*/  EXIT ;  /* 0x000000000000794d */ /* 0x000fea0003800000 */
.L_x_1366:
[----:B------:R-:W-:Y:S01]  /*a3d0*/  FMUL.FTZ R4, R2, 1 ;  /* 0x3f80000002047820 */ /* 0x000fe20000410000 */
[----:B------:R-:W-:-:S05]  /*a3e0*/  CS2R R6, SRZ ;  /* 0x0000000000067805 */ /* 0x000fca000001ff00 */
[----:B------:R-:W0:Y:S02]  /*a3f0*/  F2F.F64.F32 R4, R4 ;  /* 0x0000000400047310 */ /* 0x000e240000201800 */
[----:B0-----:R-:W-:Y:S01]  /*a400*/  STG.E.128 [R16.64], R4 ;  /* 0x0000000410007986 */ /* 0x001fe2000c101d24 */
[----:B------:R-:W-:Y:S05]  /*a410*/  EXIT ;  /* 0x000000000000794d */ /* 0x000fea0003800000 */
.L_x_1365:
        /* <DEDUP_REMOVED lines=20> */
.L_x_1370:
[----:B------:R-:W-:Y:S05]  /*a560*/  BSYNC B0 ;  /* 0x0000000000007941 */ /* 0x000fea0003800000 */
.L_x_1369:
[----:B------:R-:W-:-:S05]  /*a570*/  LOP3.LUT R5, R0, R5, RZ, 0xfc, !PT ;  /* 0x0000000500057212 */ /* 0x000fca00078efcff */
[----:B------:R-:W-:Y:S01]  /*a580*/  STG.E.U8 [R16.64], R5 ;  /* 0x0000000510007986 */ /* 0x000fe2000c101124 */
[----:B------:R-:W-:Y:S05]  /*a590*/  EXIT ;  /* 0x000000000000794d */ /* 0x000fea0003800000 */
.L_x_1368:
        /* <DEDUP_REMOVED lines=12> */
.L_x_1372:
[----:B------:R-:W-:Y:S01]  /*a660*/  IMAD.MOV.U32 R0, RZ, RZ, 0x7f ;  /* 0x0000007fff007424 */ /* 0x000fe200078e00ff */
[----:B------:R-:W-:-:S04]  /*a670*/  ISETP.GT.U32.AND P0, PT, R4, 0x7f800000, PT ;  /* 0x7f8000000400780c */ /* 0x000fc80003f04070 */
[----:B------:R-:W-:-:S04]  /*a680*/  SEL R0, R0, 0x7c, P0 ;  /* 0x0000007c00007807 */ /* 0x000fc80000000000 */
.L_x_1373:
[----:B------:R-:W-:Y:S05]  /*a690*/  BSYNC B0 ;  /* 0x0000000000007941 */ /* 0x000fea0003800000 */
.L_x_1371:
[----:B------:R-:W-:-:S04]  /*a6a0*/  LOP3.LUT R2, R2, 0x80000000, RZ, 0xc0, !PT ;  /* 0x8000000002027812 */ /* 0x000fc800078ec0ff */
[----:B------:R-:W-:-:S04]  /*a6b0*/  SHF.R.U32.HI R3, RZ, 0x18, R2 ;  /* 0x00000018ff037819 */ /* 0x000fc80000011602 */
[----:B------:R-:W-:-:S05]  /*a6c0*/  LOP3.LUT R3, R0, R3, RZ, 0xfc, !PT ;  /* 0x0000000300037212 */ /* 0x000fca00078efcff */
[----:B------:R-:W-:Y:S01]  /*a6d0*/  STG.E.U8 [R16.64], R3 ;  /* 0x0000000310007986 */ /* 0x000fe2000c101124 */
[----:B------:R-:W-:Y:S05]  /*a6e0*/  EXIT ;  /* 0x000000000000794d */ /* 0x000fea0003800000 */
.L_x_1367:
[----:B------:R-:W-:-:S05]  /*a6f0*/  F2FP.BF16.PACK_AB R2, RZ, R2 ;  /* 0x00000002ff02723e */ /* 0x000fca00000010ff */
[----:B------:R-:W-:Y:S01]  /*a700*/  STG.E.U16 [R16.64], R2 ;  /* 0x0000000210007986 */ /* 0x000fe2000c101524 */
[----:B------:R-:W-:Y:S05]  /*a710*/  EXIT ;  /* 0x000000000000794d */ /* 0x000fea0003800000 */
.L_x_1364:
        /* <DEDUP_REMOVED lines=9> */
[----:B0-----:R-:W-:Y:S01]  /*a7b0*/  STG.E.U16 [R16.64], R3 ;  /* 0x0000000310007986 */ /* 0x001fe2000c101524 */
[----:B------:R-:W-:Y:S05]  /*a7c0*/  EXIT ;  /* 0x000000000000794d */ /* 0x000fea0003800000 */
.L_x_1376:
        /* <DEDUP_REMOVED lines=16> */
.L_x_1379:
[----:B------:R-:W-:-:S04]  /*a8d0*/  LOP3.LUT R2, R2, 0x80000000, RZ, 0xc0, !PT ;  /* 0x8000000002027812 */ /* 0x000fc800078ec0ff */
[----:B------:R-:W-:-:S04]  /*a8e0*/  SHF.R.U32.HI R3, RZ, 0x18, R2 ;  /* 0x00000018ff037819 */ /* 0x000fc80000011602 */
[----:B------:R-:W-:-:S04]  /*a8f0*/  LOP3.LUT R0, R0, R3, RZ, 0xfc, !PT ;  /* 0x0000000300007212 */ /* 0x000fc800078efcff */
[----:B------:R-:W-:Y:S02]  /*a900*/  PRMT R8, R0, 0x7610, R8 ;  /* 0x0000761000087816 */ /* 0x000fe40000000008 */
.L_x_1378:
[----:B------:R-:W-:Y:S05]  /*a910*/  BSYNC B0 ;  /* 0x0000000000007941 */ /* 0x000fea0003800000 */
.L_x_1377:
[----:B------:R-:W-:Y:S01]  /*a920*/  STG.E.U8 [R16.64], R8 ;  /* 0x0000000810007986 */ /* 0x000fe2000c101124 */
[----:B------:R-:W-:Y:S05]  /*a930*/  EXIT ;  /* 0x000000000000794d */ /* 0x000fea0003800000 */
.L_x_1375:
        /* <DEDUP_REMOVED lines=16> */
.L_x_1382:
[----:B------:R-:W-:-:S04]  /*aa40*/  LOP3.LUT R2, R2, 0x80000000, RZ, 0xc0, !PT ;  /* 0x8000000002027812 */ /* 0x000fc800078ec0ff */
[----:B------:R-:W-:-:S04]  /*aa50*/  SHF.R.U32.HI R3, RZ, 0x18, R2 ;  /* 0x00000018ff037819 */ /* 0x000fc80000011602 */
[----:B------:R-:W-:-:S04]  /*aa60*/  LOP3.LUT R0, R0, R3, RZ, 0xfc, !PT ;  /* 0x0000000300007212 */ /* 0x000fc800078efcff */
[----:B------:R-:W-:Y:S02]  /*aa70*/  PRMT R8, R0, 0x7610, R8 ;  /* 0x0000761000087816 */ /* 0x000fe40000000008 */
.L_x_1381:
[----:B------:R-:W-:Y:S05]  /*aa80*/  BSYNC B0 ;  /* 0x0000000000007941 */ /* 0x000fea0003800000 */
.L_x_1380:
[----:B------:R-:W-:Y:S01]  /*aa90*/  STG.E.U8 [R16.64], R8 ;  /* 0x0000000810007986 */ /* 0x000fe2000c101124 */
[----:B------:R-:W-:Y:S05]  /*aaa0*/  EXIT ;  /* 0x000000000000794d */ /* 0x000fea0003800000 */
.L_x_1374:
        /* <DEDUP_REMOVED lines=21> */
.L_x_1357:
        /* <DEDUP_REMOVED lines=20> */
.L_x_1384:
[----:B------:R-:W0:Y:S02]  /*ad40*/  F2I.U64.TRUNC R2, R2 ;  /* 0x0000000200027311 */ /* 0x000e24000020d800 */
[----:B0-----:R-:W-:Y:S01]  /*ad50*/  STG.E.64 [R16.64], R2 ;  /* 0x0000000210007986 */ /* 0x001fe2000c101b24 */
[----:B------:R-:W-:Y:S05]  /*ad60*/  EXIT ;  /* 0x000000000000794d */ /* 0x000fea0003800000 */
.L_x_1383:
[----:B------:R-:W0:Y:S02]  /*ad70*/  F2I.FTZ.U32.TRUNC.NTZ R3, R2 ;  /* 0x0000000200037305 */ /* 0x000e24000021f000 */
[----:B0-----:R-:W-:Y:S01]  /*ad80*/  STG.E [R16.64], R3 ;  /* 0x0000000310007986 */ /* 0x001fe2000c101924 */
[----:B------:R-:W-:Y:S05]  /*ad90*/  EXIT ;  /* 0x000000000000794d */ /* 0x000fea0003800000 */
.L_x_1385:
        /* <DEDUP_REMOVED lines=14> */
.L_x_6485:


//--------------------- .text._ZN2at6native27unrolled_elementwise_kernelIZZZNS0_15tan_kernel_cudaERNS_18TensorIteratorBaseEENKUlvE0_clEvENKUlvE0_clEvEUlfE_St5arrayIPcLm2EELi4E23TrivialOffsetCalculatorILi1EjESB_NS0_6memory12LoadWithCastILi1EEENSC_13StoreWithCastILi1EEEEEviT_T0_T2_T3_T4_T5_ --------------------------
	.section	.text._ZN2at6native27unrolled_elementwise_kernelIZZZNS0_15tan_kernel_cudaERNS_18TensorIteratorBaseEENKUlvE0_clEvENKUlvE0_clEvEUlfE_St5arrayIPcLm2EELi4E23TrivialOffsetCalculatorILi1EjESB_NS0_6memory12LoadWithCastILi1EEENSC_13StoreWithCastILi1EEEEEviT_T0_T2_T3_T4_T5_,"ax",@progbits
	.sectioninfo	@"SHI_REGISTERS=28"
	.align	128
        .global         _ZN2at6native27unrolled_elementwise_kernelIZZZNS0_15tan_kernel_cudaERNS_18TensorIteratorBaseEENKUlvE0_clEvENKUlvE0_clEvEUlfE_St5arrayIPcLm2EELi4E23TrivialOffsetCalculatorILi1EjESB_NS0_6memory12LoadWithCastILi1EEENSC_13StoreWithCastILi1EEEEEviT_T0_T2_T3_T4_T5_
        .type           _ZN2at6native27unrolled_elementwise_kernelIZZZNS0_15tan_kernel_cudaERNS_18TensorIteratorBaseEENKUlvE0_clEvENKUlvE0_clEvEUlfE_St5arrayIPcLm2EELi4E23TrivialOffsetCalculatorILi1EjESB_NS0_6memory12LoadWithCastILi1EEENSC_13StoreWithCastILi1EEEEEviT_T0_T2_T3_T4_T5_,@function
        .size           _ZN2at6native27unrolled_elementwise_kernelIZZZNS0_15tan_kernel_cudaERNS_18TensorIteratorBaseEENKUlvE0_clEvENKUlvE0_clEvEUlfE_St5arrayIPcLm2EELi4E23TrivialOffsetCalculatorILi1EjESB_NS0_6memory12LoadWithCastILi1EEENSC_13StoreWithCastILi1EEEEEviT_T0_T2_T3_T4_T5_,(.L_x_6486 - _ZN2at6native27unrolled_elementwise_kernelIZZZNS0_15tan_kernel_cudaERNS_18TensorIteratorBaseEENKUlvE0_clEvENKUlvE0_clEvEUlfE_St5arrayIPcLm2EELi4E23TrivialOffsetCalculatorILi1EjESB_NS0_6memory12LoadWithCastILi1EEENSC_13StoreWithCastILi1EEEEEviT_T0_T2_T3_T4_T5_)
        .other          _ZN2at6native27unrolled_elementwise_kernelIZZZNS0_15tan_kernel_cudaERNS_18TensorIteratorBaseEENKUlvE0_clEvENKUlvE0_clEvEUlfE_St5arrayIPcLm2EELi4E23TrivialOffsetCalculatorILi1EjESB_NS0_6memory12LoadWithCastILi1EEENSC_13StoreWithCastILi1EEEEEviT_T0_T2_T3_T4_T5_,@"STO_CUDA_ENTRY STV_DEFAULT"
_ZN2at6native27unrolled_elementwise_kernelIZZZNS0_15tan_kernel_cudaERNS_18TensorIteratorBaseEENKUlvE0_clEvENKUlvE0_clEvEUlfE_St5arrayIPcLm2EELi4E23TrivialOffsetCalculatorILi1EjESB_NS0_6memory12LoadWithCastILi1EEENSC_13StoreWithCastILi1EEEEEviT_T0_T2_T3_T4_T5_:
.text._ZN2at6native27unrolled_elementwise_kernelIZZZNS0_15tan_kernel_cudaERNS_18TensorIteratorBaseEENKUlvE0_clEvENKUlvE0_clEvEUlfE_St5arrayIPcLm2EELi4E23TrivialOffsetCalculatorILi1EjESB_NS0_6memory12LoadWithCastILi1EEENSC_13StoreWithCastILi1EEEEEviT_T0_T2_T3_T4_T5_:
[----:B------:R-:W-:Y:S02]  /*0000*/  IMAD.MOV.U32 R1, RZ, RZ, c[0x0][0x28] ;  /* 0x00000a00ff017624 */ /* 0x000fe400078e00ff */
[----:B------:R-:W0:Y:S01]  /*0010*/  S2R R2, SR_CTAID.X ;  /* 0x0000000000027919 */ /* 0x000e220000002500 */
[----:B------:R-:W-:Y:S01]  /*0020*/  IMAD.MOV.U32 R3, RZ, RZ, -0x200 ;  /* 0xfffffe00ff037424 */ /* 0x000fe200078e00ff */
[----:B------:R-:W1:Y:S01]  /*0030*/  LDC.U8 R23, c[0x0][0x17c] ;  /* 0x00005f00ff177b82 */ /* 0x000e620000000000 */
[----:B------:R-:W-:Y:S01]  /*0040*/  ULDC.64 UR36, c[0x0][0x118] ;  /* 0x0000460000247ab9 */ /* 0x000fe20000000a00 */
[----:B------:R-:W2:Y:S01]  /*0050*/  S2R R25, SR_TID.X ;  /* 0x0000000000197919 */ /* 0x000ea20000002100 */
[----:B------:R-:W-:Y:S01]  /*0060*/  BSSY B7, `(.L_x_1386) ;  /* 0x00000ea000077945 */ /* 0x000fe20003800000 */
[----:B------:R-:W-:Y:S02]  /*0070*/  IMAD.MOV.U32 R17, RZ, RZ, RZ ;  /* 0x000000ffff117224 */ /* 0x000fe400078e00ff */
[----:B------:R-:W-:Y:S02]  /*0080*/  IMAD.MOV.U32 R22, RZ, RZ, RZ ;  /* 0x000000ffff167224 */ /* 0x000fe400078e00ff */
[----:B0-----:R-:W-:-:S05]  /*0090*/  IMAD R16, R2, R3, c[0x0][0x160] ;  /* 0x0000580002107624 */ /* 0x001fca00078e0203 */
[----:B--2---:R-:W-:-:S13]  /*00a0*/  ISETP.GE.AND P0, PT, R25, R16, PT ;  /* 0x000000101900720c */ /* 0x004fda0003f06270 */
[----:B------:R-:W-:Y:S05]  /*00b0*/  @P0 BRA `(.L_x_1387) ;  /* 0x00000e4000000947 */ /* 0x000fea0003800000 */
[----:B-1----:R-:W-:Y:S01]  /*00c0*/  PRMT R0, R23, 0x9910, RZ ;  /* 0x0000991017007816 */ /* 0x002fe200000000ff */
[----:B------:R-:W-:Y:S01]  /*00d0*/  IMAD R25, R2, 0x200, R25 ;  /* 0x0000020002197824 */ /* 0x000fe200078e0219 */
[----:B------:R-:W-:Y:S02]  /*00e0*/  BSSY B6, `(.L_x_1388) ;  /* 0x00000df000067945 */ /* 0x000fe40003800000 */
        /* <DEDUP_REMOVED lines=14> */
[----:B--2---:R0:W1:Y:S01]  /*01d0*/  I2F.S16 R22, R4 ;  /* 0x0000000400167306 */ /* 0x0040620000101400 */
[----:B------:R-:W-:Y:S05]  /*01e0*/  BRA `(.L_x_1394) ;  /* 0x00000ce000007947 */ /* 0x000fea0003800000 */
.L_x_1392:
[----:B------:R-:W2:Y:S02]  /*01f0*/  LDG.E.U8 R4, [R4.64] ;  /* 0x0000002404047981 */ /* 0x000ea4000c1e1100 */
[----:B--2---:R0:W1:Y:S01]  /*0200*/  I2F.U16 R22, R4 ;  /* 0x0000000400167306 */ /* 0x0040620000101000 */
[----:B------:R-:W-:Y:S05]  /*0210*/  BRA `(.L_x_1394) ;  /* 0x00000cb000007947 */ /* 0x000fea0003800000 */
.L_x_1391:
        /* <DEDUP_REMOVED lines=9> */
.L_x_1396:
[----:B------:R-:W2:Y:S02]  /*02b0*/  LDG.E R4, [R4.64] ;  /* 0x0000002404047981 */ /* 0x000ea4000c1e1900 */
[----:B--2---:R0:W1:Y:S01]  /*02c0*/  I2F R22, R4 ;  /* 0x0000000400167306 */ /* 0x0040620000201400 */
[----:B------:R-:W-:Y:S05]  /*02d0*/  BRA `(.L_x_1394) ;  /* 0x00000bf000007947 */ /* 0x000fea0003800000 */
.L_x_1395:
[----:B------:R-:W2:Y:S02]  /*02e0*/  LDG.E.U16 R4, [R4.64] ;  /* 0x0000002404047981 */ /* 0x000ea4000c1e1500 */
[----:B--2---:R0:W1:Y:S01]  /*02f0*/  I2F.S16 R22, R4 ;  /* 0x0000000400167306 */ /* 0x0040620000101400 */
[----:B------:R-:W-:Y:S05]  /*0300*/  BRA `(.L_x_1394) ;  /* 0x00000bc000007947 */ /* 0x000fea0003800000 */
.L_x_1390:
        /* <DEDUP_REMOVED lines=8> */
.L_x_1398:
[----:B------:R-:W2:Y:S02]  /*0390*/  LDG.E.U16 R4, [R4.64] ;  /* 0x0000002404047981 */ /* 0x000ea4000c1e1500 */
[----:B--2---:R-:W-:Y:S01]  /*03a0*/  HADD2.F32 R22, -RZ, R4.H0_H0 ;  /* 0x20000004ff167230 */ /* 0x004fe20000004100 */
[----:B------:R-:W-:Y:S05]  /*03b0*/  BRA `(.L_x_1394) ;  /* 0x00000b1000007947 */ /* 0x000fea0003800000 */
.L_x_1397:
        /* <DEDUP_REMOVED lines=8> */
.L_x_1400:
[----:B------:R-:W2:Y:S02]  /*0440*/  LDG.E.U16 R4, [R4.64] ;  /* 0x0000002404047981 */ /* 0x000ea4000c1e1500 */
[----:B--2---:R-:W-:Y:S01]  /*0450*/  HADD2.F32 R22, -RZ, R4.H0_H0 ;  /* 0x20000004ff167230 */ /* 0x004fe20000004100 */
[----:B------:R-:W-:Y:S05]  /*0460*/  BRA `(.L_x_1394) ;  /* 0x00000a6000007947 */ /* 0x000fea0003800000 */
.L_x_1399:
[----:B------:R-:W2:Y:S02]  /*0470*/  LDG.E.64 R4, [R4.64] ;  /* 0x0000002404047981 */ /* 0x000ea4000c1e1b00 */
[----:B--2---:R-:W0:Y:S01]  /*0480*/  F2F.F32.F64 R22, R4 ;  /* 0x0000000400167310 */ /* 0x004e220000301000 */
[----:B------:R-:W0:-:S14]  /*0490*/  DSETP.GEU.AND P0, PT, |R4|, c[0x2][0x0], PT ;  /* 0x008000000400762a */ /* 0x000e1c0003f0e200 */
[----:B0-----:R-:W-:Y:S01]  /*04a0*/  @!P0 FMUL R22, R22, 1.175494350822287508e-38 ;  /* 0x0080000016168820 */ /* 0x001fe20000400000 */
[----:B------:R-:W-:Y:S05]  /*04b0*/  BRA `(.L_x_1394) ;  /* 0x00000a1000007947 */ /* 0x000fea0003800000 */
.L_x_1389:
        /* <DEDUP_REMOVED lines=12> */
.L_x_1403:
[----:B------:R-:W2:Y:S02]  /*0580*/  LDG.E.64 R4, [R4.64] ;  /* 0x0000002404047981 */ /* 0x000ea4000c1e1b00 */
[----:B--2---:R-:W0:Y:S01]  /*0590*/  F2F.F32.F64 R22, R4 ;  /* 0x0000000400167310 */ /* 0x004e220000301000 */
[----:B------:R-:W0:-:S14]  /*05a0*/  DSETP.GEU.AND P0, PT, |R4|, c[0x2][0x0], PT ;  /* 0x008000000400762a */ /* 0x000e1c0003f0e200 */
[----:B0-----:R-:W-:Y:S01]  /*05b0*/  @!P0 FMUL R22, R22, 1.175494350822287508e-38 ;  /* 0x0080000016168820 */ /* 0x001fe20000400000 */
[----:B------:R-:W-:Y:S05]  /*05c0*/  BRA `(.L_x_1394) ;  /* 0x0000090000007947 */ /* 0x000fea0003800000 */
.L_x_1402:
        /* <DEDUP_REMOVED lines=11> */
[----:B------:R-:W-:-:S04]  /*0680*/  IADD3 R6, R0, 0x1000000, RZ ;  /* 0x0100000000067810 */ /* 0x000fc80007ffe0ff */
[----:B------:R-:W-:Y:S02]  /*0690*/  SHF.R.S32.HI R6, RZ, 0x8, R6 ;  /* 0x00000008ff067819 */ /* 0x000fe40000011406 */
[----:B0-----:R-:W-:-:S04]  /*06a0*/  IADD3 R3, -R3, 0x1f, RZ ;  /* 0x0000001f03037810 */ /* 0x001fc80007ffe1ff */
[C---:B------:R-:W-:Y:S02]  /*06b0*/  ISETP.GT.U32.AND P0, PT, R3.reuse, 0x4, PT ;  /* 0x000000040300780c */ /* 0x040fe40003f04070 */
[----:B------:R-:W-:-:S04]  /*06c0*/  IADD3 R3, R3, -0x4, RZ ;  /* 0xfffffffc03037810 */ /* 0x000fc80007ffe0ff */
[----:B------:R-:W-:-:S04]  /*06d0*/  SEL R3, R3, RZ, P0 ;  /* 0x000000ff03037207 */ /* 0x000fc80000000000 */
[C---:B------:R-:W-:Y:S01]  /*06e0*/  SHF.L.U32 R4, R0.reuse, R3, RZ ;  /* 0x0000000300047219 */ /* 0x040fe200000006ff */
[----:B------:R-:W-:Y:S01]  /*06f0*/  IMAD R7, R3, R8, 0x3c000000 ;  /* 0x3c00000003077424 */ /* 0x000fe200078e0208 */
[----:B------:R-:W-:-:S04]  /*0700*/  IADD3 R3, R0, -0x1, RZ ;  /* 0xffffffff00037810 */ /* 0x000fc80007ffe0ff */
[----:B------:R-:W-:Y:S02]  /*0710*/  LEA.HI R7, R4, R7, RZ, 0x1c ;  /* 0x0000000704077211 */ /* 0x000fe400078fe0ff */
[----:B------:R-:W-:Y:S02]  /*0720*/  SHF.R.S32.HI R3, RZ, 0x1f, R3 ;  /* 0x0000001fff037819 */ /* 0x000fe40000011403 */
[----:B------:R-:W-:-:S04]  /*0730*/  LOP3.LUT R6, R7, 0x7f800000, R6, 0xf8, !PT ;  /* 0x7f80000007067812 */ /* 0x000fc800078ef806 */
[----:B------:R-:W-:-:S04]  /*0740*/  LOP3.LUT R3, R6, R3, RZ, 0x30, !PT ;  /* 0x0000000306037212 */ /* 0x000fc800078e30ff */
[----:B------:R-:W-:Y:S01]  /*0750*/  LOP3.LUT R22, R3, 0x80000000, R22, 0xf8, !PT ;  /* 0x8000000003167812 */ /* 0x000fe200078ef816 */
[----:B------:R-:W-:Y:S05]  /*0760*/  BRA `(.L_x_1394) ;  /* 0x0000076000007947 */ /* 0x000fea0003800000 */
.L_x_1405:
[----:B------:R-:W2:Y:S02]  /*0770*/  LDG.E.U8 R4, [R4.64] ;  /* 0x0000002404047981 */ /* 0x000ea4000c1e1100 */
[----:B--2---:R-:W-:-:S05]  /*0780*/  IMAD.SHL.U32 R0, R4, 0x2000000, RZ ;  /* 0x0200000004007824 */ /* 0x004fca00078e00ff */
[----:B------:R-:W-:-:S13]  /*0790*/  ISETP.GE.U32.AND P0, PT, R0, 0x8000000, PT ;  /* 0x080000000000780c */ /* 0x000fda0003f06070 */
[C---:B------:R-:W-:Y:S02]  /*07a0*/  @P0 IMAD.SHL.U32 R3, R4.reuse, 0x200000, RZ ;  /* 0x0020000004030824 */ /* 0x040fe400078e00ff */
[----:B------:R-:W-:-:S03]  /*07b0*/  @!P0 IMAD.SHL.U32 R0, R4, 0x100, RZ ;  /* 0x0000010004008824 */ /* 0x000fc600078e00ff */
[----:B------:R-:W-:Y:S02]  /*07c0*/  @P0 LOP3.LUT R3, R3, 0xfe00000, RZ, 0xc0, !PT ;  /* 0x0fe0000003030812 */ /* 0x000fe400078ec0ff */
[----:B------:R-:W-:Y:S02]  /*07d0*/  @!P0 LOP3.LUT R0, R0, 0x7f00, RZ, 0xc0, !PT ;  /* 0x00007f0000008812 */ /* 0x000fe400078ec0ff */
[----:B------:R-:W-:Y:S02]  /*07e0*/  @P0 LOP3.LUT R3, R3, 0x70000000, RZ, 0xfc, !PT ;  /* 0x7000000003030812 */ /* 0x000fe400078efcff */
[----:B------:R-:W-:-:S03]  /*07f0*/  @!P0 LOP3.LUT R0, R0, 0x3f000000, RZ, 0xfc, !PT ;  /* 0x3f00000000008812 */ /* 0x000fc600078efcff */
[----:B------:R-:W-:Y:S02]  /*0800*/  @P0 FMUL.FTZ R22, R3, 1.9259299443872358531e-34 ;  /* 0x0780000003160820 */ /* 0x000fe40000410000 */
[----:B------:R-:W-:Y:S02]  /*0810*/  @!P0 FADD.FTZ R22, R0, -0.5 ;  /* 0xbf00000000168421 */ /* 0x000fe40000010000 */
[----:B------:R-:W-:-:S05]  /*0820*/  IMAD.SHL.U32 R3, R4, 0x1000000, RZ ;  /* 0x0100000004037824 */ /* 0x000fca00078e00ff */
[----:B------:R-:W-:Y:S01]  /*0830*/  LOP3.LUT R22, R22, 0x80000000, R3, 0xf8, !PT ;  /* 0x8000000016167812 */ /* 0x000fe200078ef803 */
[----:B------:R-:W-:Y:S05]  /*0840*/  BRA `(.L_x_1394) ;  /* 0x0000068000007947 */ /* 0x000fea0003800000 */
.L_x_1404:
[----:B------:R-:W2:Y:S02]  /*0850*/  LDG.E.U16 R4, [R4.64] ;  /* 0x0000002404047981 */ /* 0x000ea4000c1e1500 */
[----:B--2---:R-:W-:Y:S01]  /*0860*/  PRMT R22, RZ, 0x5410, R4 ;  /* 0x00005410ff167816 */ /* 0x004fe20000000004 */
[----:B------:R-:W-:Y:S05]  /*0870*/  BRA `(.L_x_1394) ;  /* 0x0000065000007947 */ /* 0x000fea0003800000 */
.L_x_1401:
        /* <DEDUP_REMOVED lines=9> */
[----:B--2---:R0:W1:Y:S01]  /*0910*/  I2F.U16 R22, R4 ;  /* 0x0000000400167306 */ /* 0x0040620000101000 */
[----:B------:R-:W-:Y:S05]  /*0920*/  BRA `(.L_x_1394) ;  /* 0x000005a000007947 */ /* 0x000fea0003800000 */
.L_x_1408:
        /* <DEDUP_REMOVED lines=20> */
.L_x_1410:
[----:B------:R-:W-:Y:S05]  /*0a70*/  BSYNC B0 ;  /* 0x0000000000007941 */ /* 0x000fea0003800000 */
.L_x_1409:
[----:B------:R-:W-:Y:S01]  /*0a80*/  IMAD.SHL.U32 R3, R3, 0x100000, RZ ;  /* 0x0010000003037824 */ /* 0x000fe200078e00ff */
[----:B------:R-:W-:-:S04]  /*0a90*/  LEA R5, R0, 0x3b800000, 0x17 ;  /* 0x3b80000000057811 */ /* 0x000fc800078eb8ff */
[----:B------:R-:W-:Y:S01]  /*0aa0*/  LOP3.LUT R22, R5, R3, R22, 0xfe, !PT ;  /* 0x0000000305167212 */ /* 0x000fe200078efe16 */
[----:B------:R-:W-:Y:S05]  /*0ab0*/  BRA `(.L_x_1394) ;  /* 0x0000041000007947 */ /* 0x000fea0003800000 */
.L_x_1407:
        /* <DEDUP_REMOVED lines=20> */
.L_x_1412:
[----:B------:R-:W-:Y:S05]  /*0c00*/  BSYNC B0 ;  /* 0x0000000000007941 */ /* 0x000fea0003800000 */
.L_x_1411:
[----:B------:R-:W-:Y:S01]  /*0c10*/  IMAD.SHL.U32 R3, R3, 0x200000, RZ ;  /* 0x0020000003037824 */ /* 0x000fe200078e00ff */
[----:B------:R-:W-:-:S04]  /*0c20*/  LEA R5, R0, 0x37800000, 0x17 ;  /* 0x3780000000057811 */ /* 0x000fc800078eb8ff */
[----:B------:R-:W-:Y:S01]  /*0c30*/  LOP3.LUT R22, R5, R3, R22, 0xfe, !PT ;  /* 0x0000000305167212 */ /* 0x000fe200078efe16 */
[----:B------:R-:W-:Y:S05]  /*0c40*/  BRA `(.L_x_1394) ;  /* 0x0000028000007947 */ /* 0x000fea0003800000 */
.L_x_1406:
        /* <DEDUP_REMOVED lines=14> */
.L_x_1393:
        /* <DEDUP_REMOVED lines=21> */
.L_x_1414:
[----:B------:R-:W2:Y:S02]  /*0e80*/  LDG.E.64 R4, [R4.64] ;  /* 0x0000002404047981 */ /* 0x000ea4000c1e1b00 */
[----:B--2---:R0:W1:Y:S01]  /*0e90*/  I2F.U64 R22, R4 ;  /* 0x0000000400167312 */ /* 0x0040620000301000 */
[----:B------:R-:W-:Y:S05]  /*0ea0*/  BRA `(.L_x_1394) ;  /* 0x0000002000007947 */ /* 0x000fea0003800000 */
.L_x_1413:
[----:B------:R-:W2:Y:S02]  /*0eb0*/  LDG.E R4, [R4.64] ;  /* 0x0000002404047981 */ /* 0x000ea4000c1e1900 */
[----:B--2---:R0:W1:Y:S02]  /*0ec0*/  I2F.U32 R22, R4 ;  /* 0x0000000400167306 */ /* 0x0040640000201000 */
.L_x_1394:
[----:B------:R-:W-:Y:S05]  /*0ed0*/  BSYNC B6 ;  /* 0x0000000000067941 */ /* 0x000fea0003800000 */
.L_x_1388:
[----:B------:R-:W2:Y:S02]  /*0ee0*/  S2R R25, SR_TID.X ;  /* 0x0000000000197919 */ /* 0x000ea40000002100 */
[----:B--2---:R-:W-:Y:S02]  /*0ef0*/  IADD3 R25, R25, 0x80, RZ ;  /* 0x0000008019197810 */ /* 0x004fe40007ffe0ff */
.L_x_1387:
[----:B-1----:R-:W-:Y:S05]  /*0f00*/  BSYNC B7 ;  /* 0x0000000000077941 */ /* 0x002fea0003800000 */
.L_x_1386:
[----:B------:R-:W-:Y:S01]  /*0f10*/  ISETP.GE.AND P0, PT, R25, R16, PT ;  /* 0x000000101900720c */ /* 0x000fe20003f06270 */
[----:B------:R-:W-:-:S12]  /*0f20*/  BSSY B7, `(.L_x_1415) ;  /* 0x00000e5000077945 */ /* 0x000fd80003800000 */
[----:B------:R-:W-:Y:S05]  /*0f30*/  @P0 BRA `(.L_x_1416) ;  /* 0x00000e3000000947 */ /* 0x000fea0003800000 */
[----:B------:R-:W-:Y:S01]  /*0f40*/  IMAD R0, R2, 0x200, R25 ;  /* 0x0000020002007824 */ /* 0x000fe200078e0219 */
[----:B------:R-:W-:Y:S01]  /*0f50*/  PRMT R3, R23, 0x9910, RZ ;  /* 0x0000991017037816 */ /* 0x000fe200000000ff */
[----:B------:R-:W-:Y:S02]  /*0f60*/  BSSY B6, `(.L_x_1417) ;  /* 0x00000df000067945 */ /* 0x000fe40003800000 */
[----:B0-----:R-:W-:Y:S02]  /*0f70*/  IMAD R4, R0, c[0x0][0x180], RZ ;  /* 0x0000600000047a24 */ /* 0x001fe400078e02ff */
        /* <DEDUP_REMOVED lines=16> */
.L_x_1421:
[----:B------:R-:W2:Y:S02]  /*1080*/  LDG.E.U8 R4, [R4.64] ;  /* 0x0000002404047981 */ /* 0x000ea4000c1e1100 */
[----:B--2---:R0:W1:Y:S01]  /*1090*/  I2F.U16 R17, R4 ;  /* 0x0000000400117306 */ /* 0x0040620000101000 */
[----:B------:R-:W-:Y:S05]  /*10a0*/  BRA `(.L_x_1423) ;  /* 0x00000ca000007947 */ /* 0x000fea0003800000 */
.L_x_1420:
        /* <DEDUP_REMOVED lines=9> */
.L_x_1425:
[----:B------:R-:W2:Y:S02]  /*1140*/  LDG.E R4, [R4.64] ;  /* 0x0000002404047981 */ /* 0x000ea4000c1e1900 */
[----:B--2---:R0:W1:Y:S01]  /*1150*/  I2F R17, R4 ;  /* 0x0000000400117306 */ /* 0x0040620000201400 */
[----:B------:R-:W-:Y:S05]  /*1160*/  BRA `(.L_x_1423) ;  /* 0x00000be000007947 */ /* 0x000fea0003800000 */
.L_x_1424:
[----:B------:R-:W2:Y:S02]  /*1170*/  LDG.E.U16 R4, [R4.64] ;  /* 0x0000002404047981 */ /* 0x000ea4000c1e1500 */
[----:B--2---:R0:W1:Y:S01]  /*1180*/  I2F.S16 R17, R4 ;  /* 0x0000000400117306 */ /* 0x0040620000101400 */
[----:B------:R-:W-:Y:S05]  /*1190*/  BRA `(.L_x_1423) ;  /* 0x00000bb000007947 */ /* 0x000fea0003800000 */
.L_x_1419:
        /* <DEDUP_REMOVED lines=8> */
.L_x_1427:
[----:B------:R-:W2:Y:S02]  /*1220*/  LDG.E.U16 R4, [R4.64] ;  /* 0x0000002404047981 */ /* 0x000ea4000c1e1500 */
[----:B--2---:R-:W-:Y:S01]  /*1230*/  HADD2.F32 R17, -RZ, R4.H0_H0 ;  /* 0x20000004ff117230 */ /* 0x004fe20000004100 */
[----:B------:R-:W-:Y:S05]  /*1240*/  BRA `(.L_x_1423) ;  /* 0x00000b0000007947 */ /* 0x000fea0003800000 */
.L_x_1426:
        /* <DEDUP_REMOVED lines=8> */
.L_x_1429:
[----:B------:R-:W2:Y:S02]  /*12d0*/  LDG.E.U16 R4, [R4.64] ;  /* 0x0000002404047981 */ /* 0x000ea4000c1e1500 */
[----:B--2---:R-:W-:Y:S01]  /*12e0*/  HADD2.F32 R17, -RZ, R4.H0_H0 ;  /* 0x20000004ff117230 */ /* 0x004fe20000004100 */
[----:B------:R-:W-:Y:S05]  /*12f0*/  BRA `(.L_x_1423) ;  /* 0x00000a5000007947 */ /* 0x000fea0003800000 */
.L_x_1428:
[----:B------:R-:W2:Y:S02]  /*1300*/  LDG.E.64 R4, [R4.64] ;  /* 0x0000002404047981 */ /* 0x000ea4000c1e1b00 */
[----:B--2---:R-:W0:Y:S01]  /*1310*/  F2F.F32.F64 R17, R4 ;  /* 0x0000000400117310 */ /* 0x004e220000301000 */
[----:B------:R-:W0:-:S14]  /*1320*/  DSETP.GEU.AND P0, PT, |R4|, c[0x2][0x0], PT ;  /* 0x008000000400762a */ /* 0x000e1c0003f0e200 */
[----:B0-----:R-:W-:Y:S01]  /*1330*/  @!P0 FMUL R17, R17, 1.175494350822287508e-38 ;  /* 0x0080000011118820 */ /* 0x001fe20000400000 */
[----:B------:R-:W-:Y:S05]  /*1340*/  BRA `(.L_x_1423) ;  /* 0x00000a0000007947 */ /* 0x000fea0003800000 */
.L_x_1418:
        /* <DEDUP_REMOVED lines=12> */
.L_x_1432:
[----:B------:R-:W2:Y:S02]  /*1410*/  LDG.E.64 R4, [R4.64] ;  /* 0x0000002404047981 */ /* 0x000ea4000c1e1b00 */
[----:B--2---:R-:W0:Y:S01]  /*1420*/  F2F.F32.F64 R17, R4 ;  /* 0x0000000400117310 */ /* 0x004e220000301000 */
[----:B------:R-:W0:-:S14]  /*1430*/  DSETP.GEU.AND P0, PT, |R4|, c[0x2][0x0], PT ;  /* 0x008000000400762a */ /* 0x000e1c0003f0e200 */
[----:B0-----:R-:W-:Y:S01]  /*1440*/  @!P0 FMUL R17, R17, 1.175494350822287508e-38 ;  /* 0x0080000011118820 */ /* 0x001fe20000400000 */
[----:B------:R-:W-:Y:S05]  /*1450*/  BRA `(.L_x_1423) ;  /* 0x000008f000007947 */ /* 0x000fea0003800000 */
.L_x_1431:
        /* <DEDUP_REMOVED lines=26> */
.L_x_1434:
[----:B------:R-:W2:Y:S02]  /*1600*/  LDG.E.U8 R4, [R4.64] ;  /* 0x0000002404047981 */ /* 0x000ea4000c1e1100 */
[----:B--2---:R-:W-:-:S05]  /*1610*/  IMAD.SHL.U32 R0, R4, 0x2000000, RZ ;  /* 0x0200000004007824 */ /* 0x004fca00078e00ff */
[----:B------:R-:W-:-:S13]  /*1620*/  ISETP.GE.U32.AND P0, PT, R0, 0x8000000, PT ;  /* 0x080000000000780c */ /* 0x000fda0003f06070 */
[C---:B------:R-:W-:Y:S02]  /*1630*/  @!P0 IMAD.SHL.U32 R0, R4.reuse, 0x100, RZ ;  /* 0x0000010004008824 */ /* 0x040fe400078e00ff */
[----:B------:R-:W-:-:S03]  /*1640*/  @P0 IMAD.SHL.U32 R3, R4, 0x200000, RZ ;  /* 0x0020000004030824 */ /* 0x000fc600078e00ff */
        /* <DEDUP_REMOVED lines=8> */
.L_x_1433:
[----:B------:R-:W2:Y:S02]  /*16d0*/  LDG.E.U16 R4, [R4.64] ;  /* 0x0000002404047981 */ /* 0x000ea4000c1e1500 */
[----:B--2---:R-:W-:Y:S01]  /*16e0*/  PRMT R17, RZ, 0x5410, R4 ;  /* 0x00005410ff117816 */ /* 0x004fe20000000004 */
[----:B------:R-:W-:Y:S05]  /*16f0*/  BRA `(.L_x_1423) ;  /* 0x0000065000007947 */ /* 0x000fea0003800000 */
.L_x_1430:
        /* <DEDUP_REMOVED lines=11> */
.L_x_1437:
        /* <DEDUP_REMOVED lines=20> */
.L_x_1439:
[----:B------:R-:W-:Y:S05]  /*18f0*/  BSYNC B0 ;  /* 0x0000000000007941 */ /* 0x000fea0003800000 */
.L_x_1438:
[----:B------:R-:W-:Y:S01]  /*1900*/  IMAD.SHL.U32 R3, R3, 0x100000, RZ ;  /* 0x0010000003037824 */ /* 0x000fe200078e00ff */
[----:B------:R-:W-:-:S04]  /*1910*/  LEA R0, R0, 0x3b800000, 0x17 ;  /* 0x3b80000000007811 */ /* 0x000fc800078eb8ff */
[----:B------:R-:W-:Y:S01]  /*1920*/  LOP3.LUT R17, R0, R3, R17, 0xfe, !PT ;  /* 0x0000000300117212 */ /* 0x000fe200078efe11 */
[----:B------:R-:W-:Y:S05]  /*1930*/  BRA `(.L_x_1423) ;  /* 0x0000041000007947 */ /* 0x000fea0003800000 */
.L_x_1436:
        /* <DEDUP_REMOVED lines=20> */
.L_x_1441:
[----:B------:R-:W-:Y:S05]  /*1a80*/  BSYNC B0 ;  /* 0x0000000000007941 */ /* 0x000fea0003800000 */
.L_x_1440:
[----:B------:R-:W-:Y:S01]  /*1a90*/  IMAD.SHL.U32 R3, R3, 0x200000, RZ ;  /* 0x0020000003037824 */ /* 0x000fe200078e00ff */
[----:B------:R-:W-:-:S04]  /*1aa0*/  LEA R0, R0, 0x37800000, 0x17 ;  /* 0x3780000000007811 */ /* 0x000fc800078eb8ff */
[----:B------:R-:W-:Y:S01]  /*1ab0*/  LOP3.LUT R17, R0, R3, R17, 0xfe, !PT ;  /* 0x0000000300117212 */ /* 0x000fe200078efe11 */
[----:B------:R-:W-:Y:S05]  /*1ac0*/  BRA `(.L_x_1423) ;  /* 0x0000028000007947 */ /* 0x000fea0003800000 */
.L_x_1435:
        /* <DEDUP_REMOVED lines=14> */
.L_x_1422:
        /* <DEDUP_REMOVED lines=18> */
[----:B0----5:R-:W-:Y:S05]  /*1cd0*/  CALL.ABS.NOINC R14 ;  /* 0x000000000e007343 */ /* 0x021fea0003c00000 */
[----:B------:R-:W-:Y:S01]  /*1ce0*/  IMAD.MOV.U32 R17, RZ, RZ, RZ ;  /* 0x000000ffff117224 */ /* 0x000fe200078e00ff */
[----:B------:R-:W-:Y:S05]  /*1cf0*/  BRA `(.L_x_1423) ;  /* 0x0000005000007947 */ /* 0x000fea0003800000 */
.L_x_1443:
[----:B------:R-:W2:Y:S02]  /*1d00*/  LDG.E.64 R4, [R4.64] ;  /* 0x0000002404047981 */ /* 0x000ea4000c1e1b00 */
[----:B--2---:R0:W1:Y:S01]  /*1d10*/  I2F.U64 R17, R4 ;  /* 0x0000000400117312 */ /* 0x0040620000301000 */
[----:B------:R-:W-:Y:S05]  /*1d20*/  BRA `(.L_x_1423) ;  /* 0x0000002000007947 */ /* 0x000fea0003800000 */
.L_x_1442:
[----:B------:R-:W2:Y:S02]  /*1d30*/  LDG.E R4, [R4.64] ;  /* 0x0000002404047981 */ /* 0x000ea4000c1e1900 */
[----:B--2---:R0:W1:Y:S02]  /*1d40*/  I2F.U32 R17, R4 ;  /* 0x0000000400117306 */ /* 0x0040640000201000 */
.L_x_1423:
[----:B------:R-:W-:Y:S05]  /*1d50*/  BSYNC B6 ;  /* 0x0000000000067941 */ /* 0x000fea0003800000 */
.L_x_1417:
[----:B------:R-:W-:Y:S02]  /*1d60*/  IADD3 R25, R25, 0x80, RZ ;  /* 0x0000008019197810 */ /* 0x000fe40007ffe0ff */
.L_x_1416:
[----:B------:R-:W-:Y:S05]  /*1d70*/  BSYNC B7 ;  /* 0x0000000000077941 */ /* 0x000fea0003800000 */
.L_x_1415:
[----:B------:R-:W-:Y:S01]  /*1d80*/  ISETP.GE.AND P0, PT, R25, R16, PT ;  /* 0x000000101900720c */ /* 0x000fe20003f06270 */
[----:B------:R-:W-:Y:S01]  /*1d90*/  BSSY B7, `(.L_x_1444) ;  /* 0x00000e7000077945 */ /* 0x000fe20003800000 */
[----:B------:R-:W-:Y:S02]  /*1da0*/  IMAD.MOV.U32 R24, RZ, RZ, RZ ;  /* 0x000000ffff187224 */ /* 0x000fe400078e00ff */
[----:B------:R-:W-:-:S09]  /*1db0*/  IMAD.MOV.U32 R18, RZ, RZ, RZ ;  /* 0x000000ffff127224 */ /* 0x000fd200078e00ff */
        /* <DEDUP_REMOVED lines=19> */
[----:B--2---:R0:W2:Y:S01]  /*1ef0*/  I2F.S16 R18, R4 ;  /* 0x0000000400127306 */ /* 0x0040a20000101400 */
[----:B------:R-:W-:Y:S05]  /*1f00*/  BRA `(.L_x_1452) ;  /* 0x00000cd000007947 */ /* 0x000fea0003800000 */
.L_x_1450:
[----:B------:R-:W2:Y:S02]  /*1f10*/  LDG.E.U8 R4, [R4.64] ;  /* 0x0000002404047981 */ /* 0x000ea4000c1e1100 */
[----:B--2---:R0:W2:Y:S01]  /*1f20*/  I2F.U16 R18, R4 ;  /* 0x0000000400127306 */ /* 0x0040a20000101000 */
[----:B------:R-:W-:Y:S05]  /*1f30*/  BRA `(.L_x_1452) ;  /* 0x00000ca000007947 */ /* 0x000fea0003800000 */
.L_x_1449:
[----:B------:R-:W-:-:S13]  /*1f40*/  ISETP.NE.AND P0, PT, R0, 0x2, PT ;  /* 0x000000020000780c */ /* 0x000fda0003f05270 */
[----:B------:R-:W-:Y:S05]  /*1f50*/  @!P0 BRA `(.L_x_1453) ;  /* 0x000000a000008947 */ /* 0x000fea0003800000 */
[----:B------:R-:W-:-:S13]  /*1f60*/  ISETP.NE.AND P0, PT, R0, 0x3, PT ;  /* 0x000000030000780c */ /* 0x000fda0003f05270 */
[----:B------:R-:W-:Y:S05]  /*1f70*/  @!P0 BRA `(.L_x_1454) ;  /* 0x0000005000008947 */ /* 0x000fea0003800000 */
[----:B------:R-:W-:-:S13]  /*1f80*/  ISETP.NE.AND P0, PT, R0, 0x4, PT ;  /* 0x000000040000780c */ /* 0x000fda0003f05270 */
[----:B------:R-:W-:Y:S05]  /*1f90*/  @P0 BRA `(.L_x_1451) ;  /* 0x00000aa000000947 */ /* 0x000fea0003800000 */
[----:B------:R-:W2:Y:S02]  /*1fa0*/  LDG.E.64 R18, [R4.64] ;  /* 0x0000002404127981 */ /* 0x000ea4000c1e1b00 */
[----:B--2---:R0:W2:Y:S01]  /*1fb0*/  I2F.S64 R18, R18 ;  /* 0x0000001200127312 */ /* 0x0040a20000301400 */
[----:B------:R-:W-:Y:S05]  /*1fc0*/  BRA `(.L_x_1452) ;  /* 0x00000c1000007947 */ /* 0x000fea0003800000 */
.L_x_1454:
[----:B------:R-:W2:Y:S02]  /*1fd0*/  LDG.E R4, [R4.64] ;  /* 0x0000002404047981 */ /* 0x000ea4000c1e1900 */
[----:B--2---:R0:W2:Y:S01]  /*1fe0*/  I2F R18, R4 ;  /* 0x0000000400127306 */ /* 0x0040a20000201400 */
[----:B------:R-:W-:Y:S05]  /*1ff0*/  BRA `(.L_x_1452) ;  /* 0x00000be000007947 */ /* 0x000fea0003800000 */
.L_x_1453:
[----:B------:R-:W2:Y:S02]  /*2000*/  LDG.E.U16 R4, [R4.64] ;  /* 0x0000002404047981 */ /* 0x000ea4000c1e1500 */
[----:B--2---:R0:W2:Y:S01]  /*2010*/  I2F.S16 R18, R4 ;  /* 0x0000000400127306 */ /* 0x0040a20000101400 */
[----:B------:R-:W-:Y:S05]  /*2020*/  BRA `(.L_x_1452) ;  /* 0x00000bb000007947 */ /* 0x000fea0003800000 */
.L_x_1448:
        /* <DEDUP_REMOVED lines=8> */
.L_x_1456:
[----:B------:R-:W2:Y:S02]  /*20b0*/  LDG.E.U16 R4, [R4.64] ;  /* 0x0000002404047981 */ /* 0x000ea4000c1e1500 */
[----:B--2---:R-:W-:Y:S01]  /*20c0*/  HADD2.F32 R18, -RZ, R4.H0_H0 ;  /* 0x20000004ff127230 */ /* 0x004fe20000004100 */
[----:B------:R-:W-:Y:S05]  /*20d0*/  BRA `(.L_x_1452) ;  /* 0x00000b0000007947 */ /* 0x000fea0003800000 */
.L_x_1455:
        /* <DEDUP_REMOVED lines=8> */
.L_x_1458:
[----:B------:R-:W2:Y:S02]  /*2160*/  LDG.E.U16 R4, [R4.64] ;  /* 0x0000002404047981 */ /* 0x000ea4000c1e1500 */
[----:B--2---:R-:W-:Y:S01]  /*2170*/  HADD2.F32 R18, -RZ, R4.H0_H0 ;  /* 0x20000004ff127230 */ /* 0x004fe20000004100 */
[----:B------:R-:W-:Y:S05]  /*2180*/  BRA `(.L_x_1452) ;  /* 0x00000a5000007947 */ /* 0x000fea0003800000 */
.L_x_1457:
[----:B------:R-:W2:Y:S02]  /*2190*/  LDG.E.64 R4, [R4.64] ;  /* 0x0000002404047981 */ /* 0x000ea4000c1e1b00 */
[----:B--2---:R-:W0:Y:S01]  /*21a0*/  F2F.F32.F64 R18, R4 ;  /* 0x0000000400127310 */ /* 0x004e220000301000 */
[----:B------:R-:W0:-:S14]  /*21b0*/  DSETP.GEU.AND P0, PT, |R4|, c[0x2][0x0], PT ;  /* 0x008000000400762a */ /* 0x000e1c0003f0e200 */
[----:B0-----:R-:W-:Y:S01]  /*21c0*/  @!P0 FMUL R18, R18, 1.175494350822287508e-38 ;  /* 0x0080000012128820 */ /* 0x001fe20000400000 */
[----:B------:R-:W-:Y:S05]  /*21d0*/  BRA `(.L_x_1452) ;  /* 0x00000a0000007947 */ /* 0x000fea0003800000 */
.L_x_1447:
        /* <DEDUP_REMOVED lines=12> */
.L_x_1461:
[----:B------:R-:W2:Y:S02]  /*22a0*/  LDG.E.64 R4, [R4.64] ;  /* 0x0000002404047981 */ /* 0x000ea4000c1e1b00 */
[----:B--2---:R-:W0:Y:S01]  /*22b0*/  F2F.F32.F64 R18, R4 ;  /* 0x0000000400127310 */ /* 0x004e220000301000 */
[----:B------:R-:W0:-:S14]  /*22c0*/  DSETP.GEU.AND P0, PT, |R4|, c[0x2][0x0], PT ;  /* 0x008000000400762a */ /* 0x000e1c0003f0e200 */
[----:B0-----:R-:W-:Y:S01]  /*22d0*/  @!P0 FMUL R18, R18, 1.175494350822287508e-38 ;  /* 0x0080000012128820 */ /* 0x001fe20000400000 */
[----:B------:R-:W-:Y:S05]  /*22e0*/  BRA `(.L_x_1452) ;  /* 0x000008f000007947 */ /* 0x000fea0003800000 */
.L_x_1460:
        /* <DEDUP_REMOVED lines=26> */
.L_x_1463:
        /* <DEDUP_REMOVED lines=13> */
.L_x_1462:
[----:B------:R-:W2:Y:S02]  /*2560*/  LDG.E.U16 R4, [R4.64] ;  /* 0x0000002404047981 */ /* 0x000ea4000c1e1500 */
[----:B--2---:R-:W-:Y:S01]  /*2570*/  PRMT R18, RZ, 0x5410, R4 ;  /* 0x00005410ff127816 */ /* 0x004fe20000000004 */
[----:B------:R-:W-:Y:S05]  /*2580*/  BRA `(.L_x_1452) ;  /* 0x0000065000007947 */ /* 0x000fea0003800000 */
.L_x_1459:
        /* <DEDUP_REMOVED lines=9> */
[----:B--2---:R0:W2:Y:S01]  /*2620*/  I2F.U16 R18, R4 ;  /* 0x0000000400127306 */ /* 0x0040a20000101000 */
[----:B------:R-:W-:Y:S05]  /*2630*/  BRA `(.L_x_1452) ;  /* 0x000005a000007947 */ /* 0x000fea0003800000 */
.L_x_1466:
        /* <DEDUP_REMOVED lines=20> */
.L_x_1468:
[----:B------:R-:W-:Y:S05]  /*2780*/  BSYNC B0 ;  /* 0x0000000000007941 */ /* 0x000fea0003800000 */
.L_x_1467:
[----:B------:R-:W-:Y:S01]  /*2790*/  IMAD.SHL.U32 R3, R3, 0x100000, RZ ;  /* 0x0010000003037824 */ /* 0x000fe200078e00ff */
[----:B------:R-:W-:-:S04]  /*27a0*/  LEA R5, R0, 0x3b800000, 0x17 ;  /* 0x3b80000000057811 */ /* 0x000fc800078eb8ff */
[----:B------:R-:W-:Y:S01]  /*27b0*/  LOP3.LUT R18, R5, R3, R18, 0xfe, !PT ;  /* 0x0000000305127212 */ /* 0x000fe200078efe12 */
[----:B------:R-:W-:Y:S05]  /*27c0*/  BRA `(.L_x_1452) ;  /* 0x0000041000007947 */ /* 0x000fea0003800000 */
.L_x_1465:
        /* <DEDUP_REMOVED lines=20> */
.L_x_1470:
[----:B------:R-:W-:Y:S05]  /*2910*/  BSYNC B0 ;  /* 0x0000000000007941 */ /* 0x000fea0003800000 */
.L_x_1469:
[----:B------:R-:W-:Y:S01]  /*2920*/  IMAD.SHL.U32 R3, R3, 0x200000, RZ ;  /* 0x0020000003037824 */ /* 0x000fe200078e00ff */
[----:B------:R-:W-:-:S04]  /*2930*/  LEA R5, R0, 0x37800000, 0x17 ;  /* 0x3780000000057811 */ /* 0x000fc800078eb8ff */
[----:B------:R-:W-:Y:S01]  /*2940*/  LOP3.LUT R18, R5, R3, R18, 0xfe, !PT ;  /* 0x0000000305127212 */ /* 0x000fe200078efe12 */
[----:B------:R-:W-:Y:S05]  /*2950*/  BRA `(.L_x_1452) ;  /* 0x0000028000007947 */ /* 0x000fea0003800000 */
.L_x_1464:
        /* <DEDUP_REMOVED lines=14> */
.L_x_1451:
        /* <DEDUP_REMOVED lines=18> */
[----:B01---5:R-:W-:Y:S05]  /*2b60*/  CALL.ABS.NOINC R14 ;  /* 0x000000000e007343 */ /* 0x023fea0003c00000 */
[----:B------:R-:W-:Y:S01]  /*2b70*/  IMAD.MOV.U32 R18, RZ, RZ, RZ ;  /* 0x000000ffff127224 */ /* 0x000fe200078e00ff */
[----:B------:R-:W-:Y:S05]  /*2b80*/  BRA `(.L_x_1452) ;  /* 0x0000005000007947 */ /* 0x000fea0003800000 */
.L_x_1472:
[----:B------:R-:W2:Y:S02]  /*2b90*/  LDG.E.64 R18, [R4.64] ;  /* 0x0000002404127981 */ /* 0x000ea4000c1e1b00 */
[----:B--2---:R0:W2:Y:S01]  /*2ba0*/  I2F.U64 R18, R18 ;  /* 0x0000001200127312 */ /* 0x0040a20000301000 */
[----:B------:R-:W-:Y:S05]  /*2bb0*/  BRA `(.L_x_1452) ;  /* 0x0000002000007947 */ /* 0x000fea0003800000 */
.L_x_1471:
[----:B------:R-:W2:Y:S02]  /*2bc0*/  LDG.E R4, [R4.64] ;  /* 0x0000002404047981 */ /* 0x000ea4000c1e1900 */
[----:B--2---:R0:W2:Y:S02]  /*2bd0*/  I2F.U32 R18, R4 ;  /* 0x0000000400127306 */ /* 0x0040a40000201000 */
.L_x_1452:
[----:B------:R-:W-:Y:S05]  /*2be0*/  BSYNC B6 ;  /* 0x0000000000067941 */ /* 0x000fea0003800000 */
.L_x_1446:
[----:B------:R-:W-:Y:S02]  /*2bf0*/  IADD3 R25, R25, 0x80, RZ ;  /* 0x0000008019197810 */ /* 0x000fe40007ffe0ff */
.L_x_1445:
[----:B------:R-:W-:Y:S05]  /*2c00*/  BSYNC B7 ;  /* 0x0000000000077941 */ /* 0x000fea0003800000 */
.L_x_1444:
        /* <DEDUP_REMOVED lines=18> */
[----:B------:R-:W3:Y:S02]  /*2d30*/  LDG.E.S8 R4, [R4.64] ;  /* 0x0000002404047981 */ /* 0x000ee4000c1e1300 */
[----:B---3--:R0:W3:Y:S01]  /*2d40*/  I2F.S16 R24, R4 ;  /* 0x0000000400187306 */ /* 0x0080e20000101400 */
[----:B------:R-:W-:Y:S05]  /*2d50*/  BRA `(.L_x_1474) ;  /* 0x00000ca000007947 */ /* 0x000fea0003800000 */
.L_x_1478:
[----:B------:R-:W3:Y:S02]  /*2d60*/  LDG.E.U8 R4, [R4.64] ;  /* 0x0000002404047981 */ /* 0x000ee4000c1e1100 */
[----:B---3--:R0:W3:Y:S01]  /*2d70*/  I2F.U16 R24, R4 ;  /* 0x0000000400187306 */ /* 0x0080e20000101000 */
[----:B------:R-:W-:Y:S05]  /*2d80*/  BRA `(.L_x_1474) ;  /* 0x00000c7000007947 */ /* 0x000fea0003800000 */
.L_x_1477:
[----:B------:R-:W-:-:S13]  /*2d90*/  ISETP.NE.AND P0, PT, R0, 0x2, PT ;  /* 0x000000020000780c */ /* 0x000fda0003f05270 */
[----:B------:R-:W-:Y:S05]  /*2da0*/  @!P0 BRA `(.L_x_1480) ;  /* 0x000000a000008947 */ /* 0x000fea0003800000 */
[----:B------:R-:W-:-:S13]  /*2db0*/  ISETP.NE.AND P0, PT, R0, 0x3, PT ;  /* 0x000000030000780c */ /* 0x000fda0003f05270 */
[----:B------:R-:W-:Y:S05]  /*2dc0*/  @!P0 BRA `(.L_x_1481) ;  /* 0x0000005000008947 */ /* 0x000fea0003800000 */
[----:B------:R-:W-:-:S13]  /*2dd0*/  ISETP.NE.AND P0, PT, R0, 0x4, PT ;  /* 0x000000040000780c */ /* 0x000fda0003f05270 */
[----:B------:R-:W-:Y:S05]  /*2de0*/  @P0 BRA `(.L_x_1479) ;  /* 0x00000a8000000947 */ /* 0x000fea0003800000 */
[----:B------:R-:W3:Y:S02]  /*2df0*/  LDG.E.64 R24, [R4.64] ;  /* 0x0000002404187981 */ /* 0x000ee4000c1e1b00 */
[----:B---3--:R0:W3:Y:S01]  /*2e00*/  I2F.S64 R24, R24 ;  /* 0x0000001800187312 */ /* 0x0080e20000301400 */
[----:B------:R-:W-:Y:S05]  /*2e10*/  BRA `(.L_x_1474) ;  /* 0x00000be000007947 */ /* 0x000fea0003800000 */
.L_x_1481:
[----:B------:R-:W3:Y:S02]  /*2e20*/  LDG.E R4, [R4.64] ;  /* 0x0000002404047981 */ /* 0x000ee4000c1e1900 */
[----:B---3--:R0:W3:Y:S01]  /*2e30*/  I2F R24, R4 ;  /* 0x0000000400187306 */ /* 0x0080e20000201400 */
[----:B------:R-:W-:Y:S05]  /*2e40*/  BRA `(.L_x_1474) ;  /* 0x00000bb000007947 */ /* 0x000fea0003800000 */
.L_x_1480:
[----:B------:R-:W3:Y:S02]  /*2e50*/  LDG.E.U16 R4, [R4.64] ;  /* 0x0000002404047981 */ /* 0x000ee4000c1e1500 */
[----:B---3--:R0:W3:Y:S01]  /*2e60*/  I2F.S16 R24, R4 ;  /* 0x0000000400187306 */ /* 0x0080e20000101400 */
[----:B------:R-:W-:Y:S05]  /*2e70*/  BRA `(.L_x_1474) ;  /* 0x00000b8000007947 */ /* 0x000fea0003800000 */
.L_x_1476:
        /* <DEDUP_REMOVED lines=8> */
.L_x_1483:
[----:B------:R-:W3:Y:S02]  /*2f00*/  LDG.E.U16 R4, [R4.64] ;  /* 0x0000002404047981 */ /* 0x000ee4000c1e1500 */
[----:B---3--:R-:W-:Y:S01]  /*2f10*/  HADD2.F32 R24, -RZ, R4.H0_H0 ;  /* 0x20000004ff187230 */ /* 0x008fe20000004100 */
[----:B------:R-:W-:Y:S05]  /*2f20*/  BRA `(.L_x_1474) ;  /* 0x00000ad000007947 */ /* 0x000fea0003800000 */
.L_x_1482:
        /* <DEDUP_REMOVED lines=8> */
.L_x_1485:
[----:B------:R-:W3:Y:S02]  /*2fb0*/  LDG.E.U16 R4, [R4.64] ;  /* 0x0000002404047981 */ /* 0x000ee4000c1e1500 */
[----:B---3--:R-:W-:Y:S01]  /*2fc0*/  HADD2.F32 R24, -RZ, R4.H0_H0 ;  /* 0x20000004ff187230 */ /* 0x008fe20000004100 */
[----:B------:R-:W-:Y:S05]  /*2fd0*/  BRA `(.L_x_1474) ;  /* 0x00000a2000007947 */ /* 0x000fea0003800000 */
.L_x_1484:
[----:B------:R-:W3:Y:S02]  /*2fe0*/  LDG.E.64 R4, [R4.64] ;  /* 0x0000002404047981 */ /* 0x000ee4000c1e1b00 */
[----:B---3--:R-:W0:Y:S01]  /*2ff0*/  F2F.F32.F64 R24, R4 ;  /* 0x0000000400187310 */ /* 0x008e220000301000 */
[----:B------:R-:W0:-:S14]  /*3000*/  DSETP.GEU.AND P0, PT, |R4|, c[0x2][0x0], PT ;  /* 0x008000000400762a */ /* 0x000e1c0003f0e200 */
[----:B0-----:R-:W-:Y:S01]  /*3010*/  @!P0 FMUL R24, R24, 1.175494350822287508e-38 ;  /* 0x0080000018188820 */ /* 0x001fe20000400000 */
[----:B------:R-:W-:Y:S05]  /*3020*/  BRA `(.L_x_1474) ;  /* 0x000009d000007947 */ /* 0x000fea0003800000 */
.L_x_1475:
        /* <DEDUP_REMOVED lines=8> */
[----:B------:R-:W3:Y:S02]  /*30b0*/  LDG.E.U8 R4, [R4.64] ;  /* 0x0000002404047981 */ /* 0x000ee4000c1e1100 */
[----:B---3--:R-:W-:-:S04]  /*30c0*/  ISETP.NE.AND P0, PT, R4, RZ, PT ;  /* 0x000000ff0400720c */ /* 0x008fc80003f05270 */
[----:B------:R-:W-:Y:S01]  /*30d0*/  FSEL R24, RZ, 1, !P0 ;  /* 0x3f800000ff187808 */ /* 0x000fe20004000000 */
[----:B------:R-:W-:Y:S05]  /*30e0*/  BRA `(.L_x_1474) ;  /* 0x0000091000007947 */ /* 0x000fea0003800000 */
.L_x_1488:
[----:B------:R-:W3:Y:S02]  /*30f0*/  LDG.E.64 R4, [R4.64] ;  /* 0x0000002404047981 */ /* 0x000ee4000c1e1b00 */
[----:B---3--:R-:W0:Y:S01]  /*3100*/  F2F.F32.F64 R24, R4 ;  /* 0x0000000400187310 */ /* 0x008e220000301000 */
[----:B------:R-:W0:-:S14]  /*3110*/  DSETP.GEU.AND P0, PT, |R4|, c[0x2][0x0], PT ;  /* 0x008000000400762a */ /* 0x000e1c0003f0e200 */
[----:B0-----:R-:W-:Y:S01]  /*3120*/  @!P0 FMUL R24, R24, 1.175494350822287508e-38 ;  /* 0x0080000018188820 */ /* 0x001fe20000400000 */
[----:B------:R-:W-:Y:S05]  /*3130*/  BRA `(.L_x_1474) ;  /* 0x000008c000007947 */ /* 0x000fea0003800000 */
.L_x_1487:
[----:B------:R-:W-:-:S13]  /*3140*/  ISETP.NE.AND P0, PT, R0, 0xf, PT ;  /* 0x0000000f0000780c */ /* 0x000fda0003f05270 */
[----:B------:R-:W-:Y:S05]  /*3150*/  @!P0 BRA `(.L_x_1489) ;  /* 0x0000025000008947 */ /* 0x000fea0003800000 */
[----:B------:R-:W-:-:S13]  /*3160*/  ISETP.NE.AND P0, PT, R0, 0x17, PT ;  /* 0x000000170000780c */ /* 0x000fda0003f05270 */
[----:B------:R-:W-:Y:S05]  /*3170*/  @!P0 BRA `(.L_x_1490) ;  /* 0x0000016000008947 */ /* 0x000fea0003800000 */
[----:B------:R-:W-:-:S13]  /*3180*/  ISETP.NE.AND P0, PT, R0, 0x18, PT ;  /* 0x000000180000780c */ /* 0x000fda0003f05270 */
[----:B------:R-:W-:Y:S05]  /*3190*/  @P0 BRA `(.L_x_1479) ;  /* 0x000006d000000947 */ /* 0x000fea0003800000 */
[----:B------:R-:W3:Y:S01]  /*31a0*/  LDG.E.U8 R24, [R4.64] ;  /* 0x0000002404187981 */ /* 0x000ee2000c1e1100 */
[----:B------:R-:W-:Y:S02]  /*31b0*/  IMAD.MOV.U32 R8, RZ, RZ, -0x800000 ;  /* 0xff800000ff087424 */ /* 0x000fe400078e00ff */
[----:B---3--:R-:W-:-:S05]  /*31c0*/  IMAD.SHL.U32 R24, R24, 0x1000000, RZ ;  /* 0x0100000018187824 */ /* 0x008fca00078e00ff */
        /* <DEDUP_REMOVED lines=17> */
.L_x_1490:
[----:B------:R-:W3:Y:S02]  /*32e0*/  LDG.E.U8 R4, [R4.64] ;  /* 0x0000002404047981 */ /* 0x000ee4000c1e1100 */
[----:B---3--:R-:W-:-:S05]  /*32f0*/  IMAD.SHL.U32 R0, R4, 0x2000000, RZ ;  /* 0x0200000004007824 */ /* 0x008fca00078e00ff */
        /* <DEDUP_REMOVED lines=11> */
.L_x_1489:
[----:B------:R-:W3:Y:S02]  /*33b0*/  LDG.E.U16 R4, [R4.64] ;  /* 0x0000002404047981 */ /* 0x000ee4000c1e1500 */
[----:B---3--:R-:W-:Y:S01]  /*33c0*/  PRMT R24, RZ, 0x5410, R4 ;  /* 0x00005410ff187816 */ /* 0x008fe20000000004 */
[----:B------:R-:W-:Y:S05]  /*33d0*/  BRA `(.L_x_1474) ;  /* 0x0000062000007947 */ /* 0x000fea0003800000 */
.L_x_1486:
        /* <DEDUP_REMOVED lines=8> */
[----:B------:R-:W3:Y:S02]  /*3460*/  LDG.E.U16 R4, [R4.64] ;  /* 0x0000002404047981 */ /* 0x000ee4000c1e1500 */
[----:B---3--:R0:W3:Y:S01]  /*3470*/  I2F.U16 R24, R4 ;  /* 0x0000000400187306 */ /* 0x0080e20000101000 */
[----:B------:R-:W-:Y:S05]  /*3480*/  BRA `(.L_x_1474) ;  /* 0x0000057000007947 */ /* 0x000fea0003800000 */
.L_x_1493:
[----:B------:R-:W3:Y:S02]  /*3490*/  LDG.E.U8 R3, [R4.64] ;  /* 0x0000002404037981 */ /* 0x000ee4000c1e1100 */
[----:B---3--:R-:W-:-:S13]  /*34a0*/  ISETP.NE.AND P0, PT, R3, RZ, PT ;  /* 0x000000ff0300720c */ /* 0x008fda0003f05270 */
        /* <DEDUP_REMOVED lines=17> */
.L_x_1495:
[----:B------:R-:W-:Y:S05]  /*35c0*/  BSYNC B0 ;  /* 0x0000000000007941 */ /* 0x000fea0003800000 */
.L_x_1494:
[----:B------:R-:W-:Y:S01]  /*35d0*/  IMAD.SHL.U32 R3, R3, 0x100000, RZ ;  /* 0x0010000003037824 */ /* 0x000fe200078e00ff */
[----:B------:R-:W-:-:S04]  /*35e0*/  LEA R5, R0, 0x3b800000, 0x17 ;  /* 0x3b80000000057811 */ /* 0x000fc800078eb8ff */
[----:B------:R-:W-:Y:S01]  /*35f0*/  LOP3.LUT R24, R5, R3, R24, 0xfe, !PT ;  /* 0x0000000305187212 */ /* 0x000fe200078efe18 */
[----:B------:R-:W-:Y:S05]  /*3600*/  BRA `(.L_x_1474) ;  /* 0x000003f000007947 */ /* 0x000fea0003800000 */
.L_x_1492:
        /* <DEDUP_REMOVED lines=19> */
.L_x_1497:
[----:B------:R-:W-:Y:S05]  /*3740*/  BSYNC B0 ;  /* 0x0000000000007941 */ /* 0x000fea0003800000 */
.L_x_1496:
[----:B------:R-:W-:Y:S01]  /*3750*/  IMAD.SHL.U32 R3, R3, 0x200000, RZ ;  /* 0x0020000003037824 */ /* 0x000fe200078e00ff */
[----:B------:R-:W-:-:S04]  /*3760*/  LEA R5, R0, 0x37800000, 0x17 ;  /* 0x3780000000057811 */ /* 0x000fc800078eb8ff */
[----:B------:R-:W-:Y:S01]  /*3770*/  LOP3.LUT R24, R5, R3, R24, 0xfe, !PT ;  /* 0x0000000305187212 */ /* 0x000fe200078efe18 */
[----:B------:R-:W-:Y:S05]  /*3780*/  BRA `(.L_x_1474) ;  /* 0x0000027000007947 */ /* 0x000fea0003800000 */
.L_x_1491:
[----:B------:R-:W-:-:S13]  /*3790*/  ISETP.NE.AND P0, PT, R0, 0x1c, PT ;  /* 0x0000001c0000780c */ /* 0x000fda0003f05270 */
[----:B------:R-:W-:Y:S05]  /*37a0*/  @!P0 BRA `(.L_x_1498) ;  /* 0x0000023000008947 */ /* 0x000fea0003800000 */
[----:B------:R-:W-:-:S13]  /*37b0*/  ISETP.NE.AND P0, PT, R0, 0x1d, PT ;  /* 0x0000001d0000780c */ /* 0x000fda0003f05270 */
[----:B------:R-:W-:Y:S05]  /*37c0*/  @!P0 BRA `(.L_x_1499) ;  /* 0x000001e000008947 */ /* 0x000fea0003800000 */
[----:B------:R-:W-:-:S13]  /*37d0*/  ISETP.NE.AND P0, PT, R0, 0x2c, PT ;  /* 0x0000002c0000780c */ /* 0x000fda0003f05270 */
[----:B------:R-:W-:Y:S05]  /*37e0*/  @P0 BRA `(.L_x_1479) ;  /* 0x0000008000000947 */ /* 0x000fea0003800000 */
[----:B------:R-:W3:Y:S01]  /*37f0*/  LDG.E.U8 R4, [R4.64] ;  /* 0x0000002404047981 */ /* 0x000ee2000c1e1100 */
[----:B------:R-:W-:Y:S01]  /*3800*/  IMAD.MOV.U32 R24, RZ, RZ, 0x400000 ;  /* 0x00400000ff187424 */ /* 0x000fe200078e00ff */
[----:B---3--:R-:W-:-:S13]  /*3810*/  ISETP.NE.AND P0, PT, R4, RZ, PT ;  /* 0x000000ff0400720c */ /* 0x008fda0003f05270 */
[----:B------:R-:W-:Y:S05]  /*3820*/  @!P0 BRA `(.L_x_1474) ;  /* 0x000001d000008947 */ /* 0x000fea0003800000 */
[----:B------:R-:W-:-:S13]  /*3830*/  ISETP.NE.AND P0, PT, R4, 0xff, PT ;  /* 0x000000ff0400780c */ /* 0x000fda0003f05270 */
[----:B------:R-:W-:Y:S02]  /*3840*/  @!P0 IMAD.MOV.U32 R24, RZ, RZ, 0x7f800001 ;  /* 0x7f800001ff188424 */ /* 0x000fe400078e00ff */
[----:B------:R-:W-:Y:S01]  /*3850*/  @P0 IMAD.SHL.U32 R24, R4, 0x800000, RZ ;  /* 0x0080000004180824 */ /* 0x000fe200078e00ff */
[----:B------:R-:W-:Y:S05]  /*3860*/  BRA `(.L_x_1474) ;  /* 0x0000019000007947 */ /* 0x000fea0003800000 */
.L_x_1479:
        /* <DEDUP_REMOVED lines=18> */
[----:B012--5:R-:W-:Y:S05]  /*3990*/  CALL.ABS.NOINC R14 ;  /* 0x000000000e007343 */ /* 0x027fea0003c00000 */
[----:B------:R-:W-:Y:S05]  /*39a0*/  BRA `(.L_x_1474) ;  /* 0x0000005000007947 */ /* 0x000fea0003800000 */
.L_x_1499:
[----:B------:R-:W3:Y:S02]  /*39b0*/  LDG.E.64 R24, [R4.64] ;  /* 0x0000002404187981 */ /* 0x000ee4000c1e1b00 */
[----:B---3--:R0:W3:Y:S01]  /*39c0*/  I2F.U64 R24, R24 ;  /* 0x0000001800187312 */ /* 0x0080e20000301000 */
[----:B------:R-:W-:Y:S05]  /*39d0*/  BRA `(.L_x_1474) ;  /* 0x0000002000007947 */ /* 0x000fea0003800000 */
.L_x_1498:
[----:B------:R-:W3:Y:S02]  /*39e0*/  LDG.E R4, [R4.64] ;  /* 0x0000002404047981 */ /* 0x000ee4000c1e1900 */
[----:B---3--:R0:W3:Y:S02]  /*39f0*/  I2F.U32 R24, R4 ;  /* 0x0000000400187306 */ /* 0x0080e40000201000 */
.L_x_1474:
[----:B------:R-:W-:Y:S05]  /*3a00*/  BSYNC B6 ;  /* 0x0000000000067941 */ /* 0x000fea0003800000 */
.L_x_1473:
[----:B0-----:R-:W0:Y:S01]  /*3a10*/  S2R R19, SR_TID.X ;  /* 0x0000000000137919 */ /* 0x001e220000002100 */
[----:B------:R-:W-:Y:S01]  /*3a20*/  BSSY B6, `(.L_x_1500) ;  /* 0x000011d000067945 */ /* 0x000fe20003800000 */
[C---:B0-----:R-:W-:Y:S02]  /*3a30*/  IADD3 R3, R19.reuse, 0x100, RZ ;  /* 0x0000010013037810 */ /* 0x041fe40007ffe0ff */
[----:B------:R-:W-:Y:S02]  /*3a40*/  IADD3 R23, R19, 0x80, RZ ;  /* 0x0000008013177810 */ /* 0x000fe40007ffe0ff */
[----:B------:R-:W-:-:S02]  /*3a50*/  ISETP.GE.AND P1, PT, R3, R16, PT ;  /* 0x000000100300720c */ /* 0x000fc40003f26270 */
[C---:B------:R-:W-:Y:S02]  /*3a60*/  IADD3 R3, R19.reuse, 0x180, RZ ;  /* 0x0000018013037810 */ /* 0x040fe40007ffe0ff */
[-C--:B------:R-:W-:Y:S02]  /*3a70*/  ISETP.GE.AND P3, PT, R19, R16.reuse, PT ;  /* 0x000000101300720c */ /* 0x080fe40003f66270 */
[-C--:B------:R-:W-:Y:S02]  /*3a80*/  ISETP.GE.AND P0, PT, R23, R16.reuse, PT ;  /* 0x000000101700720c */ /* 0x080fe40003f06270 */
[----:B------:R-:W-:-:S05]  /*3a90*/  ISETP.GE.AND P2, PT, R3, R16, PT ;  /* 0x000000100300720c */ /* 0x000fca0003f46270 */
[----:B--2--5:R-:W-:-:S04]  /*3aa0*/  @!P1 FMUL.RZ R11, R18, 0.15915493667125701904 ;  /* 0x3e22f983120b9820 */ /* 0x024fc8000040c000 */
[----:B------:R-:W-:Y:S01]  /*3ab0*/  @!P3 FMUL.RZ R8, R22, 0.15915493667125701904 ;  /* 0x3e22f9831608b820 */ /* 0x000fe2000040c000 */
[----:B------:R-:W-:Y:S01]  /*3ac0*/  @!P1 MUFU.COS R5, R11 ;  /* 0x0000000b00059308 */ /* 0x000fe20000000000 */
[----:B-1----:R-:W-:Y:S02]  /*3ad0*/  @!P0 FMUL.RZ R10, R17, 0.15915493667125701904 ;  /* 0x3e22f983110a8820 */ /* 0x002fe4000040c000 */
[----:B---3--:R-:W-:Y:S01]  /*3ae0*/  @!P2 FMUL.RZ R12, R24, 0.15915493667125701904 ;  /* 0x3e22f983180ca820 */ /* 0x008fe2000040c000 */
[----:B------:R-:W0:Y:S04]  /*3af0*/  LDC.U8 R17, c[0x0][0x184] ;  /* 0x00006100ff117b82 */ /* 0x000e280000000000 */
[----:B------:R-:W1:Y:S08]  /*3b00*/  @!P3 MUFU.COS R0, R8 ;  /* 0x000000080000b308 */ /* 0x000e700000000000 */
[----:B------:R-:W-:Y:S08]  /*3b10*/  @!P0 MUFU.COS R3, R10 ;  /* 0x0000000a00038308 */ /* 0x000ff00000000000 */
[----:B------:R-:W-:Y:S08]  /*3b20*/  @!P2 MUFU.COS R6, R12 ;  /* 0x0000000c0006a308 */ /* 0x000ff00000000000 */
[----:B------:R-:W-:Y:S08]  /*3b30*/  @!P3 MUFU.SIN R4, R8 ;  /* 0x000000080004b308 */ /* 0x000ff00000000400 */
[----:B-1----:R-:W1:Y:S08]  /*3b40*/  @!P3 MUFU.RCP R7, R0 ;  /* 0x000000000007b308 */ /* 0x002e700000001000 */
[----:B------:R-:W-:Y:S08]  /*3b50*/  @!P0 MUFU.SIN R22, R10 ;  /* 0x0000000a00168308 */ /* 0x000ff00000000400 */
[----:B------:R-:W-:Y:S01]  /*3b60*/  @!P1 MUFU.SIN R24, R11 ;  /* 0x0000000b00189308 */ /* 0x000fe20000000400 */
[----:B-1----:R-:W-:-:S07]  /*3b70*/  @!P3 FMUL.FTZ R4, R4, R7 ;  /* 0x000000070404b220 */ /* 0x002fce0000410000 */
[----:B------:R-:W-:Y:S08]  /*3b80*/  @!P2 MUFU.SIN R18, R12 ;  /* 0x0000000c0012a308 */ /* 0x000ff00000000400 */
[----:B------:R-:W1:Y:S08]  /*3b90*/  @!P0 MUFU.RCP R3, R3 ;  /* 0x0000000300038308 */ /* 0x000e700000001000 */
[----:B------:R-:W2:Y:S08]  /*3ba0*/  @!P1 MUFU.RCP R5, R5 ;  /* 0x0000000500059308 */ /* 0x000eb00000001000 */
[----:B------:R-:W3:Y:S01]  /*3bb0*/  @!P2 MUFU.RCP R9, R6 ;  /* 0x000000060009a308 */ /* 0x000ee20000001000 */
[----:B-1----:R-:W-:-:S02]  /*3bc0*/  @!P0 FMUL.FTZ R22, R22, R3 ;  /* 0x0000000316168220 */ /* 0x002fc40000410000 */
[----:B--2---:R-:W-:Y:S02]  /*3bd0*/  @!P1 FMUL.FTZ R24, R24, R5 ;  /* 0x0000000518189220 */ /* 0x004fe40000410000 */
[----:B---3--:R-:W-:Y:S01]  /*3be0*/  @!P2 FMUL.FTZ R18, R18, R9 ;  /* 0x000000091212a220 */ /* 0x008fe20000410000 */
[----:B------:R-:W-:Y:S05]  /*3bf0*/  @P3 BRA `(.L_x_1501) ;  /* 0x00000ff000003947 */ /* 0x000fea0003800000 */
        /* <DEDUP_REMOVED lines=15> */
[----:B------:R-:W0:Y:S01]  /*3cf0*/  F2I.FTZ.TRUNC.NTZ R3, R4 ;  /* 0x0000000400037305 */ /* 0x000e22000021f100 */
[----:B------:R-:W-:Y:S01]  /*3d00*/  IMAD.MOV.U32 R19, RZ, RZ, R23 ;  /* 0x000000ffff137224 */ /* 0x000fe200078e0017 */
[----:B0-----:R0:W-:Y:S01]  /*3d10*/  STG.E.U8 [R8.64], R3 ;  /* 0x0000000308007986 */ /* 0x0011e2000c101124 */
[----:B------:R-:W-:Y:S05]  /*3d20*/  BRA `(.L_x_1501) ;  /* 0x00000ec000007947 */ /* 0x000fea0003800000 */
.L_x_1505:
[----:B------:R-:W0:Y:S01]  /*3d30*/  F2I.S64.TRUNC R4, R4 ;  /* 0x0000000400047311 */ /* 0x000e22000020d900 */
[----:B------:R-:W-:Y:S02]  /*3d40*/  IMAD.MOV.U32 R19, RZ, RZ, R23 ;  /* 0x000000ffff137224 */ /* 0x000fe400078e0017 */
[----:B0-----:R-:W-:-:S05]  /*3d50*/  IMAD.MOV.U32 R3, RZ, RZ, R4 ;  /* 0x000000ffff037224 */ /* 0x001fca00078e0004 */
[----:B------:R0:W-:Y:S01]  /*3d60*/  STG.E.U8 [R8.64], R3 ;  /* 0x0000000308007986 */ /* 0x0001e2000c101124 */
[----:B------:R-:W-:Y:S05]  /*3d70*/  BRA `(.L_x_1501) ;  /* 0x00000e7000007947 */ /* 0x000fea0003800000 */
.L_x_1504:
[----:B------:R-:W-:-:S13]  /*3d80*/  ISETP.NE.AND P0, PT, R0, 0x2, PT ;  /* 0x000000020000780c */ /* 0x000fda0003f05270 */
[----:B------:R-:W-:Y:S05]  /*3d90*/  @!P0 BRA `(.L_x_1507) ;  /* 0x000000c000008947 */ /* 0x000fea0003800000 */
[----:B------:R-:W-:-:S13]  /*3da0*/  ISETP.NE.AND P0, PT, R0, 0x3, PT ;  /* 0x000000030000780c */ /* 0x000fda0003f05270 */
[----:B------:R-:W-:Y:S05]  /*3db0*/  @!P0 BRA `(.L_x_1508) ;  /* 0x0000006000008947 */ /* 0x000fea0003800000 */
[----:B------:R-:W-:-:S13]  /*3dc0*/  ISETP.NE.AND P0, PT, R0, 0x4, PT ;  /* 0x000000040000780c */ /* 0x000fda0003f05270 */
[----:B------:R-:W-:Y:S05]  /*3dd0*/  @P0 BRA `(.L_x_1506) ;  /* 0x00000c5000000947 */ /* 0x000fea0003800000 */
[----:B------:R-:W0:Y:S01]  /*3de0*/  F2I.S64.TRUNC R4, R4 ;  /* 0x0000000400047311 */ /* 0x000e22000020d900 */
[----:B------:R-:W-:Y:S01]  /*3df0*/  IMAD.MOV.U32 R19, RZ, RZ, R23 ;  /* 0x000000ffff137224 */ /* 0x000fe200078e0017 */
[----:B0-----:R0:W-:Y:S01]  /*3e00*/  STG.E.64 [R8.64], R4 ;  /* 0x0000000408007986 */ /* 0x0011e2000c101b24 */
[----:B------:R-:W-:Y:S05]  /*3e10*/  BRA `(.L_x_1501) ;  /* 0x00000dd000007947 */ /* 0x000fea0003800000 */
.L_x_1508:
[----:B------:R-:W0:Y:S01]  /*3e20*/  F2I.FTZ.TRUNC.NTZ R3, R4 ;  /* 0x0000000400037305 */ /* 0x000e22000021f100 */
[----:B------:R-:W-:Y:S01]  /*3e30*/  IMAD.MOV.U32 R19, RZ, RZ, R23 ;  /* 0x000000ffff137224 */ /* 0x000fe200078e0017 */
[----:B0-----:R0:W-:Y:S01]  /*3e40*/  STG.E [R8.64], R3 ;  /* 0x0000000308007986 */ /* 0x0011e2000c101924 */
[----:B------:R-:W-:Y:S05]  /*3e50*/  BRA `(.L_x_1501) ;  /* 0x00000d9000007947 */ /* 0x000fea0003800000 */
.L_x_1507:
[----:B------:R-:W0:Y:S01]  /*3e60*/  F2I.FTZ.TRUNC.NTZ R3, R4 ;  /* 0x0000000400037305 */ /* 0x000e22000021f100 */
[----:B------:R-:W-:Y:S01]  /*3e70*/  IMAD.MOV.U32 R19, RZ, RZ, R23 ;  /* 0x000000ffff137224 */ /* 0x000fe200078e0017 */
[----:B0-----:R0:W-:Y:S01]  /*3e80*/  STG.E.U16 [R8.64], R3 ;  /* 0x0000000308007986 */ /* 0x0011e2000c101524 */
[----:B------:R-:W-:Y:S05]  /*3e90*/  BRA `(.L_x_1501) ;  /* 0x00000d5000007947 */ /* 0x000fea0003800000 */
.L_x_1503:
[----:B------:R-:W-:-:S13]  /*3ea0*/  ISETP.GT.AND P0, PT, R0, 0x6, PT ;  /* 0x000000060000780c */ /* 0x000fda0003f04270 */
[----:B------:R-:W-:Y:S05]  /*3eb0*/  @P0 BRA `(.L_x_1509) ;  /* 0x000000b000000947 */ /* 0x000fea0003800000 */
[----:B------:R-:W-:-:S13]  /*3ec0*/  ISETP.NE.AND P0, PT, R0, 0x5, PT ;  /* 0x000000050000780c */ /* 0x000fda0003f05270 */
[----:B------:R-:W-:Y:S05]  /*3ed0*/  @!P0 BRA `(.L_x_1510) ;  /* 0x0000005000008947 */ /* 0x000fea0003800000 */
[----:B------:R-:W-:-:S13]  /*3ee0*/  ISETP.NE.AND P0, PT, R0, 0x6, PT ;  /* 0x000000060000780c */ /* 0x000fda0003f05270 */
[----:B------:R-:W-:Y:S05]  /*3ef0*/  @P0 BRA `(.L_x_1506) ;  /* 0x00000b3000000947 */ /* 0x000fea0003800000 */
[----:B------:R0:W-:Y:S01]  /*3f00*/  STG.E [R8.64], R4 ;  /* 0x0000000408007986 */ /* 0x0001e2000c101924 */
[----:B------:R-:W-:Y:S01]  /*3f10*/  IMAD.MOV.U32 R19, RZ, RZ, R23 ;  /* 0x000000ffff137224 */ /* 0x000fe200078e0017 */
[----:B------:R-:W-:Y:S05]  /*3f20*/  BRA `(.L_x_1501) ;  /* 0x00000cc000007947 */ /* 0x000fea0003800000 */
.L_x_1510:
[----:B------:R-:W-:Y:S01]  /*3f30*/  F2FP.PACK_AB R4, RZ, R4 ;  /* 0x00000004ff04723e */ /* 0x000fe200000000ff */
[----:B------:R-:W-:-:S04]  /*3f40*/  IMAD.MOV.U32 R19, RZ, RZ, R23 ;  /* 0x000000ffff137224 */ /* 0x000fc800078e0017 */
[----:B------:R0:W-:Y:S01]  /*3f50*/  STG.E.U16 [R8.64], R4 ;  /* 0x0000000408007986 */ /* 0x0001e2000c101524 */
[----:B------:R-:W-:Y:S05]  /*3f60*/  BRA `(.L_x_1501) ;  /* 0x00000c8000007947 */ /* 0x000fea0003800000 */
.L_x_1509:
[----:B------:R-:W-:-:S13]  /*3f70*/  ISETP.NE.AND P0, PT, R0, 0x7, PT ;  /* 0x000000070000780c */ /* 0x000fda0003f05270 */
[----:B------:R-:W-:Y:S05]  /*3f80*/  @!P0 BRA `(.L_x_1511) ;  /* 0x000000d000008947 */ /* 0x000fea0003800000 */
[----:B------:R-:W-:-:S13]  /*3f90*/  ISETP.NE.AND P0, PT, R0, 0x8, PT ;  /* 0x000000080000780c */ /* 0x000fda0003f05270 */
[----:B------:R-:W-:Y:S05]  /*3fa0*/  @!P0 BRA `(.L_x_1512) ;  /* 0x0000006000008947 */ /* 0x000fea0003800000 */
[----:B------:R-:W-:-:S13]  /*3fb0*/  ISETP.NE.AND P0, PT, R0, 0x9, PT ;  /* 0x000000090000780c */ /* 0x000fda0003f05270 */
[----:B------:R-:W-:Y:S05]  /*3fc0*/  @P0 BRA `(.L_x_1506) ;  /* 0x00000a6000000947 */ /* 0x000fea0003800000 */
[----:B------:R-:W-:Y:S02]  /*3fd0*/  IMAD.MOV.U32 R5, RZ, RZ, RZ ;  /* 0x000000ffff057224 */ /* 0x000fe400078e00ff */
[----:B------:R-:W-:-:S03]  /*3fe0*/  IMAD.MOV.U32 R19, RZ, RZ, R23 ;  /* 0x000000ffff137224 */ /* 0x000fc600078e0017 */
[----:B------:R0:W-:Y:S01]  /*3ff0*/  STG.E.64 [R8.64], R4 ;  /* 0x0000000408007986 */ /* 0x0001e2000c101b24 */
[----:B------:R-:W-:Y:S05]  /*4000*/  BRA `(.L_x_1501) ;  /* 0x00000be000007947 */ /* 0x000fea0003800000 */
.L_x_1512:
[----:B------:R-:W-:Y:S01]  /*4010*/  F2FP.PACK_AB R3, RZ, R4 ;  /* 0x00000004ff03723e */ /* 0x000fe200000000ff */
[----:B------:R-:W-:-:S03]  /*4020*/  IMAD.MOV.U32 R19, RZ, RZ, R23 ;  /* 0x000000ffff137224 */ /* 0x000fc600078e0017 */
[----:B------:R-:W-:-:S05]  /*4030*/  PRMT R3, R3, 0x5410, RZ ;  /* 0x0000541003037816 */ /* 0x000fca00000000ff */
[----:B------:R0:W-:Y:S01]  /*4040*/  STG.E [R8.64], R3 ;  /* 0x0000000308007986 */ /* 0x0001e2000c101924 */
[----:B------:R-:W-:Y:S05]  /*4050*/  BRA `(.L_x_1501) ;  /* 0x00000b9000007947 */ /* 0x000fea0003800000 */
.L_x_1511:
[----:B------:R-:W-:Y:S02]  /*4060*/  FMUL.FTZ R4, R4, 1 ;  /* 0x3f80000004047820 */ /* 0x000fe40000410000 */
[----:B------:R-:W-:-:S04]  /*4070*/  IMAD.MOV.U32 R19, RZ, RZ, R23 ;  /* 0x000000ffff137224 */ /* 0x000fc800078e0017 */
[----:B------:R-:W0:Y:S02]  /*4080*/  F2F.F64.F32 R4, R4 ;  /* 0x0000000400047310 */ /* 0x000e240000201800 */
[----:B0-----:R0:W-:Y:S01]  /*4090*/  STG.E.64 [R8.64], R4 ;  /* 0x0000000408007986 */ /* 0x0011e2000c101b24 */
[----:B------:R-:W-:Y:S05]  /*40a0*/  BRA `(.L_x_1501) ;  /* 0x00000b4000007947 */ /* 0x000fea0003800000 */
.L_x_1502:
        /* <DEDUP_REMOVED lines=8> */
[----:B------:R-:W-:Y:S01]  /*4130*/  FSETP.NEU.FTZ.AND P0, PT, R4, RZ, PT ;  /* 0x000000ff0400720b */ /* 0x000fe20003f1d000 */
[----:B------:R-:W-:-:S03]  /*4140*/  IMAD.MOV.U32 R19, RZ, RZ, R23 ;  /* 0x000000ffff137224 */ /* 0x000fc600078e0017 */
[----:B------:R-:W-:-:S05]  /*4150*/  SEL R3, RZ, 0x1, !P0 ;  /* 0x00000001ff037807 */ /* 0x000fca0004000000 */
[----:B------:R0:W-:Y:S01]  /*4160*/  STG.E.U8 [R8.64], R3 ;  /* 0x0000000308007986 */ /* 0x0001e2000c101124 */
[----:B------:R-:W-:Y:S05]  /*4170*/  BRA `(.L_x_1501) ;  /* 0x00000a7000007947 */ /* 0x000fea0003800000 */
.L_x_1515:
[----:B------:R-:W-:Y:S01]  /*4180*/  FMUL.FTZ R4, R4, 1 ;  /* 0x3f80000004047820 */ /* 0x000fe20000410000 */
[----:B------:R-:W-:Y:S01]  /*4190*/  CS2R R6, SRZ ;  /* 0x0000000000067805 */ /* 0x000fe2000001ff00 */
[----:B------:R-:W-:-:S04]  /*41a0*/  IMAD.MOV.U32 R19, RZ, RZ, R23 ;  /* 0x000000ffff137224 */ /* 0x000fc800078e0017 */
[----:B------:R-:W0:Y:S02]  /*41b0*/  F2F.F64.F32 R4, R4 ;  /* 0x0000000400047310 */ /* 0x000e240000201800 */
[----:B0-----:R0:W-:Y:S01]  /*41c0*/  STG.E.128 [R8.64], R4 ;  /* 0x0000000408007986 */ /* 0x0011e2000c101d24 */
[----:B------:R-:W-:Y:S05]  /*41d0*/  BRA `(.L_x_1501) ;  /* 0x00000a1000007947 */ /* 0x000fea0003800000 */
.L_x_1514:
        /* <DEDUP_REMOVED lines=20> */
.L_x_1519:
[----:B------:R-:W-:Y:S05]  /*4320*/  BSYNC B0 ;  /* 0x0000000000007941 */ /* 0x000fea0003800000 */
.L_x_1518:
[----:B------:R-:W-:Y:S01]  /*4330*/  LOP3.LUT R5, R0, R5, RZ, 0xfc, !PT ;  /* 0x0000000500057212 */ /* 0x000fe200078efcff */
[----:B------:R-:W-:-:S04]  /*4340*/  IMAD.MOV.U32 R19, RZ, RZ, R23 ;  /* 0x000000ffff137224 */ /* 0x000fc800078e0017 */
[----:B------:R0:W-:Y:S01]  /*4350*/  STG.E.U8 [R8.64], R5 ;  /* 0x0000000508007986 */ /* 0x0001e2000c101124 */
[----:B------:R-:W-:Y:S05]  /*4360*/  BRA `(.L_x_1501) ;  /* 0x0000088000007947 */ /* 0x000fea0003800000 */
.L_x_1517:
        /* <DEDUP_REMOVED lines=12> */
.L_x_1521:
[----:B------:R-:W-:Y:S01]  /*4430*/  IMAD.MOV.U32 R0, RZ, RZ, 0x7f ;  /* 0x0000007fff007424 */ /* 0x000fe200078e00ff */
[----:B------:R-:W-:-:S04]  /*4440*/  ISETP.GT.U32.AND P0, PT, R5, 0x7f800000, PT ;  /* 0x7f8000000500780c */ /* 0x000fc80003f04070 */
[----:B------:R-:W-:-:S04]  /*4450*/  SEL R0, R0, 0x7c, P0 ;  /* 0x0000007c00007807 */ /* 0x000fc80000000000 */
.L_x_1522:
[----:B------:R-:W-:Y:S05]  /*4460*/  BSYNC B0 ;  /* 0x0000000000007941 */ /* 0x000fea0003800000 */
.L_x_1520:
[----:B------:R-:W-:Y:S01]  /*4470*/  LOP3.LUT R4, R4, 0x80000000, RZ, 0xc0, !PT ;  /* 0x8000000004047812 */ /* 0x000fe200078ec0ff */
[----:B------:R-:W-:-:S03]  /*4480*/  IMAD.MOV.U32 R19, RZ, RZ, R23 ;  /* 0x000000ffff137224 */ /* 0x000fc600078e0017 */
[----:B------:R-:W-:-:S04]  /*4490*/  SHF.R.U32.HI R3, RZ, 0x18, R4 ;  /* 0x00000018ff037819 */ /* 0x000fc80000011604 */
[----:B------:R-:W-:-:S05]  /*44a0*/  LOP3.LUT R3, R0, R3, RZ, 0xfc, !PT ;  /* 0x0000000300037212 */ /* 0x000fca00078efcff */
[----:B------:R0:W-:Y:S01]  /*44b0*/  STG.E.U8 [R8.64], R3 ;  /* 0x0000000308007986 */ /* 0x0001e2000c101124 */
[----:B------:R-:W-:Y:S05]  /*44c0*/  BRA `(.L_x_1501) ;  /* 0x0000072000007947 */ /* 0x000fea0003800000 */
.L_x_1516:
[----:B------:R-:W-:Y:S01]  /*44d0*/  F2FP.BF16.PACK_AB R4, RZ, R4 ;  /* 0x00000004ff04723e */ /* 0x000fe200000010ff */
[----:B------:R-:W-:-:S04]  /*44e0*/  IMAD.MOV.U32 R19, RZ, RZ, R23 ;  /* 0x000000ffff137224 */ /* 0x000fc800078e0017 */
[----:B------:R0:W-:Y:S01]  /*44f0*/  STG.E.U16 [R8.64], R4 ;  /* 0x0000000408007986 */ /* 0x0001e2000c101524 */
[----:B------:R-:W-:Y:S05]  /*4500*/  BRA `(.L_x_1501) ;  /* 0x000006e000007947 */ /* 0x000fea0003800000 */
.L_x_1513:
        /* <DEDUP_REMOVED lines=8> */
[----:B------:R-:W0:Y:S01]  /*4590*/  F2I.FTZ.U32.TRUNC.NTZ R3, R4 ;  /* 0x0000000400037305 */ /* 0x000e22000021f000 */
[----:B------:R-:W-:Y:S01]  /*45a0*/  IMAD.MOV.U32 R19, RZ, RZ, R23 ;  /* 0x000000ffff137224 */ /* 0x000fe200078e0017 */
[----:B0-----:R0:W-:Y:S01]  /*45b0*/  STG.E.U16 [R8.64], R3 ;  /* 0x0000000308007986 */ /* 0x0011e2000c101524 */
[----:B------:R-:W-:Y:S05]  /*45c0*/  BRA `(.L_x_1501) ;  /* 0x0000062000007947 */ /* 0x000fea0003800000 */
.L_x_1525:
        /* <DEDUP_REMOVED lines=16> */
.L_x_1528:
[----:B------:R-:W-:-:S04]  /*46d0*/  LOP3.LUT R4, R4, 0x80000000, RZ, 0xc0, !PT ;  /* 0x8000000004047812 */ /* 0x000fc800078ec0ff */
[----:B------:R-:W-:-:S04]  /*46e0*/  SHF.R.U32.HI R4, RZ, 0x18, R4 ;  /* 0x00000018ff047819 */ /* 0x000fc80000011604 */
[----:B------:R-:W-:-:S04]  /*46f0*/  LOP3.LUT R3, R3, R4, RZ, 0xfc, !PT ;  /* 0x0000000403037212 */ /* 0x000fc800078efcff */
[----:B------:R-:W-:Y:S02]  /*4700*/  PRMT R0, R3, 0x7610, R0 ;  /* 0x0000761003007816 */ /* 0x000fe40000000000 */
.L_x_1527:
[----:B------:R-:W-:Y:S05]  /*4710*/  BSYNC B0 ;  /* 0x0000000000007941 */ /* 0x000fea0003800000 */
.L_x_1526:
[----:B------:R0:W-:Y:S01]  /*4720*/  STG.E.U8 [R8.64], R0 ;  /* 0x0000000008007986 */ /* 0x0001e2000c101124 */
[----:B------:R-:W-:Y:S01]  /*4730*/  IMAD.MOV.U32 R19, RZ, RZ, R23 ;  /* 0x000000ffff137224 */ /* 0x000fe200078e0017 */
[----:B------:R-:W-:Y:S05]  /*4740*/  BRA `(.L_x_1501) ;  /* 0x000004a000007947 */ /* 0x000fea0003800000 */
.L_x_1524:
        /* <DEDUP_REMOVED lines=16> */
.L_x_1531:
[----:B------:R-:W-:-:S04]  /*4850*/  LOP3.LUT R4, R4, 0x80000000, RZ, 0xc0, !PT ;  /* 0x8000000004047812 */ /* 0x000fc800078ec0ff */
[----:B------:R-:W-:-:S04]  /*4860*/  SHF.R.U32.HI R4, RZ, 0x18, R4 ;  /* 0x00000018ff047819 */ /* 0x000fc80000011604 */
[----:B------:R-:W-:-:S04]  /*4870*/  LOP3.LUT R3, R3, R4, RZ, 0xfc, !PT ;  /* 0x0000000403037212 */ /* 0x000fc800078efcff */
[----:B------:R-:W-:Y:S02]  /*4880*/  PRMT R0, R3, 0x7610, R0 ;  /* 0x0000761003007816 */ /* 0x000fe40000000000 */
.L_x_1530:
[----:B------:R-:W-:Y:S05]  /*4890*/  BSYNC B0 ;  /* 0x0000000000007941 */ /* 0x000fea0003800000 */
.L_x_1529:
[----:B------:R0:W-:Y:S01]  /*48a0*/  STG.E.U8 [R8.64], R0 ;  /* 0x0000000008007986 */ /* 0x0001e2000c101124 */
[----:B------:R-:W-:Y:S01]  /*48b0*/  IMAD.MOV.U32 R19, RZ, RZ, R23 ;  /* 0x000000ffff137224 */ /* 0x000fe200078e0017 */
[----:B------:R-:W-:Y:S05]  /*48c0*/  BRA `(.L_x_1501) ;  /* 0x0000032000007947 */ /* 0x000fea0003800000 */
.L_x_1523:
[----:B------:R-:W-:-:S13]  /*48d0*/  ISETP.NE.AND P0, PT, R0, 0x1c, PT ;  /* 0x0000001c0000780c */ /* 0x000fda0003f05270 */
[----:B------:R-:W-:Y:S05]  /*48e0*/  @!P0 BRA `(.L_x_1532) ;  /* 0x000002d000008947 */ /* 0x000fea0003800000 */
[----:B------:R-:W-:-:S13]  /*48f0*/  ISETP.NE.AND P0, PT, R0, 0x1d, PT ;  /* 0x0000001d0000780c */ /* 0x000fda0003f05270 */
[----:B------:R-:W-:Y:S05]  /*4900*/  @!P0 BRA `(.L_x_1533) ;  /* 0x0000027000008947 */ /* 0x000fea0003800000 */
[----:B------:R-:W-:-:S13]  /*4910*/  ISETP.NE.AND P0, PT, R0, 0x2c, PT ;  /* 0x0000002c0000780c */ /* 0x000fda0003f05270 */
[----:B------:R-:W-:Y:S05]  /*4920*/  @P0 BRA `(.L_x_1506) ;  /* 0x0000010000000947 */ /* 0x000fea0003800000 */
[----:B------:R-:W-:Y:S01]  /*4930*/  SHF.R.U32.HI R5, RZ, 0x17, R4 ;  /* 0x00000017ff057819 */ /* 0x000fe20000011604 */
[----:B------:R-:W-:Y:S01]  /*4940*/  IMAD.MOV.U32 R19, RZ, RZ, R23 ;  /* 0x000000ffff137224 */ /* 0x000fe200078e0017 */
        /* <DEDUP_REMOVED lines=14> */
.L_x_1506:
        /* <DEDUP_REMOVED lines=21> */
.L_x_1533:
[----:B------:R-:W0:Y:S01]  /*4b80*/  F2I.U64.TRUNC R4, R4 ;  /* 0x0000000400047311 */ /* 0x000e22000020d800 */
[----:B------:R-:W-:Y:S01]  /*4b90*/  IMAD.MOV.U32 R19, RZ, RZ, R23 ;  /* 0x000000ffff137224 */ /* 0x000fe200078e0017 */
[----:B0-----:R0:W-:Y:S01]  /*4ba0*/  STG.E.64 [R8.64], R4 ;  /* 0x0000000408007986 */ /* 0x0011e2000c101b24 */
[----:B------:R-:W-:Y:S05]  /*4bb0*/  BRA `(.L_x_1501) ;  /* 0x0000003000007947 */ /* 0x000fea0003800000 */
.L_x_1532:
[----:B------:R-:W0:Y:S01]  /*4bc0*/  F2I.FTZ.U32.TRUNC.NTZ R3, R4 ;  /* 0x0000000400037305 */ /* 0x000e22000021f000 */
[----:B------:R-:W-:Y:S01]  /*4bd0*/  IMAD.MOV.U32 R19, RZ, RZ, R23 ;  /* 0x000000ffff137224 */ /* 0x000fe200078e0017 */
[----:B0-----:R0:W-:Y:S06]  /*4be0*/  STG.E [R8.64], R3 ;  /* 0x0000000308007986 */ /* 0x0011ec000c101924 */
.L_x_1501:
[----:B0-----:R-:W-:Y:S05]  /*4bf0*/  BSYNC B6 ;  /* 0x0000000000067941 */ /* 0x001fea0003800000 */
.L_x_1500:
[----:B------:R-:W-:Y:S01]  /*4c00*/  ISETP.GE.AND P0, PT, R19, R16, PT ;  /* 0x000000101300720c */ /* 0x000fe20003f06270 */
[----:B------:R-:W-:-:S12]  /*4c10*/  BSSY B6, `(.L_x_1534) ;  /* 0x00001da000067945 */ /* 0x000fd80003800000 */
[----:B------:R-:W-:Y:S05]  /*4c20*/  @P0 BRA `(.L_x_1535) ;  /* 0x00001d8000000947 */ /* 0x000fea0003800000 */
[----:B------:R-:W-:Y:S01]  /*4c30*/  IMAD R0, R2, 0x200, R19 ;  /* 0x0000020002007824 */ /* 0x000fe200078e0213 */
        /* <DEDUP_REMOVED lines=18> */
.L_x_1539:
[----:B------:R-:W0:Y:S02]  /*4d60*/  F2I.S64.TRUNC R22, R22 ;  /* 0x0000001600167311 */ /* 0x000e24000020d900 */
[----:B0-----:R-:W-:-:S05]  /*4d70*/  IMAD.MOV.U32 R3, RZ, RZ, R22 ;  /* 0x000000ffff037224 */ /* 0x001fca00078e0016 */
[----:B------:R0:W-:Y:S01]  /*4d80*/  STG.E.U8 [R8.64], R3 ;  /* 0x0000000308007986 */ /* 0x0001e2000c101124 */
[----:B------:R-:W-:Y:S05]  /*4d90*/  BRA `(.L_x_1541) ;  /* 0x00000d3000007947 */ /* 0x000fea0003800000 */
.L_x_1538:
        /* <DEDUP_REMOVED lines=9> */
.L_x_1543:
[----:B------:R-:W0:Y:S02]  /*4e30*/  F2I.FTZ.TRUNC.NTZ R3, R22 ;  /* 0x0000001600037305 */ /* 0x000e24000021f100 */
[----:B0-----:R0:W-:Y:S01]  /*4e40*/  STG.E [R8.64], R3 ;  /* 0x0000000308007986 */ /* 0x0011e2000c101924 */
[----:B------:R-:W-:Y:S05]  /*4e50*/  BRA `(.L_x_1541) ;  /* 0x00000c7000007947 */ /* 0x000fea0003800000 */
.L_x_1542:
[----:B------:R-:W0:Y:S02]  /*4e60*/  F2I.FTZ.TRUNC.NTZ R3, R22 ;  /* 0x0000001600037305 */ /* 0x000e24000021f100 */
[----:B0-----:R0:W-:Y:S01]  /*4e70*/  STG.E.U16 [R8.64], R3 ;  /* 0x0000000308007986 */ /* 0x0011e2000c101524 */
[----:B------:R-:W-:Y:S05]  /*4e80*/  BRA `(.L_x_1541) ;  /* 0x00000c4000007947 */ /* 0x000fea0003800000 */
.L_x_1537:
        /* <DEDUP_REMOVED lines=8> */
.L_x_1545:
[----:B------:R-:W-:-:S05]  /*4f10*/  F2FP.PACK_AB R22, RZ, R22 ;  /* 0x00000016ff16723e */ /* 0x000fca00000000ff */
[----:B------:R0:W-:Y:S01]  /*4f20*/  STG.E.U16 [R8.64], R22 ;  /* 0x0000001608007986 */ /* 0x0001e2000c101524 */
[----:B------:R-:W-:Y:S05]  /*4f30*/  BRA `(.L_x_1541) ;  /* 0x00000b9000007947 */ /* 0x000fea0003800000 */
.L_x_1544:
        /* <DEDUP_REMOVED lines=9> */
.L_x_1547:
[----:B------:R-:W-:-:S04]  /*4fd0*/  F2FP.PACK_AB R3, RZ, R22 ;  /* 0x00000016ff03723e */ /* 0x000fc800000000ff */
[----:B------:R-:W-:-:S05]  /*4fe0*/  PRMT R3, R3, 0x5410, RZ ;  /* 0x0000541003037816 */ /* 0x000fca00000000ff */
[----:B------:R0:W-:Y:S01]  /*4ff0*/  STG.E [R8.64], R3 ;  /* 0x0000000308007986 */ /* 0x0001e2000c101924 */
[----:B------:R-:W-:Y:S05]  /*5000*/  BRA `(.L_x_1541) ;  /* 0x00000ac000007947 */ /* 0x000fea0003800000 */
.L_x_1546:
[----:B------:R-:W-:-:S06]  /*5010*/  FMUL.FTZ R4, R22, 1 ;  /* 0x3f80000016047820 */ /* 0x000fcc0000410000 */
[----:B------:R-:W0:Y:S02]  /*5020*/  F2F.F64.F32 R4, R4 ;  /* 0x0000000400047310 */ /* 0x000e240000201800 */
[----:B0-----:R0:W-:Y:S01]  /*5030*/  STG.E.64 [R8.64], R4 ;  /* 0x0000000408007986 */ /* 0x0011e2000c101b24 */
[----:B------:R-:W-:Y:S05]  /*5040*/  BRA `(.L_x_1541) ;  /* 0x00000a8000007947 */ /* 0x000fea0003800000 */
.L_x_1536:
        /* <DEDUP_REMOVED lines=12> */
.L_x_1550:
[----:B------:R-:W-:Y:S01]  /*5110*/  FMUL.FTZ R4, R22, 1 ;  /* 0x3f80000016047820 */ /* 0x000fe20000410000 */
[----:B------:R-:W-:-:S05]  /*5120*/  CS2R R6, SRZ ;  /* 0x0000000000067805 */ /* 0x000fca000001ff00 */
[----:B------:R-:W0:Y:S02]  /*5130*/  F2F.F64.F32 R4, R4 ;  /* 0x0000000400047310 */ /* 0x000e240000201800 */
[----:B0-----:R0:W-:Y:S01]  /*5140*/  STG.E.128 [R8.64], R4 ;  /* 0x0000000408007986 */ /* 0x0011e2000c101d24 */
[----:B------:R-:W-:Y:S05]  /*5150*/  BRA `(.L_x_1541) ;  /* 0x0000097000007947 */ /* 0x000fea0003800000 */
.L_x_1549:
        /* <DEDUP_REMOVED lines=20> */
.L_x_1554:
[----:B------:R-:W-:Y:S05]  /*52a0*/  BSYNC B0 ;  /* 0x0000000000007941 */ /* 0x000fea0003800000 */
.L_x_1553:
[----:B------:R-:W-:-:S05]  /*52b0*/  LOP3.LUT R5, R0, R5, RZ, 0xfc, !PT ;  /* 0x0000000500057212 */ /* 0x000fca00078efcff */
[----:B------:R0:W-:Y:S01]  /*52c0*/  STG.E.U8 [R8.64], R5 ;  /* 0x0000000508007986 */ /* 0x0001e2000c101124 */
[----:B------:R-:W-:Y:S05]  /*52d0*/  BRA `(.L_x_1541) ;  /* 0x000007f000007947 */ /* 0x000fea0003800000 */
.L_x_1552:
        /* <DEDUP_REMOVED lines=12> */
.L_x_1556:
[----:B------:R-:W-:Y:S01]  /*53a0*/  IMAD.MOV.U32 R0, RZ, RZ, 0x7f ;  /* 0x0000007fff007424 */ /* 0x000fe200078e00ff */
[----:B------:R-:W-:-:S04]  /*53b0*/  ISETP.GT.U32.AND P0, PT, R4, 0x7f800000, PT ;  /* 0x7f8000000400780c */ /* 0x000fc80003f04070 */
[----:B------:R-:W-:-:S04]  /*53c0*/  SEL R0, R0, 0x7c, P0 ;  /* 0x0000007c00007807 */ /* 0x000fc80000000000 */
.L_x_1557:
[----:B------:R-:W-:Y:S05]  /*53d0*/  BSYNC B0 ;  /* 0x0000000000007941 */ /* 0x000fea0003800000 */
.L_x_1555:
[----:B------:R-:W-:-:S04]  /*53e0*/  LOP3.LUT R22, R22, 0x80000000, RZ, 0xc0, !PT ;  /* 0x8000000016167812 */ /* 0x000fc800078ec0ff */
[----:B------:R-:W-:-:S04]  /*53f0*/  SHF.R.U32.HI R3, RZ, 0x18, R22 ;  /* 0x00000018ff037819 */ /* 0x000fc80000011616 */
[----:B------:R-:W-:-:S05]  /*5400*/  LOP3.LUT R3, R0, R3, RZ, 0xfc, !PT ;  /* 0x0000000300037212 */ /* 0x000fca00078efcff */
[----:B------:R0:W-:Y:S01]  /*5410*/  STG.E.U8 [R8.64], R3 ;  /* 0x0000000308007986 */ /* 0x0001e2000c101124 */
[----:B------:R-:W-:Y:S05]  /*5420*/  BRA `(.L_x_1541) ;  /* 0x000006a000007947 */ /* 0x000fea0003800000 */
.L_x_1551:
[----:B------:R-:W-:-:S05]  /*5430*/  F2FP.BF16.PACK_AB R22, RZ, R22 ;  /* 0x00000016ff16723e */ /* 0x000fca00000010ff */
[----:B------:R0:W-:Y:S01]  /*5440*/  STG.E.U16 [R8.64], R22 ;  /* 0x0000001608007986 */ /* 0x0001e2000c101524 */
[----:B------:R-:W-:Y:S05]  /*5450*/  BRA `(.L_x_1541) ;  /* 0x0000067000007947 */ /* 0x000fea0003800000 */
.L_x_1548:
        /* <DEDUP_REMOVED lines=11> */
.L_x_1560:
        /* <DEDUP_REMOVED lines=16> */
.L_x_1563:
[----:B------:R-:W-:-:S04]  /*5610*/  LOP3.LUT R22, R22, 0x80000000, RZ, 0xc0, !PT ;  /* 0x8000000016167812 */ /* 0x000fc800078ec0ff */
[----:B------:R-:W-:-:S04]  /*5620*/  SHF.R.U32.HI R3, RZ, 0x18, R22 ;  /* 0x00000018ff037819 */ /* 0x000fc80000011616 */
[----:B------:R-:W-:-:S04]  /*5630*/  LOP3.LUT R0, R0, R3, RZ, 0xfc, !PT ;  /* 0x0000000300007212 */ /* 0x000fc800078efcff */
[----:B------:R-:W-:Y:S02]  /*5640*/  PRMT R4, R0, 0x7610, R4 ;  /* 0x0000761000047816 */ /* 0x000fe40000000004 */
.L_x_1562:
[----:B------:R-:W-:Y:S05]  /*5650*/  BSYNC B0 ;  /* 0x0000000000007941 */ /* 0x000fea0003800000 */
.L_x_1561:
[----:B------:R0:W-:Y:S01]  /*5660*/  STG.E.U8 [R8.64], R4 ;  /* 0x0000000408007986 */ /* 0x0001e2000c101124 */
[----:B------:R-:W-:Y:S05]  /*5670*/  BRA `(.L_x_1541) ;  /* 0x0000045000007947 */ /* 0x000fea0003800000 */
.L_x_1559:
        /* <DEDUP_REMOVED lines=16> */
.L_x_1566:
[----:B------:R-:W-:-:S04]  /*5780*/  LOP3.LUT R22, R22, 0x80000000, RZ, 0xc0, !PT ;  /* 0x8000000016167812 */ /* 0x000fc800078ec0ff */
[----:B------:R-:W-:-:S04]  /*5790*/  SHF.R.U32.HI R3, RZ, 0x18, R22 ;  /* 0x00000018ff037819 */ /* 0x000fc80000011616 */
[----:B------:R-:W-:-:S04]  /*57a0*/  LOP3.LUT R0, R0, R3, RZ, 0xfc, !PT ;  /* 0x0000000300007212 */ /* 0x000fc800078efcff */
[----:B------:R-:W-:Y:S02]  /*57b0*/  PRMT R4, R0, 0x7610, R4 ;  /* 0x0000761000047816 */ /* 0x000fe40000000004 */
.L_x_1565:
[----:B------:R-:W-:Y:S05]  /*57c0*/  BSYNC B0 ;  /* 0x0000000000007941 */ /* 0x000fea0003800000 */
.L_x_1564:
[----:B------:R0:W-:Y:S01]  /*57d0*/  STG.E.U8 [R8.64], R4 ;  /* 0x0000000408007986 */ /* 0x0001e2000c101124 */
[----:B------:R-:W-:Y:S05]  /*57e0*/  BRA `(.L_x_1541) ;  /* 0x000002e000007947 */ /* 0x000fea0003800000 */
.L_x_1558:
        /* <DEDUP_REMOVED lines=21> */
.L_x_1540:
        /* <DEDUP_REMOVED lines=20> */
.L_x_1568:
[----:B------:R-:W0:Y:S02]  /*5a80*/  F2I.U64.TRUNC R22, R22 ;  /* 0x0000001600167311 */ /* 0x000e24000020d800 */
[----:B0-----:R0:W-:Y:S01]  /*5a90*/  STG.E.64 [R8.64], R22 ;  /* 0x0000001608007986 */ /* 0x0011e2000c101b24 */
[----:B------:R-:W-:Y:S05]  /*5aa0*/  BRA `(.L_x_1541) ;  /* 0x0000002000007947 */ /* 0x000fea0003800000 */
.L_x_1567:
[----:B------:R-:W0:Y:S02]  /*5ab0*/  F2I.FTZ.U32.TRUNC.NTZ R3, R22 ;  /* 0x0000001600037305 */ /* 0x000e24000021f000 */
[----:B0-----:R0:W-:Y:S02]  /*5ac0*/  STG.E [R8.64], R3 ;  /* 0x0000000308007986 */ /* 0x0011e4000c101924 */
.L_x_1541:
[----:B------:R-:W-:-:S04]  /*5ad0*/  IADD3 R19, R19, 0x80, RZ ;  /* 0x0000008013137810 */ /* 0x000fc80007ffe0ff */
[----:B------:R-:W-:-:S13]  /*5ae0*/  ISETP.GE.AND P0, PT, R19, R16, PT ;  /* 0x000000101300720c */ /* 0x000fda0003f06270 */
        /* <DEDUP_REMOVED lines=20> */
.L_x_1572:
[----:B------:R-:W0:Y:S02]  /*5c30*/  F2I.S64.TRUNC R24, R24 ;  /* 0x0000001800187311 */ /* 0x000e24000020d900 */
[----:B0-----:R-:W-:-:S05]  /*5c40*/  IMAD.MOV.U32 R3, RZ, RZ, R24 ;  /* 0x000000ffff037224 */ /* 0x001fca00078e0018 */
[----:B------:R0:W-:Y:S01]  /*5c50*/  STG.E.U8 [R8.64], R3 ;  /* 0x0000000308007986 */ /* 0x0001e2000c101124 */
[----:B------:R-:W-:Y:S05]  /*5c60*/  BRA `(.L_x_1574) ;  /* 0x00000d3000007947 */ /* 0x000fea0003800000 */
.L_x_1571:
        /* <DEDUP_REMOVED lines=9> */
.L_x_1576:
[----:B------:R-:W0:Y:S02]  /*5d00*/  F2I.FTZ.TRUNC.NTZ R3, R24 ;  /* 0x0000001800037305 */ /* 0x000e24000021f100 */
[----:B0-----:R0:W-:Y:S01]  /*5d10*/  STG.E [R8.64], R3 ;  /* 0x0000000308007986 */ /* 0x0011e2000c101924 */
[----:B------:R-:W-:Y:S05]  /*5d20*/  BRA `(.L_x_1574) ;  /* 0x00000c7000007947 */ /* 0x000fea0003800000 */
.L_x_1575:
[----:B------:R-:W0:Y:S02]  /*5d30*/  F2I.FTZ.TRUNC.NTZ R3, R24 ;  /* 0x0000001800037305 */ /* 0x000e24000021f100 */
[----:B0-----:R0:W-:Y:S01]  /*5d40*/  STG.E.U16 [R8.64], R3 ;  /* 0x0000000308007986 */ /* 0x0011e2000c101524 */
[----:B------:R-:W-:Y:S05]  /*5d50*/  BRA `(.L_x_1574) ;  /* 0x00000c4000007947 */ /* 0x000fea0003800000 */
.L_x_1570:
        /* <DEDUP_REMOVED lines=8> */
.L_x_1578:
[----:B------:R-:W-:-:S05]  /*5de0*/  F2FP.PACK_AB R24, RZ, R24 ;  /* 0x00000018ff18723e */ /* 0x000fca00000000ff */
[----:B------:R0:W-:Y:S01]  /*5df0*/  STG.E.U16 [R8.64], R24 ;  /* 0x0000001808007986 */ /* 0x0001e2000c101524 */
[----:B------:R-:W-:Y:S05]  /*5e00*/  BRA `(.L_x_1574) ;  /* 0x00000b9000007947 */ /* 0x000fea0003800000 */
.L_x_1577:
        /* <DEDUP_REMOVED lines=9> */
.L_x_1580:
[----:B------:R-:W-:-:S04]  /*5ea0*/  F2FP.PACK_AB R3, RZ, R24 ;  /* 0x00000018ff03723e */ /* 0x000fc800000000ff */
[----:B------:R-:W-:-:S05]  /*5eb0*/  PRMT R3, R3, 0x5410, RZ ;  /* 0x0000541003037816 */ /* 0x000fca00000000ff */
[----:B------:R0:W-:Y:S01]  /*5ec0*/  STG.E [R8.64], R3 ;  /* 0x0000000308007986 */ /* 0x0001e2000c101924 */
[----:B------:R-:W-:Y:S05]  /*5ed0*/  BRA `(.L_x_1574) ;  /* 0x00000ac000007947 */ /* 0x000fea0003800000 */
.L_x_1579:
[----:B------:R-:W-:-:S06]  /*5ee0*/  FMUL.FTZ R4, R24, 1 ;  /* 0x3f80000018047820 */ /* 0x000fcc0000410000 */
[----:B------:R-:W0:Y:S02]  /*5ef0*/  F2F.F64.F32 R4, R4 ;  /* 0x0000000400047310 */ /* 0x000e240000201800 */
[----:B0-----:R0:W-:Y:S01]  /*5f00*/  STG.E.64 [R8.64], R4 ;  /* 0x0000000408007986 */ /* 0x0011e2000c101b24 */
[----:B------:R-:W-:Y:S05]  /*5f10*/  BRA `(.L_x_1574) ;  /* 0x00000a8000007947 */ /* 0x000fea0003800000 */
.L_x_1569:
        /* <DEDUP_REMOVED lines=12> */
.L_x_1583:
[----:B------:R-:W-:Y:S01]  /*5fe0*/  FMUL.FTZ R4, R24, 1 ;  /* 0x3f80000018047820 */ /* 0x000fe20000410000 */
[----:B------:R-:W-:-:S05]  /*5ff0*/  CS2R R6, SRZ ;  /* 0x0000000000067805 */ /* 0x000fca000001ff00 */
[----:B------:R-:W0:Y:S02]  /*6000*/  F2F.F64.F32 R4, R4 ;  /* 0x0000000400047310 */ /* 0x000e240000201800 */
[----:B0-----:R0:W-:Y:S01]  /*6010*/  STG.E.128 [R8.64], R4 ;  /* 0x0000000408007986 */ /* 0x0011e2000c101d24 */
[----:B------:R-:W-:Y:S05]  /*6020*/  BRA `(.L_x_1574) ;  /* 0x0000097000007947 */ /* 0x000fea0003800000 */
.L_x_1582:
        /* <DEDUP_REMOVED lines=20> */
.L_x_1587:
[----:B------:R-:W-:Y:S05]  /*6170*/  BSYNC B0 ;  /* 0x0000000000007941 */ /* 0x000fea0003800000 */
.L_x_1586:
[----:B------:R-:W-:-:S05]  /*6180*/  LOP3.LUT R5, R0, R5, RZ, 0xfc, !PT ;  /* 0x0000000500057212 */ /* 0x000fca00078efcff */
[----:B------:R0:W-:Y:S01]  /*6190*/  STG.E.U8 [R8.64], R5 ;  /* 0x0000000508007986 */ /* 0x0001e2000c101124 */
[----:B------:R-:W-:Y:S05]  /*61a0*/  BRA `(.L_x_1574) ;  /* 0x000007f000007947 */ /* 0x000fea0003800000 */
.L_x_1585:
        /* <DEDUP_REMOVED lines=12> */
.L_x_1589:
[----:B------:R-:W-:Y:S01]  /*6270*/  IMAD.MOV.U32 R0, RZ, RZ, 0x7f ;  /* 0x0000007fff007424 */ /* 0x000fe200078e00ff */
[----:B------:R-:W-:-:S04]  /*6280*/  ISETP.GT.U32.AND P0, PT, R4, 0x7f800000, PT ;  /* 0x7f8000000400780c */ /* 0x000fc80003f04070 */
[----:B------:R-:W-:-:S04]  /*6290*/  SEL R0, R0, 0x7c, P0 ;  /* 0x0000007c00007807 */ /* 0x000fc80000000000 */
.L_x_1590:
[----:B------:R-:W-:Y:S05]  /*62a0*/  BSYNC B0 ;  /* 0x0000000000007941 */ /* 0x000fea0003800000 */
.L_x_1588:
[----:B------:R-:W-:-:S04]  /*62b0*/  LOP3.LUT R24, R24, 0x80000000, RZ, 0xc0, !PT ;  /* 0x8000000018187812 */ /* 0x000fc800078ec0ff */
[----:B------:R-:W-:-:S04]  /*62c0*/  SHF.R.U32.HI R3, RZ, 0x18, R24 ;  /* 0x00000018ff037819 */ /* 0x000fc80000011618 */
[----:B------:R-:W-:-:S05]  /*62d0*/  LOP3.LUT R3, R0, R3, RZ, 0xfc, !PT ;  /* 0x0000000300037212 */ /* 0x000fca00078efcff */
[----:B------:R0:W-:Y:S01]  /*62e0*/  STG.E.U8 [R8.64], R3 ;  /* 0x0000000308007986 */ /* 0x0001e2000c101124 */
[----:B------:R-:W-:Y:S05]  /*62f0*/  BRA `(.L_x_1574) ;  /* 0x000006a000007947 */ /* 0x000fea0003800000 */
.L_x_1584:
[----:B------:R-:W-:-:S05]  /*6300*/  F2FP.BF16.PACK_AB R24, RZ, R24 ;  /* 0x00000018ff18723e */ /* 0x000fca00000010ff */
[----:B------:R0:W-:Y:S01]  /*6310*/  STG.E.U16 [R8.64], R24 ;  /* 0x0000001808007986 */ /* 0x0001e2000c101524 */
[----:B------:R-:W-:Y:S05]  /*6320*/  BRA `(.L_x_1574) ;  /* 0x0000067000007947 */ /* 0x000fea0003800000 */
.L_x_1581:
        /* <DEDUP_REMOVED lines=11> */
.L_x_1593:
        /* <DEDUP_REMOVED lines=16> */
.L_x_1596:
[----:B------:R-:W-:-:S04]  /*64e0*/  LOP3.LUT R24, R24, 0x80000000, RZ, 0xc0, !PT ;  /* 0x8000000018187812 */ /* 0x000fc800078ec0ff */
[----:B------:R-:W-:-:S04]  /*64f0*/  SHF.R.U32.HI R3, RZ, 0x18, R24 ;  /* 0x00000018ff037819 */ /* 0x000fc80000011618 */
[----:B------:R-:W-:-:S04]  /*6500*/  LOP3.LUT R0, R0, R3, RZ, 0xfc, !PT ;  /* 0x0000000300007212 */ /* 0x000fc800078efcff */
[----:B------:R-:W-:Y:S02]  /*6510*/  PRMT R4, R0, 0x7610, R4 ;  /* 0x0000761000047816 */ /* 0x000fe40000000004 */
.L_x_1595:
[----:B------:R-:W-:Y:S05]  /*6520*/  BSYNC B0 ;  /* 0x0000000000007941 */ /* 0x000fea0003800000 */
.L_x_1594:
[----:B------:R0:W-:Y:S01]  /*6530*/  STG.E.U8 [R8.64], R4 ;  /* 0x0000000408007986 */ /* 0x0001e2000c101124 */
[----:B------:R-:W-:Y:S05]  /*6540*/  BRA `(.L_x_1574) ;  /* 0x0000045000007947 */ /* 0x000fea0003800000 */
.L_x_1592:
        /* <DEDUP_REMOVED lines=16> */
.L_x_1599:
[----:B------:R-:W-:-:S04]  /*6650*/  LOP3.LUT R24, R24, 0x80000000, RZ, 0xc0, !PT ;  /* 0x8000000018187812 */ /* 0x000fc800078ec0ff */
[----:B------:R-:W-:-:S04]  /*6660*/  SHF.R.U32.HI R3, RZ, 0x18, R24 ;  /* 0x00000018ff037819 */ /* 0x000fc80000011618 */
[----:B------:R-:W-:-:S04]  /*6670*/  LOP3.LUT R0, R0, R3, RZ, 0xfc, !PT ;  /* 0x0000000300007212 */ /* 0x000fc800078efcff */
[----:B------:R-:W-:Y:S02]  /*6680*/  PRMT R4, R0, 0x7610, R4 ;  /* 0x0000761000047816 */ /* 0x000fe40000000004 */
.L_x_1598:
[----:B------:R-:W-:Y:S05]  /*6690*/  BSYNC B0 ;  /* 0x0000000000007941 */ /* 0x000fea0003800000 */
.L_x_1597:
[----:B------:R0:W-:Y:S01]  /*66a0*/  STG.E.U8 [R8.64], R4 ;  /* 0x0000000408007986 */ /* 0x0001e2000c101124 */
[----:B------:R-:W-:Y:S05]  /*66b0*/  BRA `(.L_x_1574) ;  /* 0x000002e000007947 */ /* 0x000fea0003800000 */
.L_x_1591:
        /* <DEDUP_REMOVED lines=21> */
.L_x_1573:
        /* <DEDUP_REMOVED lines=20> */
.L_x_1601:
[----:B------:R-:W0:Y:S02]  /*6950*/  F2I.U64.TRUNC R24, R24 ;  /* 0x0000001800187311 */ /* 0x000e24000020d800 */
[----:B0-----:R0:W-:Y:S01]  /*6960*/  STG.E.64 [R8.64], R24 ;  /* 0x0000001808007986 */ /* 0x0011e2000c101b24 */
[----:B------:R-:W-:Y:S05]  /*6970*/  BRA `(.L_x_1574) ;  /* 0x0000002000007947 */ /* 0x000fea0003800000 */
.L_x_1600:
[----:B------:R-:W0:Y:S02]  /*6980*/  F2I.FTZ.U32.TRUNC.NTZ R3, R24 ;  /* 0x0000001800037305 */ /* 0x000e24000021f000 */
[----:B0-----:R0:W-:Y:S02]  /*6990*/  STG.E [R8.64], R3 ;  /* 0x0000000308007986 */ /* 0x0011e4000c101924 */
.L_x_1574:
[----:B------:R-:W-:Y:S02]  /*69a0*/  IADD3 R19, R19, 0x80, RZ ;  /* 0x0000008013137810 */ /* 0x000fe40007ffe0ff */
.L_x_1535:
[----:B------:R-:W-:Y:S05]  /*69b0*/  BSYNC B6 ;  /* 0x0000000000067941 */ /* 0x000fea0003800000 */
.L_x_1534:
[----:B------:R-:W-:-:S13]  /*69c0*/  ISETP.GE.AND P0, PT, R19, R16, PT ;  /* 0x000000101300720c */ /* 0x000fda0003f06270 */
[----:B------:R-:W-:Y:S05]  /*69d0*/  @P0 EXIT ;  /* 0x000000000000094d */ /* 0x000fea0003800000 */
[----:B------:R-:W-:Y:S01]  /*69e0*/  PRMT R0, R17, 0x9910, RZ ;  /* 0x0000991011007816 */ /* 0x000fe200000000ff */
[----:B------:R-:W-:-:S03]  /*69f0*/  IMAD R2, R2, 0x200, R19 ;  /* 0x0000020002027824 */ /* 0x000fc600078e0213 */
[----:B------:R-:W-:Y:S01]  /*6a00*/  ISETP.GT.AND P1, PT, R0, 0x9, PT ;  /* 0x000000090000780c */ /* 0x000fe20003f24270 */
[----:B------:R-:W-:-:S05]  /*6a10*/  IMAD R2, R2, c[0x0][0x188], RZ ;  /* 0x0000620002027a24 */ /* 0x000fca00078e02ff */
[----:B------:R-:W-:-:S05]  /*6a20*/  IADD3 R2, P0, R2, c[0x0][0x168], RZ ;  /* 0x00005a0002027a10 */ /* 0x000fca0007f1e0ff */
[----:B0-----:R-:W-:Y:S02]  /*6a30*/  IMAD.X R3, RZ, RZ, c[0x0][0x16c], P0 ;  /* 0x00005b00ff037624 */ /* 0x001fe400000e06ff */
        /* <DEDUP_REMOVED lines=12> */
.L_x_1605:
[----:B------:R-:W0:Y:S02]  /*6b00*/  F2I.S64.TRUNC R18, R18 ;  /* 0x0000001200127311 */ /* 0x000e24000020d900 */
[----:B0-----:R-:W-:-:S05]  /*6b10*/  IMAD.MOV.U32 R5, RZ, RZ, R18 ;  /* 0x000000ffff057224 */ /* 0x001fca00078e0012 */
[----:B------:R-:W-:Y:S01]  /*6b20*/  STG.E.U8 [R2.64], R5 ;  /* 0x0000000502007986 */ /* 0x000fe2000c101124 */
[----:B------:R-:W-:Y:S05]  /*6b30*/  EXIT ;  /* 0x000000000000794d */ /* 0x000fea0003800000 */
.L_x_1604:
        /* <DEDUP_REMOVED lines=9> */
.L_x_1608:
[----:B------:R-:W0:Y:S02]  /*6bd0*/  F2I.FTZ.TRUNC.NTZ R5, R18 ;  /* 0x0000001200057305 */ /* 0x000e24000021f100 */
[----:B0-----:R-:W-:Y:S01]  /*6be0*/  STG.E [R2.64], R5 ;  /* 0x0000000502007986 */ /* 0x001fe2000c101924 */
[----:B------:R-:W-:Y:S05]  /*6bf0*/  EXIT ;  /* 0x000000000000794d */ /* 0x000fea0003800000 */
.L_x_1607:
[----:B------:R-:W0:Y:S02]  /*6c00*/  F2I.FTZ.TRUNC.NTZ R5, R18 ;  /* 0x0000001200057305 */ /* 0x000e24000021f100 */
[----:B0-----:R-:W-:Y:S01]  /*6c10*/  STG.E.U16 [R2.64], R5 ;  /* 0x0000000502007986 */ /* 0x001fe2000c101524 */
[----:B------:R-:W-:Y:S05]  /*6c20*/  EXIT ;  /* 0x000000000000794d */ /* 0x000fea0003800000 */
.L_x_1603:
        /* <DEDUP_REMOVED lines=8> */
.L_x_1610:
[----:B------:R-:W-:-:S05]  /*6cb0*/  F2FP.PACK_AB R18, RZ, R18 ;  /* 0x00000012ff12723e */ /* 0x000fca00000000ff */
[----:B------:R-:W-:Y:S01]  /*6cc0*/  STG.E.U16 [R2.64], R18 ;  /* 0x0000001202007986 */ /* 0x000fe2000c101524 */
[----:B------:R-:W-:Y:S05]  /*6cd0*/  EXIT ;  /* 0x000000000000794d */ /* 0x000fea0003800000 */
.L_x_1609:
        /* <DEDUP_REMOVED lines=9> */
.L_x_1612:
[----:B------:R-:W-:-:S04]  /*6d70*/  F2FP.PACK_AB R5, RZ, R18 ;  /* 0x00000012ff05723e */ /* 0x000fc800000000ff */
[----:B------:R-:W-:-:S05]  /*6d80*/  PRMT R5, R5, 0x5410, RZ ;  /* 0x0000541005057816 */ /* 0x000fca00000000ff */
[----:B------:R-:W-:Y:S01]  /*6d90*/  STG.E [R2.64], R5 ;  /* 0x0000000502007986 */ /* 0x000fe2000c101924 */
[----:B------:R-:W-:Y:S05]  /*6da0*/  EXIT ;  /* 0x000000000000794d */ /* 0x000fea0003800000 */
.L_x_1611:
[----:B------:R-:W-:-:S06]  /*6db0*/  FMUL.FTZ R4, R18, 1 ;  /* 0x3f80000012047820 */ /* 0x000fcc0000410000 */
[----:B------:R-:W0:Y:S02]  /*6dc0*/  F2F.F64.F32 R4, R4 ;  /* 0x0000000400047310 */ /* 0x000e240000201800 */
[----:B0-----:R-:W-:Y:S01]  /*6dd0*/  STG.E.64 [R2.64], R4 ;  /* 0x0000000402007986 */ /* 0x001fe2000c101b24 */
[----:B------:R-:W-:Y:S05]  /*6de0*/  EXIT ;  /* 0x000000000000794d */ /* 0x000fea0003800000 */
.L_x_1602:
        /* <DEDUP_REMOVED lines=12> */
.L_x_1615:
[----:B------:R-:W-:Y:S01]  /*6eb0*/  FMUL.FTZ R4, R18, 1 ;  /* 0x3f80000012047820 */ /* 0x000fe20000410000 */
[----:B------:R-:W-:-:S05]  /*6ec0*/  CS2R R6, SRZ ;  /* 0x0000000000067805 */ /* 0x000fca000001ff00 */
[----:B------:R-:W0:Y:S02]  /*6ed0*/  F2F.F64.F32 R4, R4 ;  /* 0x0000000400047310 */ /* 0x000e240000201800 */
[----:B0-----:R-:W-:Y:S01]  /*6ee0*/  STG.E.128 [R2.64], R4 ;  /* 0x0000000402007986 */ /* 0x001fe2000c101d24 */
[----:B------:R-:W-:Y:S05]  /*6ef0*/  EXIT ;  /* 0x000000000000794d */ /* 0x000fea0003800000 */
.L_x_1614:
        /* <DEDUP_REMOVED lines=20> */
.L_x_1619:
[----:B------:R-:W-:Y:S05]  /*7040*/  BSYNC B0 ;  /* 0x0000000000007941 */ /* 0x000fea0003800000 */
.L_x_1618:
[----:B------:R-:W-:-:S05]  /*7050*/  LOP3.LUT R7, R0, R7, RZ, 0xfc, !PT ;  /* 0x0000000700077212 */ /* 0x000fca00078efcff */
[----:B------:R-:W-:Y:S01]  /*7060*/  STG.E.U8 [R2.64], R7 ;  /* 0x0000000702007986 */ /* 0x000fe2000c101124 */
[----:B------:R-:W-:Y:S05]  /*7070*/  EXIT ;  /* 0x000000000000794d */ /* 0x000fea0003800000 */
.L_x_1617:
[----:B------:R-:W-:Y:S01]  /*7080*/  LOP3.LUT R4, R18, 0x7fffffff, RZ, 0xc0, !PT ;  /* 0x7fffffff12047812 */ /* 0x000fe200078ec0ff */
[----:B------:R-:W-:Y:S03]  /*7090*/  BSSY B0, `(.L_x_1620) ;  /* 0x000000e000007945 */ /* 0x000fe60003800000 */
        /* <DEDUP_REMOVED lines=10> */
.L_x_1621:
[----:B------:R-:W-:Y:S01]  /*7140*/  IMAD.MOV.U32 R0, RZ, RZ, 0x7f ;  /* 0x0000007fff007424 */ /* 0x000fe200078e00ff */
[----:B------:R-:W-:-:S04]  /*7150*/  ISETP.GT.U32.AND P0, PT, R4, 0x7f800000, PT ;  /* 0x7f8000000400780c */ /* 0x000fc80003f04070 */
[----:B------:R-:W-:-:S04]  /*7160*/  SEL R0, R0, 0x7c, P0 ;  /* 0x0000007c00007807 */ /* 0x000fc80000000000 */
.L_x_1622:
[----:B------:R-:W-:Y:S05]  /*7170*/  BSYNC B0 ;  /* 0x0000000000007941 */ /* 0x000fea0003800000 */
.L_x_1620:
[----:B------:R-:W-:-:S04]  /*7180*/  LOP3.LUT R18, R18, 0x80000000, RZ, 0xc0, !PT ;  /* 0x8000000012127812 */ /* 0x000fc800078ec0ff */
[----:B------:R-:W-:-:S04]  /*7190*/  SHF.R.U32.HI R5, RZ, 0x18, R18 ;  /* 0x00000018ff057819 */ /* 0x000fc80000011612 */
[----:B------:R-:W-:-:S05]  /*71a0*/  LOP3.LUT R5, R0, R5, RZ, 0xfc, !PT ;  /* 0x0000000500057212 */ /* 0x000fca00078efcff */
[----:B------:R-:W-:Y:S01]  /*71b0*/  STG.E.U8 [R2.64], R5 ;  /* 0x0000000502007986 */ /* 0x000fe2000c101124 */
[----:B------:R-:W-:Y:S05]  /*71c0*/  EXIT ;  /* 0x000000000000794d */ /* 0x000fea0003800000 */
.L_x_1616:
[----:B------:R-:W-:-:S05]  /*71d0*/  F2FP.BF16.PACK_AB R18, RZ, R18 ;  /* 0x00000012ff12723e */ /* 0x000fca00000010ff */
[----:B------:R-:W-:Y:S01]  /*71e0*/  STG.E.U16 [R2.64], R18 ;  /* 0x0000001202007986 */ /* 0x000fe2000c101524 */
[----:B------:R-:W-:Y:S05]  /*71f0*/  EXIT ;  /* 0x000000000000794d */ /* 0x000fea0003800000 */
.L_x_1613:
        /* <DEDUP_REMOVED lines=11> */
.L_x_1625:
        /* <DEDUP_REMOVED lines=16> */
.L_x_1628:
[----:B------:R-:W-:-:S04]  /*73b0*/  LOP3.LUT R18, R18, 0x80000000, RZ, 0xc0, !PT ;  /* 0x8000000012127812 */ /* 0x000fc800078ec0ff */
[----:B------:R-:W-:-:S04]  /*73c0*/  SHF.R.U32.HI R5, RZ, 0x18, R18 ;  /* 0x00000018ff057819 */ /* 0x000fc80000011612 */
[----:B------:R-:W-:-:S04]  /*73d0*/  LOP3.LUT R4, R4, R5, RZ, 0xfc, !PT ;  /* 0x0000000504047212 */ /* 0x000fc800078efcff */
[----:B------:R-:W-:Y:S02]  /*73e0*/  PRMT R0, R4, 0x7610, R0 ;  /* 0x0000761004007816 */ /* 0x000fe40000000000 */
.L_x_1627:
[----:B------:R-:W-:Y:S05]  /*73f0*/  BSYNC B0 ;  /* 0x0000000000007941 */ /* 0x000fea0003800000 */
.L_x_1626:
[----:B------:R-:W-:Y:S01]  /*7400*/  STG.E.U8 [R2.64], R0 ;  /* 0x0000000002007986 */ /* 0x000fe2000c101124 */
[----:B------:R-:W-:Y:S05]  /*7410*/  EXIT ;  /* 0x000000000000794d */ /* 0x000fea0003800000 */
.L_x_1624:
        /* <DEDUP_REMOVED lines=16> */
.L_x_1631:
[----:B------:R-:W-:-:S04]  /*7520*/  LOP3.LUT R18, R18, 0x80000000, RZ, 0xc0, !PT ;  /* 0x8000000012127812 */ /* 0x000fc800078ec0ff */
[----:B------:R-:W-:-:S04]  /*7530*/  SHF.R.U32.HI R5, RZ, 0x18, R18 ;  /* 0x00000018ff057819 */ /* 0x000fc80000011612 */
[----:B------:R-:W-:-:S04]  /*7540*/  LOP3.LUT R4, R4, R5, RZ, 0xfc, !PT ;  /* 0x0000000504047212 */ /* 0x000fc800078efcff */
[----:B------:R-:W-:Y:S02]  /*7550*/  PRMT R0, R4, 0x7610, R0 ;  /* 0x0000761004007816 */ /* 0x000fe40000000000 */
.L_x_1630:
[----:B------:R-:W-:Y:S05]  /*7560*/  BSYNC B0 ;  /* 0x0000000000007941 */ /* 0x000fea0003800000 */
.L_x_1629:
[----:B------:R-:W-:Y:S01]  /*7570*/  STG.E.U8 [R2.64], R0 ;  /* 0x0000000002007986 */ /* 0x000fe2000c101124 */
[----:B------:R-:W-:Y:S05]  /*7580*/  EXIT ;  /* 0x000000000000794d */ /* 0x000fea0003800000 */
.L_x_1623:
        /* <DEDUP_REMOVED lines=21> */
.L_x_1606:
        /* <DEDUP_REMOVED lines=20> */
.L_x_1633:
[----:B------:R-:W0:Y:S02]  /*7820*/  F2I.U64.TRUNC R18, R18 ;  /* 0x0000001200127311 */ /* 0x000e24000020d800 */
[----:B0-----:R-:W-:Y:S01]  /*7830*/  STG.E.64 [R2.64], R18 ;  /* 0x0000001202007986 */ /* 0x001fe2000c101b24 */
[----:B------:R-:W-:Y:S05]  /*7840*/  EXIT ;  /* 0x000000000000794d */ /* 0x000fea0003800000 */
.L_x_1632:
[----:B------:R-:W0:Y:S02]  /*7850*/  F2I.FTZ.U32.TRUNC.NTZ R5, R18 ;  /* 0x0000001200057305 */ /* 0x000e24000021f000 */
[----:B0-----:R-:W-:Y:S01]  /*7860*/  STG.E [R2.64], R5 ;  /* 0x0000000502007986 */ /* 0x001fe2000c101924 */
[----:B------:R-:W-:Y:S05]  /*7870*/  EXIT ;  /* 0x000000000000794d */ /* 0x000fea0003800000 */
.L_x_1634:
        /* <DEDUP_REMOVED lines=16> */
.L_x_6486:


//--------------------- .text._ZN2at6native18elementwise_kernelILi128ELi2EZNS0_22gpu_kernel_impl_nocastIZZZNS0_15tan_kernel_cudaERNS_18TensorIteratorBaseEENKUlvE0_clEvENKUlvE0_clEvEUlfE_EEvS4_RKT_EUliE_EEviT1_ --------------------------
	.section	.text._ZN2at6native18elementwise_kernelILi128ELi2EZNS0_22gpu_kernel_impl_nocastIZZZNS0_15tan_kernel_cudaERNS_18TensorIteratorBaseEENKUlvE0_clEvENKUlvE0_clEvEUlfE_EEvS4_RKT_EUliE_EEviT1_,"ax",@progbits
	.sectioninfo	@"SHI_REGISTERS=13"
	.align	128
        .global         _ZN2at6native18elementwise_kernelILi128ELi2EZNS0_22gpu_kernel_impl_nocastIZZZNS0_15tan_kernel_cudaERNS_18TensorIteratorBaseEENKUlvE0_clEvENKUlvE0_clEvEUlfE_EEvS4_RKT_EUliE_EEviT1_
        .type           _ZN2at6native18elementwise_kernelILi128ELi2EZNS0_22gpu_kernel_impl_nocastIZZZNS0_15tan_kernel_cudaERNS_18TensorIteratorBaseEENKUlvE0_clEvENKUlvE0_clEvEUlfE_EEvS4_RKT_EUliE_EEviT1_,@function
        .size           _ZN2at6native18elementwise_kernelILi128ELi2EZNS0_22gpu_kernel_impl_nocastIZZZNS0_15tan_kernel_cudaERNS_18TensorIteratorBaseEENKUlvE0_clEvENKUlvE0_clEvEUlfE_EEvS4_RKT_EUliE_EEviT1_,(.L_x_6487 - _ZN2at6native18elementwise_kernelILi128ELi2EZNS0_22gpu_kernel_impl_nocastIZZZNS0_15tan_kernel_cudaERNS_18TensorIteratorBaseEENKUlvE0_clEvENKUlvE0_clEvEUlfE_EEvS4_RKT_EUliE_EEviT1_)
        .other          _ZN2at6native18elementwise_kernelILi128ELi2EZNS0_22gpu_kernel_impl_nocastIZZZNS0_15tan_kernel_cudaERNS_18TensorIteratorBaseEENKUlvE0_clEvENKUlvE0_clEvEUlfE_EEvS4_RKT_EUliE_EEviT1_,@"STO_CUDA_ENTRY STV_DEFAULT"
_ZN2at6native18elementwise_kernelILi128ELi2EZNS0_22gpu_kernel_impl_nocastIZZZNS0_15tan_kernel_cudaERNS_18TensorIteratorBaseEENKUlvE0_clEvENKUlvE0_clEvEUlfE_EEvS4_RKT_EUliE_EEviT1_:
.text._ZN2at6native18elementwise_kernelILi128ELi2EZNS0_22gpu_kernel_impl_nocastIZZZNS0_15tan_kernel_cudaERNS_18TensorIteratorBaseEENKUlvE0_clEvENKUlvE0_clEvEUlfE_EEvS4_RKT_EUliE_EEviT1_:
[----:B------:R-:W-:Y:S02]  /*0000*/  MOV R1, c[0x0][0x28] ;  /* 0x00000a0000017a02 */ /* 0x000fe40000000f00 */
[----:B------:R-:W0:Y:S01]  /*0010*/  S2R R0, SR_CTAID.X ;  /* 0x0000000000007919 */ /* 0x000e220000002500 */
[----:B------:R-:W-:Y:S01]  /*0020*/  ULDC.64 UR4, c[0x0][0x118] ;  /* 0x0000460000047ab9 */ /* 0x000fe20000000a00 */
[----:B------:R-:W-:Y:S02]  /*0030*/  BSSY B0, `(.L_x_1635) ;  /* 0x00000f5000007945 */ /* 0x000fe40003800000 */
[----:B------:R-:W0:Y:S02]  /*0040*/  S2R R3, SR_TID.X ;  /* 0x0000000000037919 */ /* 0x000e240000002100 */
[----:B0-----:R-:W-:-:S04]  /*0050*/  LEA R0, R0, R3, 0x8 ;  /* 0x0000000300007211 */ /* 0x001fc800078e40ff */
[----:B------:R-:W-:Y:S02]  /*0060*/  ISETP.GE.AND P0, PT, R0, c[0x0][0x160], PT ;  /* 0x0000580000007a0c */ /* 0x000fe40003f06270 */
[----:B------:R-:W-:-:S11]  /*0070*/  MOV R7, R0 ;  /* 0x0000000000077202 */ /* 0x000fd60000000f00 */
        /* <DEDUP_REMOVED lines=228> */
.L_x_1637:
[----:B------:R-:W-:-:S04]  /*0ec0*/  IADD3 R4, P0, R3, c[0x0][0x368], RZ ;  /* 0x0000da0003047a10 */ /* 0x000fc80007f1e0ff */
[----:B------:R-:W-:-:S05]  /*0ed0*/  IADD3.X R5, RZ, c[0x0][0x36c], RZ, P0, !PT ;  /* 0x0000db00ff057a10 */ /* 0x000fca00007fe4ff */
[----:B------:R-:W2:Y:S01]  /*0ee0*/  LDG.E R4, [R4.64] ;  /* 0x0000000404047981 */ /* 0x000ea2000c1e1900 */
[----:B------:R-:W-:Y:S02]  /*0ef0*/  IADD3 R2, P0, R2, c[0x0][0x360], RZ ;  /* 0x0000d80002027a10 */ /* 0x000fe40007f1e0ff */
[----:B------:R-:W-:Y:S02]  /*0f00*/  IADD3 R7, R0, 0x80, RZ ;  /* 0x0000008000077810 */ /* 0x000fe40007ffe0ff */
[----:B------:R-:W-:Y:S01]  /*0f10*/  IADD3.X R3, RZ, c[0x0][0x364], RZ, P0, !PT ;  /* 0x0000d900ff037a10 */ /* 0x000fe200007fe4ff */
[----:B--2---:R-:W-:-:S04]  /*0f20*/  FMUL.RZ R10, R4, 0.15915493667125701904 ;  /* 0x3e22f983040a7820 */ /* 0x004fc8000040c000 */
[----:B------:R-:W0:Y:S08]  /*0f30*/  MUFU.COS R8, R10 ;  /* 0x0000000a00087308 */ /* 0x000e300000000000 */
[----:B------:R-:W-:Y:S08]  /*0f40*/  MUFU.SIN R6, R10 ;  /* 0x0000000a00067308 */ /* 0x000ff00000000400 */
[----:B0-----:R-:W0:Y:S02]  /*0f50*/  MUFU.RCP R9, R8 ;  /* 0x0000000800097308 */ /* 0x001e240000001000 */
[----:B0-----:R-:W-:-:S05]  /*0f60*/  FMUL.FTZ R9, R6, R9 ;  /* 0x0000000906097220 */ /* 0x001fca0000410000 */
[----:B------:R0:W-:Y:S02]  /*0f70*/  STG.E [R2.64], R9 ;  /* 0x0000000902007986 */ /* 0x0001e4000c101904 */
.L_x_1636:
[----:B------:R-:W-:Y:S05]  /*0f80*/  BSYNC B0 ;  /* 0x0000000000007941 */ /* 0x000fea0003800000 */
.L_x_1635:
[----:B------:R-:W-:-:S13]  /*0f90*/  ISETP.GE.AND P0, PT, R7, c[0x0][0x160], PT ;  /* 0x0000580007007a0c */ /* 0x000fda0003f06270 */
[----:B------:R-:W-:Y:S05]  /*0fa0*/  @P0 EXIT ;  /* 0x000000000000094d */ /* 0x000fea0003800000 */
[----:B------:R-:W-:Y:S01]  /*0fb0*/  ISETP.NE.AND P0, PT, RZ, c[0x0][0x168], PT ;  /* 0x00005a00ff007a0c */ /* 0x000fe20003f05270 */
[----:B0-----:R-:W-:Y:S01]  /*0fc0*/  HFMA2.MMA R2, -RZ, RZ, 0, 0 ;  /* 0x00000000ff027435 */ /* 0x001fe200000001ff */
[----:B------:R-:W-:-:S11]  /*0fd0*/  MOV R0, RZ ;  /* 0x000000ff00007202 */ /* 0x000fd60000000f00 */
[----:B------:R-:W-:Y:S05]  /*0fe0*/  @!P0 BRA `(.L_x_1638) ;  /* 0x00000e0000008947 */ /* 0x000fea0003800000 */
[----:B------:R-:W-:Y:S02]  /*0ff0*/  MOV R2, RZ ;  /* 0x000000ff00027202 */ /* 0x000fe40000000f00 */
[----:B------:R-:W-:-:S05]  /*1000*/  MOV R3, R7 ;  /* 0x0000000700037202 */ /* 0x000fca0000000f00 */
[----:B------:R-:W-:-:S04]  /*1010*/  IMAD.HI.U32 R4, R7, c[0x0][0x170], R2 ;  /* 0x00005c0007047a27 */ /* 0x000fc800078e0002 */
[----:B------:R-:W-:Y:S01]  /*1020*/  IMAD.MOV.U32 R3, RZ, RZ, c[0x0][0x168] ;  /* 0x00005a00ff037624 */ /* 0x000fe200078e00ff */
[----:B------:R-:W-:-:S04]  /*1030*/  SHF.R.U32.HI R5, RZ, c[0x0][0x174], R4 ;  /* 0x00005d00ff057a19 */ /* 0x000fc80000011604 */
[----:B------:R-:W-:Y:S02]  /*1040*/  ISETP.NE.AND P0, PT, R3, 0x1, PT ;  /* 0x000000010300780c */ /* 0x000fe40003f05270 */
        /* <DEDUP_REMOVED lines=218> */
.L_x_1638:
[----:B------:R-:W-:-:S04]  /*1df0*/  IADD3 R2, P0, R2, c[0x0][0x368], RZ ;  /* 0x0000da0002027a10 */ /* 0x000fc80007f1e0ff */
[----:B------:R-:W-:-:S05]  /*1e00*/  IADD3.X R3, RZ, c[0x0][0x36c], RZ, P0, !PT ;  /* 0x0000db00ff037a10 */ /* 0x000fca00007fe4ff */
[----:B------:R-:W2:Y:S01]  /*1e10*/  LDG.E R2, [R2.64] ;  /* 0x0000000402027981 */ /* 0x000ea2000c1e1900 */
[----:B------:R-:W-:-:S04]  /*1e20*/  IADD3 R4, P0, R0, c[0x0][0x360], RZ ;  /* 0x0000d80000047a10 */ /* 0x000fc80007f1e0ff */
[----:B------:R-:W-:Y:S01]  /*1e30*/  IADD3.X R5, RZ, c[0x0][0x364], RZ, P0, !PT ;  /* 0x0000d900ff057a10 */ /* 0x000fe200007fe4ff */
[----:B--2---:R-:W-:-:S04]  /*1e40*/  FMUL.RZ R8, R2, 0.15915493667125701904 ;  /* 0x3e22f98302087820 */ /* 0x004fc8000040c000 */
[----:B------:R-:W0:Y:S08]  /*1e50*/  MUFU.COS R7, R8 ;  /* 0x0000000800077308 */ /* 0x000e300000000000 */
[----:B------:R-:W-:Y:S08]  /*1e60*/  MUFU.SIN R6, R8 ;  /* 0x0000000800067308 */ /* 0x000ff00000000400 */
[----:B0-----:R-:W0:Y:S02]  /*1e70*/  MUFU.RCP R7, R7 ;  /* 0x0000000700077308 */ /* 0x001e240000001000 */
[----:B0-----:R-:W-:-:S05]  /*1e80*/  FMUL.FTZ R9, R6, R7 ;  /* 0x0000000706097220 */ /* 0x001fca0000410000 */
[----:B------:R-:W-:Y:S01]  /*1e90*/  STG.E [R4.64], R9 ;  /* 0x0000000904007986 */ /* 0x000fe2000c101904 */
[----:B------:R-:W-:Y:S05]  /*1ea0*/  EXIT ;  /* 0x000000000000794d */ /* 0x000fea0003800000 */
.L_x_1639:
        /* <DEDUP_REMOVED lines=13> */
.L_x_6487:


//--------------------- .text._ZN2at6native27unrolled_elementwise_kernelIZZZNS0_15tan_kernel_cudaERNS_18TensorIteratorBaseEENKUlvE0_clEvENKUlvE0_clEvEUlfE_St5arrayIPcLm2EELi4E23TrivialOffsetCalculatorILi1EjESB_NS0_6memory15LoadWithoutCastENSC_16StoreWithoutCastEEEviT_T0_T2_T3_T4_T5_ --------------------------
	.section	.text._ZN2at6native27unrolled_elementwise_kernelIZZZNS0_15tan_kernel_cudaERNS_18TensorIteratorBaseEENKUlvE0_clEvENKUlvE0_clEvEUlfE_St5arrayIPcLm2EELi4E23TrivialOffsetCalculatorILi1EjESB_NS0_6memory15LoadWithoutCastENSC_16StoreWithoutCastEEEviT_T0_T2_T3_T4_T5_,"ax",@progbits
	.sectioninfo	@"SHI_REGISTERS=22"
	.align	128
        .global         _ZN2at6native27unrolled_elementwise_kernelIZZZNS0_15tan_kernel_cudaERNS_18TensorIteratorBaseEENKUlvE0_clEvENKUlvE0_clEvEUlfE_St5arrayIPcLm2EELi4E23TrivialOffsetCalculatorILi1EjESB_NS0_6memory15LoadWithoutCastENSC_16StoreWithoutCastEEEviT_T0_T2_T3_T4_T5_
        .type           _ZN2at6native27unrolled_elementwise_kernelIZZZNS0_15tan_kernel_cudaERNS_18TensorIteratorBaseEENKUlvE0_clEvENKUlvE0_clEvEUlfE_St5arrayIPcLm2EELi4E23TrivialOffsetCalculatorILi1EjESB_NS0_6memory15LoadWithoutCastENSC_16StoreWithoutCastEEEviT_T0_T2_T3_T4_T5_,@function
        .size           _ZN2at6native27unrolled_elementwise_kernelIZZZNS0_15tan_kernel_cudaERNS_18TensorIteratorBaseEENKUlvE0_clEvENKUlvE0_clEvEUlfE_St5arrayIPcLm2EELi4E23TrivialOffsetCalculatorILi1EjESB_NS0_6memory15LoadWithoutCastENSC_16StoreWithoutCastEEEviT_T0_T2_T3_T4_T5_,(.L_x_6488 - _ZN2at6native27unrolled_elementwise_kernelIZZZNS0_15tan_kernel_cudaERNS_18TensorIteratorBaseEENKUlvE0_clEvENKUlvE0_clEvEUlfE_St5arrayIPcLm2EELi4E23TrivialOffsetCalculatorILi1EjESB_NS0_6memory15LoadWithoutCastENSC_16StoreWithoutCastEEEviT_T0_T2_T3_T4_T5_)
        .other          _ZN2at6native27unrolled_elementwise_kernelIZZZNS0_15tan_kernel_cudaERNS_18TensorIteratorBaseEENKUlvE0_clEvENKUlvE0_clEvEUlfE_St5arrayIPcLm2EELi4E23TrivialOffsetCalculatorILi1EjESB_NS0_6memory15LoadWithoutCastENSC_16StoreWithoutCastEEEviT_T0_T2_T3_T4_T5_,@"STO_CUDA_ENTRY STV_DEFAULT"
_ZN2at6native27unrolled_elementwise_kernelIZZZNS0_15tan_kernel_cudaERNS_18TensorIteratorBaseEENKUlvE0_clEvENKUlvE0_clEvEUlfE_St5arrayIPcLm2EELi4E23TrivialOffsetCalculatorILi1EjESB_NS0_6memory15LoadWithoutCastENSC_16StoreWithoutCastEEEviT_T0_T2_T3_T4_T5_:
.text._ZN2at6native27unrolled_elementwise_kernelIZZZNS0_15tan_kernel_cudaERNS_18TensorIteratorBaseEENKUlvE0_clEvENKUlvE0_clEvEUlfE_St5arrayIPcLm2EELi4E23TrivialOffsetCalculatorILi1EjESB_NS0_6memory15LoadWithoutCastENSC_16StoreWithoutCastEEEviT_T0_T2_T3_T4_T5_:
[----:B------:R-:W-:Y:S02]  /*0000*/  IMAD.MOV.U32 R1, RZ, RZ, c[0x0][0x28] ;  /* 0x00000a00ff017624 */ /* 0x000fe400078e00ff */
[----:B------:R-:W0:Y:S01]  /*0010*/  S2R R0, SR_CTAID.X ;  /* 0x0000000000007919 */ /* 0x000e220000002500 */
[----:B------:R-:W-:Y:S01]  /*0020*/  IMAD.MOV.U32 R5, RZ, RZ, -0x200 ;  /* 0xfffffe00ff057424 */ /* 0x000fe200078e00ff */
[----:B------:R-:W-:Y:S01]  /*0030*/  CS2R R12, SRZ ;  /* 0x00000000000c7805 */ /* 0x000fe2000001ff00 */
[----:B------:R-:W-:Y:S01]  /*0040*/  ULDC.64 UR4, c[0x0][0x118] ;  /* 0x0000460000047ab9 */ /* 0x000fe20000000a00 */
[----:B------:R-:W1:Y:S01]  /*0050*/  S2R R3, SR_TID.X ;  /* 0x0000000000037919 */ /* 0x000e620000002100 */
[----:B0-----:R-:W-:Y:S01]  /*0060*/  IMAD R2, R0, R5, c[0x0][0x160] ;  /* 0x0000580000027624 */ /* 0x001fe200078e0205 */
[----:B-1----:R-:W-:-:S04]  /*0070*/  MOV R9, R3 ;  /* 0x0000000300097202 */ /* 0x002fc80000000f00 */
[----:B------:R-:W-:-:S13]  /*0080*/  ISETP.GE.AND P0, PT, R3, R2, PT ;  /* 0x000000020300720c */ /* 0x000fda0003f06270 */
[----:B------:R-:W-:Y:S01]  /*0090*/  @!P0 IADD3 R9, R3, 0x80, RZ ;  /* 0x0000008003098810 */ /* 0x000fe20007ffe0ff */
[----:B------:R-:W-:Y:S01]  /*00a0*/  @!P0 IMAD.MOV.U32 R5, RZ, RZ, 0x4 ;  /* 0x00000004ff058424 */ /* 0x000fe200078e00ff */
[----:B------:R-:W-:Y:S02]  /*00b0*/  @!P0 LEA R4, R0, R3, 0x9 ;  /* 0x0000000300048211 */ /* 0x000fe400078e48ff */
[----:B------:R-:W-:-:S03]  /*00c0*/  ISETP.GE.AND P1, PT, R9, R2, PT ;  /* 0x000000020900720c */ /* 0x000fc60003f26270 */
[----:B------:R-:W-:-:S05]  /*00d0*/  @!P0 IMAD.WIDE.U32 R4, R4, R5, c[0x0][0x170] ;  /* 0x00005c0004048625 */ /* 0x000fca00078e0005 */
[----:B------:R0:W2:Y:S05]  /*00e0*/  @!P0 LDG.E R13, [R4.64] ;  /* 0x00000004040d8981 */ /* 0x0000aa000c1e1900 */
[----:B------:R-:W-:Y:S01]  /*00f0*/  @!P1 IMAD R6, R0, 0x200, R9 ;  /* 0x0000020000069824 */ /* 0x000fe200078e0209 */
[----:B------:R-:W-:Y:S02]  /*0100*/  @!P1 IADD3 R9, R9, 0x80, RZ ;  /* 0x0000008009099810 */ /* 0x000fe40007ffe0ff */
[----:B------:R-:W-:Y:S02]  /*0110*/  @!P1 MOV R7, 0x4 ;  /* 0x0000000400079802 */ /* 0x000fe40000000f00 */
[----:B------:R-:W-:-:S03]  /*0120*/  ISETP.GE.AND P2, PT, R9, R2, PT ;  /* 0x000000020900720c */ /* 0x000fc60003f46270 */
[----:B------:R-:W-:-:S04]  /*0130*/  @!P1 IMAD.WIDE.U32 R6, R6, R7, c[0x0][0x170] ;  /* 0x00005c0006069625 */ /* 0x000fc800078e0007 */
[----:B------:R-:W-:Y:S01]  /*0140*/  IMAD.MOV.U32 R14, RZ, RZ, RZ ;  /* 0x000000ffff0e7224 */ /* 0x000fe200078e00ff */
[----:B------:R1:W3:Y:S05]  /*0150*/  @!P1 LDG.E R12, [R6.64] ;  /* 0x00000004060c9981 */ /* 0x0002ea000c1e1900 */
[----:B------:R-:W-:Y:S01]  /*0160*/  @!P2 MOV R11, 0x4 ;  /* 0x00000004000ba802 */ /* 0x000fe20000000f00 */
[----:B------:R-:W-:Y:S01]  /*0170*/  @!P2 IMAD R10, R0, 0x200, R9 ;  /* 0x00000200000aa824 */ /* 0x000fe200078e0209 */
[----:B------:R-:W-:-:S03]  /*0180*/  @!P2 IADD3 R9, R9, 0x80, RZ ;  /* 0x000000800909a810 */ /* 0x000fc60007ffe0ff */
[----:B------:R-:W-:Y:S01]  /*0190*/  @!P2 IMAD.WIDE.U32 R10, R10, R11, c[0x0][0x170] ;  /* 0x00005c000a0aa625 */ /* 0x000fe200078e000b */
[----:B------:R-:W-:-:S04]  /*01a0*/  ISETP.GE.AND P1, PT, R9, R2, PT ;  /* 0x000000020900720c */ /* 0x000fc80003f26270 */
[----:B------:R4:W5:Y:S01]  /*01b0*/  @!P2 LDG.E R14, [R10.64] ;  /* 0x000000040a0ea981 */ /* 0x000962000c1e1900 */
[----:B0-----:R-:W-:-:S08]  /*01c0*/  HFMA2.MMA R4, -RZ, RZ, 0, 0 ;  /* 0x00000000ff047435 */ /* 0x001fd000000001ff */
[----:B------:R-:W-:Y:S01]  /*01d0*/  @!P1 LEA R8, R0, R9, 0x9 ;  /* 0x0000000900089211 */ /* 0x000fe200078e48ff */
[----:B------:R-:W-:-:S04]  /*01e0*/  @!P1 IMAD.MOV.U32 R9, RZ, RZ, 0x4 ;  /* 0x00000004ff099424 */ /* 0x000fc800078e00ff */
[----:B------:R-:W-:-:S05]  /*01f0*/  @!P1 IMAD.WIDE.U32 R8, R8, R9, c[0x0][0x170] ;  /* 0x00005c0008089625 */ /* 0x000fca00078e0009 */
[----:B------:R0:W5:Y:S01]  /*0200*/  @!P1 LDG.E R4, [R8.64] ;  /* 0x0000000408049981 */ /* 0x000162000c1e1900 */
[----:B------:R-:W-:-:S05]  /*0210*/  IMAD.MOV.U32 R5, RZ, RZ, R3 ;  /* 0x000000ffff057224 */ /* 0x000fca00078e0003 */
[----:B-1----:R-:W-:-:S04]  /*0220*/  IADD3 R7, R5, 0x100, RZ ;  /* 0x0000010005077810 */ /* 0x002fc80007ffe0ff */
[----:B------:R-:W-:Y:S02]  /*0230*/  ISETP.GE.AND P3, PT, R7, R2, PT ;  /* 0x000000020700720c */ /* 0x000fe40003f66270 */
[----:B------:R-:W-:-:S04]  /*0240*/  IADD3 R19, R5, 0x80, RZ ;  /* 0x0000008005137810 */ /* 0x000fc80007ffe0ff */
[-C--:B------:R-:W-:Y:S02]  /*0250*/  ISETP.GE.AND P2, PT, R19, R2.reuse, PT ;  /* 0x000000021300720c */ /* 0x080fe40003f46270 */
[----:B0-----:R-:W-:Y:S02]  /*0260*/  IADD3 R9, R5, 0x180, RZ ;  /* 0x0000018005097810 */ /* 0x001fe40007ffe0ff */
[----:B------:R-:W-:Y:S01]  /*0270*/  @!P0 MOV R5, R19 ;  /* 0x0000001300058202 */ /* 0x000fe20000000f00 */
[----:B------:R-:W-:Y:S01]  /*0280*/  @!P0 IMAD R18, R0, 0x200, R3 ;  /* 0x0000020000128824 */ /* 0x000fe200078e0203 */
[----:B------:R-:W-:Y:S02]  /*0290*/  @!P0 MOV R19, 0x4 ;  /* 0x0000000400138802 */ /* 0x000fe40000000f00 */
[-C--:B------:R-:W-:Y:S02]  /*02a0*/  ISETP.GE.AND P1, PT, R9, R2.reuse, PT ;  /* 0x000000020900720c */ /* 0x080fe40003f26270 */
[----:B------:R-:W-:Y:S01]  /*02b0*/  ISETP.GE.AND P4, PT, R5, R2, PT ;  /* 0x000000020500720c */ /* 0x000fe20003f86270 */
[----:B------:R-:W-:Y:S01]  /*02c0*/  BSSY B0, `(.L_x_1640) ;  /* 0x0000020000007945 */ /* 0x000fe20003800000 */
[----:B--2---:R-:W-:-:S04]  /*02d0*/  @!P0 FMUL.RZ R15, R13, 0.15915493667125701904 ;  /* 0x3e22f9830d0f8820 */ /* 0x004fc8000040c000 */
[----:B------:R-:W0:Y:S08]  /*02e0*/  @!P0 MUFU.COS R7, R15 ;  /* 0x0000000f00078308 */ /* 0x000e300000000000 */
[----:B------:R-:W-:Y:S08]  /*02f0*/  @!P0 MUFU.SIN R6, R15 ;  /* 0x0000000f00068308 */ /* 0x000ff00000000400 */
[----:B0-----:R-:W0:Y:S01]  /*0300*/  @!P0 MUFU.RCP R7, R7 ;  /* 0x0000000700078308 */ /* 0x001e220000001000 */
[----:B---3--:R-:W-:-:S07]  /*0310*/  @!P2 FMUL.RZ R16, R12, 0.15915493667125701904 ;  /* 0x3e22f9830c10a820 */ /* 0x008fce000040c000 */
[----:B----4-:R-:W1:Y:S01]  /*0320*/  @!P2 MUFU.COS R10, R16 ;  /* 0x00000010000aa308 */ /* 0x010e620000000000 */
[----:B-----5:R-:W-:-:S07]  /*0330*/  @!P3 FMUL.RZ R14, R14, 0.15915493667125701904 ;  /* 0x3e22f9830e0eb820 */ /* 0x020fce000040c000 */
[----:B------:R-:W2:Y:S01]  /*0340*/  @!P3 MUFU.COS R11, R14 ;  /* 0x0000000e000bb308 */ /* 0x000ea20000000000 */
[----:B0-----:R-:W-:Y:S02]  /*0350*/  @!P0 FMUL.FTZ R15, R6, R7 ;  /* 0x00000007060f8220 */ /* 0x001fe40000410000 */
[----:B------:R-:W-:-:S05]  /*0360*/  @!P0 IMAD.WIDE.U32 R6, R18, R19, c[0x0][0x168] ;  /* 0x00005a0012068625 */ /* 0x000fca00078e0013 */
[----:B------:R0:W-:Y:S01]  /*0370*/  @!P0 STG.E [R6.64], R15 ;  /* 0x0000000f06008986 */ /* 0x0001e2000c101904 */
[----:B------:R-:W-:Y:S01]  /*0380*/  @!P2 MUFU.SIN R8, R16 ;  /* 0x000000100008a308 */ /* 0x000fe20000000400 */
[----:B------:R-:W-:-:S07]  /*0390*/  @!P1 FMUL.RZ R17, R4, 0.15915493667125701904 ;  /* 0x3e22f98304119820 */ /* 0x000fce000040c000 */
[----:B-1----:R-:W1:Y:S08]  /*03a0*/  @!P2 MUFU.RCP R13, R10 ;  /* 0x0000000a000da308 */ /* 0x002e700000001000 */
[----:B------:R-:W-:Y:S08]  /*03b0*/  @!P3 MUFU.SIN R9, R14 ;  /* 0x0000000e0009b308 */ /* 0x000ff00000000400 */
[----:B--2---:R-:W2:Y:S08]  /*03c0*/  @!P3 MUFU.RCP R12, R11 ;  /* 0x0000000b000cb308 */ /* 0x004eb00000001000 */
[----:B------:R0:W3:Y:S08]  /*03d0*/  @!P1 MUFU.SIN R4, R17 ;  /* 0x0000001100049308 */ /* 0x0000f00000000400 */
[----:B------:R0:W4:Y:S01]  /*03e0*/  @!P1 MUFU.COS R3, R17 ;  /* 0x0000001100039308 */ /* 0x0001220000000000 */
[----:B-1----:R-:W-:-:S02]  /*03f0*/  @!P2 FMUL.FTZ R13, R8, R13 ;  /* 0x0000000d080da220 */ /* 0x002fc40000410000 */
[----:B--2---:R-:W-:Y:S01]  /*0400*/  @!P3 FMUL.FTZ R11, R9, R12 ;  /* 0x0000000c090bb220 */ /* 0x004fe20000410000 */
[----:B------:R-:W-:Y:S05]  /*0410*/  @P4 BRA `(.L_x_1641) ;  /* 0x000000a000004947 */ /* 0x000fea0003800000 */
[----:B0-----:R-:W-:Y:S01]  /*0420*/  IMAD R6, R0, 0x200, R5 ;  /* 0x0000020000067824 */ /* 0x001fe200078e0205 */
[----:B------:R-:W-:Y:S02]  /*0430*/  IADD3 R5, R5, 0x80, RZ ;  /* 0x0000008005057810 */ /* 0x000fe40007ffe0ff */
[----:B------:R-:W-:Y:S02]  /*0440*/  MOV R9, 0x4 ;  /* 0x0000000400097802 */ /* 0x000fe40000000f00 */
[----:B------:R-:W-:-:S03]  /*0450*/  ISETP.GE.AND P0, PT, R5, R2, PT ;  /* 0x000000020500720c */ /* 0x000fc60003f06270 */
[----:B------:R-:W-:-:S05]  /*0460*/  IMAD.WIDE.U32 R6, R6, R9, c[0x0][0x168] ;  /* 0x00005a0006067625 */ /* 0x000fca00078e0009 */
[----:B------:R0:W-:Y:S05]  /*0470*/  STG.E [R6.64], R13 ;  /* 0x0000000d06007986 */ /* 0x0001ea000c101904 */
[----:B------:R-:W-:Y:S01]  /*0480*/  @!P0 IMAD R8, R0, 0x200, R5 ;  /* 0x0000020000088824 */ /* 0x000fe200078e0205 */
[----:B------:R-:W-:-:S03]  /*0490*/  @!P0 IADD3 R5, R5, 0x80, RZ ;  /* 0x0000008005058810 */ /* 0x000fc60007ffe0ff */
[----:B------:R-:W-:-:S05]  /*04a0*/  @!P0 IMAD.WIDE.U32 R8, R8, R9, c[0x0][0x168] ;  /* 0x00005a0008088625 */ /* 0x000fca00078e0009 */
[----:B------:R0:W-:Y:S02]  /*04b0*/  @!P0 STG.E [R8.64], R11 ;  /* 0x0000000b08008986 */ /* 0x0001e4000c101904 */
.L_x_1641:
[----:B------:R-:W-:Y:S05]  /*04c0*/  BSYNC B0 ;  /* 0x0000000000007941 */ /* 0x000fea0003800000 */
.L_x_1640:
[----:B------:R-:W-:Y:S01]  /*04d0*/  ISETP.GE.AND P0, PT, R5, R2, PT ;  /* 0x000000020500720c */ /* 0x000fe20003f06270 */
[----:B----4-:R-:W1:-:S12]  /*04e0*/  @!P1 MUFU.RCP R3, R3 ;  /* 0x0000000300039308 */ /* 0x010e580000001000 */
[----:B------:R-:W-:Y:S05]  /*04f0*/  @P0 EXIT ;  /* 0x000000000000094d */ /* 0x000fea0003800000 */
[----:B0-----:R-:W-:Y:S01]  /*0500*/  HFMA2.MMA R7, -RZ, RZ, 0, 2.384185791015625e-07 ;  /* 0x00000004ff077435 */ /* 0x001fe200000001ff */
[----:B------:R-:W-:Y:S01]  /*0510*/  LEA R2, R0, R5, 0x9 ;  /* 0x0000000500027211 */ /* 0x000fe200078e48ff */
[----:B-1-3--:R-:W-:-:S08]  /*0520*/  @!P1 FMUL.FTZ R5, R4, R3 ;  /* 0x0000000304059220 */ /* 0x00afd00000410000 */
[----:B------:R-:W-:-:S05]  /*0530*/  IMAD.WIDE.U32 R2, R2, R7, c[0x0][0x168] ;  /* 0x00005a0002027625 */ /* 0x000fca00078e0007 */
[----:B------:R-:W-:Y:S01]  /*0540*/  STG.E [R2.64], R5 ;  /* 0x0000000502007986 */ /* 0x000fe2000c101904 */
[----:B------:R-:W-:Y:S05]  /*0550*/  EXIT ;  /* 0x000000000000794d */ /* 0x000fea0003800000 */
.L_x_1642:
        /* <DEDUP_REMOVED lines=10> */
.L_x_6488:


//--------------------- .text._ZN2at6native29vectorized_elementwise_kernelILi2EZZZNS0_15tan_kernel_cudaERNS_18TensorIteratorBaseEENKUlvE0_clEvENKUlvE0_clEvEUlfE_St5arrayIPcLm2EEEEviT0_T1_ --------------------------
	.section	.text._ZN2at6native29vectorized_elementwise_kernelILi2EZZZNS0_15tan_kernel_cudaERNS_18TensorIteratorBaseEENKUlvE0_clEvENKUlvE0_clEvEUlfE_St5arrayIPcLm2EEEEviT0_T1_,"ax",@progbits
	.sectioninfo	@"SHI_REGISTERS=30"
	.align	128
        .global         _ZN2at6native29vectorized_elementwise_kernelILi2EZZZNS0_15tan_kernel_cudaERNS_18TensorIteratorBaseEENKUlvE0_clEvENKUlvE0_clEvEUlfE_St5arrayIPcLm2EEEEviT0_T1_
        .type           _ZN2at6native29vectorized_elementwise_kernelILi2EZZZNS0_15tan_kernel_cudaERNS_18TensorIteratorBaseEENKUlvE0_clEvENKUlvE0_clEvEUlfE_St5arrayIPcLm2EEEEviT0_T1_,@function
        .size           _ZN2at6native29vectorized_elementwise_kernelILi2EZZZNS0_15tan_kernel_cudaERNS_18TensorIteratorBaseEENKUlvE0_clEvENKUlvE0_clEvEUlfE_St5arrayIPcLm2EEEEviT0_T1_,(.L_x_6489 - _ZN2at6native29vectorized_elementwise_kernelILi2EZZZNS0_15tan_kernel_cudaERNS_18TensorIteratorBaseEENKUlvE0_clEvENKUlvE0_clEvEUlfE_St5arrayIPcLm2EEEEviT0_T1_)
        .other          _ZN2at6native29vectorized_elementwise_kernelILi2EZZZNS0_15tan_kernel_cudaERNS_18TensorIteratorBaseEENKUlvE0_clEvENKUlvE0_clEvEUlfE_St5arrayIPcLm2EEEEviT0_T1_,@"STO_CUDA_ENTRY STV_DEFAULT"
_ZN2at6native29vectorized_elementwise_kernelILi2EZZZNS0_15tan_kernel_cudaERNS_18TensorIteratorBaseEENKUlvE0_clEvENKUlvE0_clEvEUlfE_St5arrayIPcLm2EEEEviT0_T1_:
.text._ZN2at6native29vectorized_elementwise_kernelILi2EZZZNS0_15tan_kernel_cudaERNS_18TensorIteratorBaseEENKUlvE0_clEvENKUlvE0_clEvEUlfE_St5arrayIPcLm2EEEEviT0_T1_:
[----:B------:R-:W-:Y:S02]  /*0000*/  MOV R1, c[0x0][0x28] ;  /* 0x00000a0000017a02 */ /* 0x000fe40000000f00 */
[----:B------:R-:W0:Y:S01]  /*0010*/  S2R R0, SR_CTAID.X ;  /* 0x0000000000007919 */ /* 0x000e220000002500 */
[----:B------:R-:W-:Y:S01]  /*0020*/  ULDC.64 UR4, c[0x0][0x118] ;  /* 0x0000460000047ab9 */ /* 0x000fe20000000a00 */
[----:B0-----:R-:W-:-:S05]  /*0030*/  IMAD.SHL.U32 R0, R0, 0x400, RZ ;  /* 0x0000040000007824 */ /* 0x001fca00078e00ff */
[----:B------:R-:W-:-:S04]  /*0040*/  IADD3 R4, -R0, c[0x0][0x160], RZ ;  /* 0x0000580000047a10 */ /* 0x000fc80007ffe1ff */
[----:B------:R-:W-:-:S13]  /*0050*/  ISETP.GE.U32.AND P0, PT, R4, 0x400, PT ;  /* 0x000004000400780c */ /* 0x000fda0003f06070 */
[----:B------:R-:W-:Y:S05]  /*0060*/  @!P0 BRA `(.L_x_1643) ;  /* 0x0000037000008947 */ /* 0x000fea0003800000 */
[----:B------:R-:W0:Y:S01]  /*0070*/  S2R R11, SR_TID.X ;  /* 0x00000000000b7919 */ /* 0x000e220000002100 */
[----:B------:R-:W-:-:S10]  /*0080*/  HFMA2.MMA R15, -RZ, RZ, 0, 2.384185791015625e-07 ;  /* 0x00000004ff0f7435 */ /* 0x000fd400000001ff */
[----:B------:R-:W-:-:S06]  /*0090*/  IMAD.WIDE R2, R0, R15, c[0x0][0x170] ;  /* 0x00005c0000027625 */ /* 0x000fcc00078e020f */
[----:B0-----:R-:W-:-:S05]  /*00a0*/  IMAD.WIDE.U32 R18, R11, 0x8, R2 ;  /* 0x000000080b127825 */ /* 0x001fca00078e0002 */
[----:B------:R-:W2:Y:S04]  /*00b0*/  LDG.E.64 R6, [R18.64+0x400] ;  /* 0x0004000412067981 */ /* 0x000ea8000c1e1b00 */
[----:B------:R-:W3:Y:S04]  /*00c0*/  LDG.E.64 R4, [R18.64] ;  /* 0x0000000412047981 */ /* 0x000ee8000c1e1b00 */
[----:B------:R-:W4:Y:S04]  /*00d0*/  LDG.E.64 R12, [R18.64+0x800] ;  /* 0x00080004120c7981 */ /* 0x000f28000c1e1b00 */
[----:B------:R-:W5:Y:S01]  /*00e0*/  LDG.E.64 R2, [R18.64+0xc00] ;  /* 0x000c000412027981 */ /* 0x000f62000c1e1b00 */
[----:B--2---:R-:W-:-:S02]  /*00f0*/  FMUL.RZ R21, R6, 0.15915493667125701904 ;  /* 0x3e22f98306157820 */ /* 0x004fc4000040c000 */
[----:B------:R-:W-:Y:S02]  /*0100*/  FMUL.RZ R22, R7, 0.15915493667125701904 ;  /* 0x3e22f98307167820 */ /* 0x000fe4000040c000 */
[----:B---3--:R-:W-:Y:S02]  /*0110*/  FMUL.RZ R10, R5, 0.15915493667125701904 ;  /* 0x3e22f983050a7820 */ /* 0x008fe4000040c000 */
[----:B------:R-:W-:Y:S02]  /*0120*/  FMUL.RZ R9, R4, 0.15915493667125701904 ;  /* 0x3e22f98304097820 */ /* 0x000fe4000040c000 */
[----:B----4-:R-:W-:Y:S02]  /*0130*/  FMUL.RZ R24, R12, 0.15915493667125701904 ;  /* 0x3e22f9830c187820 */ /* 0x010fe4000040c000 */
[----:B------:R-:W-:Y:S02]  /*0140*/  FMUL.RZ R25, R13, 0.15915493667125701904 ;  /* 0x3e22f9830d197820 */ /* 0x000fe4000040c000 */
[----:B-----5:R-:W-:-:S02]  /*0150*/  FMUL.RZ R2, R2, 0.15915493667125701904 ;  /* 0x3e22f98302027820 */ /* 0x020fc4000040c000 */
[----:B------:R-:W-:Y:S01]  /*0160*/  FMUL.RZ R26, R3, 0.15915493667125701904 ;  /* 0x3e22f983031a7820 */ /* 0x000fe2000040c000 */
[----:B------:R-:W0:Y:S08]  /*0170*/  MUFU.COS R14, R10 ;  /* 0x0000000a000e7308 */ /* 0x000e300000000000 */
[----:B------:R-:W-:Y:S08]  /*0180*/  MUFU.SIN R8, R21 ;  /* 0x0000001500087308 */ /* 0x000ff00000000400 */
[----:B------:R-:W-:Y:S08]  /*0190*/  MUFU.COS R17, R21 ;  /* 0x0000001500117308 */ /* 0x000ff00000000000 */
[----:B------:R-:W1:Y:S08]  /*01a0*/  MUFU.COS R16, R22 ;  /* 0x0000001600107308 */ /* 0x000e700000000000 */
[----:B------:R-:W2:Y:S08]  /*01b0*/  MUFU.COS R20, R9 ;  /* 0x0000000900147308 */ /* 0x000eb00000000000 */
[----:B------:R-:W3:Y:S08]  /*01c0*/  MUFU.COS R19, R24 ;  /* 0x0000001800137308 */ /* 0x000ef00000000000 */
[----:B------:R-:W4:Y:S08]  /*01d0*/  MUFU.COS R18, R25 ;  /* 0x0000001900127308 */ /* 0x000f300000000000 */
[----:B------:R-:W5:Y:S08]  /*01e0*/  MUFU.COS R21, R2 ;  /* 0x0000000200157308 */ /* 0x000f700000000000 */
[----:B------:R-:W0:Y:S08]  /*01f0*/  MUFU.COS R23, R26 ;  /* 0x0000001a00177308 */ /* 0x000e300000000000 */
[----:B------:R-:W-:Y:S08]  /*0200*/  MUFU.SIN R4, R9 ;  /* 0x0000000900047308 */ /* 0x000ff00000000400 */
[----:B------:R-:W-:Y:S08]  /*0210*/  MUFU.SIN R5, R10 ;  /* 0x0000000a00057308 */ /* 0x000ff00000000400 */
[----:B------:R-:W-:Y:S08]  /*0220*/  MUFU.SIN R7, R22 ;  /* 0x0000001600077308 */ /* 0x000ff00000000400 */
[----:B0-----:R-:W0:Y:S08]  /*0230*/  MUFU.RCP R14, R14 ;  /* 0x0000000e000e7308 */ /* 0x001e300000001000 */
[----:B-1----:R-:W1:Y:S08]  /*0240*/  MUFU.RCP R16, R16 ;  /* 0x0000001000107308 */ /* 0x002e700000001000 */
[----:B------:R-:W-:Y:S08]  /*0250*/  MUFU.SIN R6, R24 ;  /* 0x0000001800067308 */ /* 0x000ff00000000400 */
[----:B------:R-:W-:Y:S08]  /*0260*/  MUFU.SIN R9, R25 ;  /* 0x0000001900097308 */ /* 0x000ff00000000400 */
[----:B------:R0:W-:Y:S08]  /*0270*/  MUFU.SIN R10, R2 ;  /* 0x00000002000a7308 */ /* 0x0001f00000000400 */
[----:B------:R-:W-:Y:S08]  /*0280*/  MUFU.SIN R12, R26 ;  /* 0x0000001a000c7308 */ /* 0x000ff00000000400 */
[----:B--2---:R-:W2:Y:S08]  /*0290*/  MUFU.RCP R13, R20 ;  /* 0x00000014000d7308 */ /* 0x004eb00000001000 */
[----:B------:R-:W0:Y:S08]  /*02a0*/  MUFU.RCP R17, R17 ;  /* 0x0000001100117308 */ /* 0x000e300000001000 */
[----:B---3--:R-:W3:Y:S08]  /*02b0*/  MUFU.RCP R19, R19 ;  /* 0x0000001300137308 */ /* 0x008ef00000001000 */
[----:B----4-:R-:W4:Y:S08]  /*02c0*/  MUFU.RCP R18, R18 ;  /* 0x0000001200127308 */ /* 0x010f300000001000 */
[----:B-----5:R-:W5:Y:S08]  /*02d0*/  MUFU.RCP R21, R21 ;  /* 0x0000001500157308 */ /* 0x020f700000001000 */
[----:B------:R-:W3:Y:S01]  /*02e0*/  MUFU.RCP R23, R23 ;  /* 0x0000001700177308 */ /* 0x000ee20000001000 */
[----:B0-----:R-:W-:-:S04]  /*02f0*/  IMAD.WIDE.U32 R2, R0, R15, c[0x0][0x168] ;  /* 0x00005a0000027625 */ /* 0x001fc800078e000f */
[----:B------:R-:W-:Y:S02]  /*0300*/  FMUL.FTZ R5, R5, R14 ;  /* 0x0000000e05057220 */ /* 0x000fe40000410000 */
[----:B------:R-:W-:-:S04]  /*0310*/  IMAD.WIDE R2, R11, 0x8, R2 ;  /* 0x000000080b027825 */ /* 0x000fc800078e0202 */
[----:B-1----:R-:W-:Y:S02]  /*0320*/  FMUL.FTZ R15, R7, R16 ;  /* 0x00000010070f7220 */ /* 0x002fe40000410000 */
[----:B--2---:R-:W-:Y:S02]  /*0330*/  FMUL.FTZ R4, R4, R13 ;  /* 0x0000000d04047220 */ /* 0x004fe40000410000 */
[----:B------:R-:W-:Y:S02]  /*0340*/  FMUL.FTZ R14, R8, R17 ;  /* 0x00000011080e7220 */ /* 0x000fe40000410000 */
[----:B---3--:R-:W-:Y:S02]  /*0350*/  FMUL.FTZ R6, R6, R19 ;  /* 0x0000001306067220 */ /* 0x008fe40000410000 */
[----:B----4-:R-:W-:Y:S02]  /*0360*/  FMUL.FTZ R7, R9, R18 ;  /* 0x0000001209077220 */ /* 0x010fe40000410000 */
[----:B-----5:R-:W-:-:S02]  /*0370*/  FMUL.FTZ R10, R10, R21 ;  /* 0x000000150a0a7220 */ /* 0x020fc40000410000 */
[----:B------:R-:W-:Y:S01]  /*0380*/  FMUL.FTZ R11, R12, R23 ;  /* 0x000000170c0b7220 */ /* 0x000fe20000410000 */
[----:B------:R-:W-:Y:S04]  /*0390*/  STG.E.64 [R2.64], R4 ;  /* 0x0000000402007986 */ /* 0x000fe8000c101b04 */
[----:B------:R-:W-:Y:S04]  /*03a0*/  STG.E.64 [R2.64+0x400], R14 ;  /* 0x0004000e02007986 */ /* 0x000fe8000c101b04 */
[----:B------:R-:W-:Y:S04]  /*03b0*/  STG.E.64 [R2.64+0x800], R6 ;  /* 0x0008000602007986 */ /* 0x000fe8000c101b04 */
[----:B------:R-:W-:Y:S01]  /*03c0*/  STG.E.64 [R2.64+0xc00], R10 ;  /* 0x000c000a02007986 */ /* 0x000fe2000c101b04 */
[----:B------:R-:W-:Y:S05]  /*03d0*/  EXIT ;  /* 0x000000000000794d */ /* 0x000fea0003800000 */
.L_x_1643:
[----:B------:R-:W0:Y:S01]  /*03e0*/  S2R R7, SR_TID.X ;  /* 0x0000000000077919 */ /* 0x000e220000002100 */
[----:B------:R-:W-:Y:S01]  /*03f0*/  IMAD.MOV.U32 R5, RZ, RZ, RZ ;  /* 0x000000ffff057224 */ /* 0x000fe200078e00ff */
[----:B0-----:R-:W-:Y:S01]  /*0400*/  ISETP.GE.AND P0, PT, R7, R4, PT ;  /* 0x000000040700720c */ /* 0x001fe20003f06270 */
[----:B------:R-:W-:-:S12]  /*0410*/  IMAD.MOV.U32 R11, RZ, RZ, R7 ;  /* 0x000000ffff0b7224 */ /* 0x000fd800078e0007 */
[----:B------:R-:W-:Y:S01]  /*0420*/  @!P0 IADD3 R11, R7, 0x80, RZ ;  /* 0x00000080070b8810 */ /* 0x000fe20007ffe0ff */
[----:B------:R-:W-:Y:S01]  /*0430*/  @!P0 IMAD.IADD R2, R0, 0x1, R7 ;  /* 0x0000000100028824 */ /* 0x000fe200078e0207 */
[----:B------:R-:W-:Y:S02]  /*0440*/  @!P0 MOV R3, 0x4 ;  /* 0x0000000400038802 */ /* 0x000fe40000000f00 */
[----:B------:R-:W-:-:S03]  /*0450*/  ISETP.GE.AND P1, PT, R11, R4, PT ;  /* 0x000000040b00720c */ /* 0x000fc60003f26270 */
[----:B------:R-:W-:-:S05]  /*0460*/  @!P0 IMAD.WIDE.U32 R2, R2, R3, c[0x0][0x170] ;  /* 0x00005c0002028625 */ /* 0x000fca00078e0003 */
[----:B------:R0:W2:Y:S05]  /*0470*/  @!P0 LDG.E R5, [R2.64] ;  /* 0x0000000402058981 */ /* 0x0000aa000c1e1900 */
[----:B------:R-:W-:Y:S02]  /*0480*/  @!P1 IADD3 R12, R0, R11, RZ ;  /* 0x0000000b000c9210 */ /* 0x000fe40007ffe0ff */
[----:B------:R-:W-:-:S04]  /*0490*/  @!P1 IADD3 R11, R11, 0x80, RZ ;  /* 0x000000800b0b9810 */ /* 0x000fc80007ffe0ff */
[----:B------:R-:W-:-:S13]  /*04a0*/  ISETP.GE.AND P2, PT, R11, R4, PT ;  /* 0x000000040b00720c */ /* 0x000fda0003f46270 */
[----:B------:R-:W-:Y:S02]  /*04b0*/  @!P2 IADD3 R14, R0, R11, RZ ;  /* 0x0000000b000ea210 */ /* 0x000fe40007ffe0ff */
[----:B------:R-:W-:-:S04]  /*04c0*/  @!P2 IADD3 R11, R11, 0x80, RZ ;  /* 0x000000800b0ba810 */ /* 0x000fc80007ffe0ff */
[----:B------:R-:W-:-:S13]  /*04d0*/  ISETP.GE.AND P3, PT, R11, R4, PT ;  /* 0x000000040b00720c */ /* 0x000fda0003f66270 */
[----:B------:R-:W-:Y:S02]  /*04e0*/  @!P3 IADD3 R16, R0, R11, RZ ;  /* 0x0000000b0010b210 */ /* 0x000fe40007ffe0ff */
[----:B------:R-:W-:-:S04]  /*04f0*/  @!P3 IADD3 R11, R11, 0x80, RZ ;  /* 0x000000800b0bb810 */ /* 0x000fc80007ffe0ff */
[----:B------:R-:W-:Y:S01]  /*0500*/  ISETP.GE.AND P4, PT, R11, R4, PT ;  /* 0x000000040b00720c */ /* 0x000fe20003f86270 */
[----:B------:R-:W-:Y:S02]  /*0510*/  @!P1 IMAD.MOV.U32 R13, RZ, RZ, 0x4 ;  /* 0x00000004ff0d9424 */ /* 0x000fe400078e00ff */
[----:B------:R-:W-:Y:S02]  /*0520*/  IMAD.MOV.U32 R6, RZ, RZ, RZ ;  /* 0x000000ffff067224 */ /* 0x000fe400078e00ff */
[----:B------:R-:W-:-:S05]  /*0530*/  @!P1 IMAD.WIDE.U32 R12, R12, R13, c[0x0][0x170] ;  /* 0x00005c000c0c9625 */ /* 0x000fca00078e000d */
[----:B------:R1:W3:Y:S03]  /*0540*/  @!P1 LDG.E R6, [R12.64] ;  /* 0x000000040c069981 */ /* 0x0002e6000c1e1900 */
[----:B0-----:R-:W-:Y:S01]  /*0550*/  @!P4 IMAD.IADD R2, R0, 0x1, R11 ;  /* 0x000000010002c824 */ /* 0x001fe200078e020b */
[----:B------:R-:W-:-:S04]  /*0560*/  @!P4 IADD3 R11, R11, 0x80, RZ ;  /* 0x000000800b0bc810 */ /* 0x000fc80007ffe0ff */
[----:B------:R-:W-:Y:S02]  /*0570*/  ISETP.GE.AND P1, PT, R11, R4, PT ;  /* 0x000000040b00720c */ /* 0x000fe40003f26270 */
[----:B------:R-:W-:Y:S01]  /*0580*/  @!P2 MOV R15, 0x4 ;  /* 0x00000004000fa802 */ /* 0x000fe20000000f00 */
[----:B------:R-:W-:-:S04]  /*0590*/  CS2R R8, SRZ ;  /* 0x0000000000087805 */ /* 0x000fc8000001ff00 */
[----:B------:R-:W-:-:S05]  /*05a0*/  @!P2 IMAD.WIDE.U32 R14, R14, R15, c[0x0][0x170] ;  /* 0x00005c000e0ea625 */ /* 0x000fca00078e000f */
[----:B------:R0:W4:Y:S01]  /*05b0*/  @!P2 LDG.E R9, [R14.64] ;  /* 0x000000040e09a981 */ /* 0x000122000c1e1900 */
[----:B------:R-:W-:Y:S02]  /*05c0*/  @!P1 IADD3 R18, R0, R11, RZ ;  /* 0x0000000b00129210 */ /* 0x000fe40007ffe0ff */
[----:B------:R-:W-:-:S04]  /*05d0*/  @!P1 IADD3 R11, R11, 0x80, RZ ;  /* 0x000000800b0b9810 */ /* 0x000fc80007ffe0ff */
[----:B------:R-:W-:Y:S01]  /*05e0*/  ISETP.GE.AND P2, PT, R11, R4, PT ;  /* 0x000000040b00720c */ /* 0x000fe20003f46270 */
[----:B-1----:R-:W-:Y:S01]  /*05f0*/  @!P4 IMAD.MOV.U32 R13, RZ, RZ, 0x4 ;  /* 0x00000004ff0dc424 */ /* 0x002fe200078e00ff */
[----:B------:R-:W-:Y:S02]  /*0600*/  @!P3 MOV R17, 0x4 ;  /* 0x000000040011b802 */ /* 0x000fe40000000f00 */
[----:B------:R-:W-:Y:S01]  /*0610*/  @!P1 MOV R19, 0x4 ;  /* 0x0000000400139802 */ /* 0x000fe20000000f00 */
[----:B------:R-:W-:Y:S02]  /*0620*/  IMAD.MOV.U32 R3, RZ, RZ, RZ ;  /* 0x000000ffff037224 */ /* 0x000fe400078e00ff */
[----:B------:R-:W-:Y:S02]  /*0630*/  IMAD.MOV.U32 R10, RZ, RZ, RZ ;  /* 0x000000ffff0a7224 */ /* 0x000fe400078e00ff */
[----:B------:R-:W-:-:S04]  /*0640*/  @!P3 IMAD.WIDE.U32 R16, R16, R17, c[0x0][0x170] ;  /* 0x00005c001010b625 */ /* 0x000fc800078e0011 */
[----:B0-----:R-:W-:Y:S01]  /*0650*/  @!P4 IMAD.WIDE.U32 R14, R2, R13, c[0x0][0x170] ;  /* 0x00005c00020ec625 */ /* 0x001fe200078e000d */
[----:B------:R-:W-:Y:S01]  /*0660*/  @!P2 IADD3 R2, R0, R11, RZ ;  /* 0x0000000b0002a210 */ /* 0x000fe20007ffe0ff */
[----:B------:R0:W5:Y:S01]  /*0670*/  @!P3 LDG.E R3, [R16.64] ;  /* 0x000000041003b981 */ /* 0x000162000c1e1900 */
[----:B------:R-:W-:Y:S01]  /*0680*/  @!P2 MOV R21, 0x4 ;  /* 0x000000040015a802 */ /* 0x000fe20000000f00 */
[----:B------:R-:W-:Y:S01]  /*0690*/  @!P1 IMAD.WIDE.U32 R18, R18, R19, c[0x0][0x170] ;  /* 0x00005c0012129625 */ /* 0x000fe200078e0013 */
[----:B------:R-:W-:Y:S01]  /*06a0*/  @!P2 IADD3 R11, R11, 0x80, RZ ;  /* 0x000000800b0ba810 */ /* 0x000fe20007ffe0ff */
[----:B------:R1:W5:Y:S02]  /*06b0*/  @!P4 LDG.E R8, [R14.64] ;  /* 0x000000040e08c981 */ /* 0x000364000c1e1900 */
[----:B------:R-:W-:Y:S02]  /*06c0*/  IMAD.MOV.U32 R13, RZ, RZ, RZ ;  /* 0x000000ffff0d7224 */ /* 0x000fe400078e00ff */
[----:B------:R1:W5:Y:S01]  /*06d0*/  @!P1 LDG.E R10, [R18.64] ;  /* 0x00000004120a9981 */ /* 0x000362000c1e1900 */
[----:B------:R-:W-:Y:S01]  /*06e0*/  ISETP.GE.AND P1, PT, R11, R4, PT ;  /* 0x000000040b00720c */ /* 0x000fe20003f26270 */
[----:B0-----:R-:W-:-:S05]  /*06f0*/  @!P2 IMAD.WIDE.U32 R16, R2, R21, c[0x0][0x170] ;  /* 0x00005c000210a625 */ /* 0x001fca00078e0015 */
[----:B------:R0:W5:Y:S01]  /*0700*/  @!P2 LDG.E R13, [R16.64] ;  /* 0x00000004100da981 */ /* 0x000162000c1e1900 */
[----:B------:R-:W-:-:S06]  /*0710*/  IMAD.MOV.U32 R2, RZ, RZ, RZ ;  /* 0x000000ffff027224 */ /* 0x000fcc00078e00ff */
[----:B------:R-:W-:Y:S02]  /*0720*/  @!P1 IADD3 R11, R0, R11, RZ ;  /* 0x0000000b000b9210 */ /* 0x000fe40007ffe0ff */
[----:B------:R-:W-:-:S05]  /*0730*/  @!P1 MOV R12, 0x4 ;  /* 0x00000004000c9802 */ /* 0x000fca0000000f00 */
[----:B-1----:R-:W-:-:S05]  /*0740*/  @!P1 IMAD.WIDE.U32 R14, R11, R12, c[0x0][0x170] ;  /* 0x00005c000b0e9625 */ /* 0x002fca00078e000c */
[----:B------:R1:W5:Y:S01]  /*0750*/  @!P1 LDG.E R2, [R14.64] ;  /* 0x000000040e029981 */ /* 0x000362000c1e1900 */
[----:B0-----:R-:W-:-:S04]  /*0760*/  IADD3 R17, R7, 0x100, RZ ;  /* 0x0000010007117810 */ /* 0x001fc80007ffe0ff */
[----:B------:R-:W-:Y:S02]  /*0770*/  ISETP.GE.AND P1, PT, R17, R4, PT ;  /* 0x000000041100720c */ /* 0x000fe40003f26270 */
[----:B------:R-:W-:-:S04]  /*0780*/  IADD3 R19, R7, 0x300, RZ ;  /* 0x0000030007137810 */ /* 0x000fc80007ffe0ff */
[----:B------:R-:W-:Y:S02]  /*0790*/  ISETP.GE.AND P5, PT, R19, R4, PT ;  /* 0x000000041300720c */ /* 0x000fe40003fa6270 */
[----:B-1----:R-:W-:-:S04]  /*07a0*/  IADD3 R15, R7, 0x200, RZ ;  /* 0x00000200070f7810 */ /* 0x002fc80007ffe0ff */
[----:B------:R-:W-:Y:S01]  /*07b0*/  ISETP.GE.AND P3, PT, R15, R4, PT ;  /* 0x000000040f00720c */ /* 0x000fe20003f66270 */
[----:B------:R-:W-:Y:S01]  /*07c0*/  BSSY B0, `(.L_x_1644) ;  /* 0x0000062000007945 */ /* 0x000fe20003800000 */
[----:B------:R-:W-:Y:S01]  /*07d0*/  BSSY B1, `(.L_x_1645) ;  /* 0x000005a000017945 */ /* 0x000fe20003800000 */
[----:B--2---:R-:W-:Y:S01]  /*07e0*/  @!P0 FMUL.RZ R18, R5, 0.15915493667125701904 ;  /* 0x3e22f98305128820 */ /* 0x004fe2000040c000 */
[----:B------:R-:W-:-:S04]  /*07f0*/  IADD3 R5, R7, 0x80, RZ ;  /* 0x0000008007057810 */ /* 0x000fc80007ffe0ff */
[----:B------:R-:W-:Y:S01]  /*0800*/  ISETP.GE.AND P6, PT, R5, R4, PT ;  /* 0x000000040500720c */ /* 0x000fe20003fc6270 */
[----:B------:R-:W-:Y:S08]  /*0810*/  @!P0 MUFU.COS R12, R18 ;  /* 0x00000012000c8308 */ /* 0x000ff00000000000 */
[----:B------:R-:W-:Y:S04]  /*0820*/  @!P0 MUFU.SIN R11, R18 ;  /* 0x00000012000b8308 */ /* 0x000fe80000000400 */
[----:B---3--:R-:W-:-:S04]  /*0830*/  @!P6 FMUL.RZ R16, R6, 0.15915493667125701904 ;  /* 0x3e22f9830610e820 */ /* 0x008fc8000040c000 */
[----:B------:R-:W0:Y:S08]  /*0840*/  @!P6 MUFU.COS R17, R16 ;  /* 0x000000100011e308 */ /* 0x000e300000000000 */
[----:B------:R-:W-:Y:S01]  /*0850*/  @!P6 MUFU.SIN R6, R16 ;  /* 0x000000100006e308 */ /* 0x000fe20000000400 */
[----:B----4-:R-:W-:Y:S01]  /*0860*/  @!P1 FMUL.RZ R20, R9, 0.15915493667125701904 ;  /* 0x3e22f98309149820 */ /* 0x010fe2000040c000 */
[----:B------:R-:W-:-:S06]  /*0870*/  IADD3 R9, R7, 0x180, RZ ;  /* 0x0000018007097810 */ /* 0x000fcc0007ffe0ff */
[----:B0-----:R-:W0:Y:S01]  /*0880*/  @!P6 MUFU.RCP R17, R17 ;  /* 0x000000110011e308 */ /* 0x001e220000001000 */
[----:B------:R-:W-:Y:S01]  /*0890*/  ISETP.GE.AND P2, PT, R9, R4, PT ;  /* 0x000000040900720c */ /* 0x000fe20003f46270 */
[----:B0-----:R-:W-:-:S12]  /*08a0*/  @!P6 FMUL.FTZ R6, R6, R17 ;  /* 0x000000110606e220 */ /* 0x001fd80000410000 */
[----:B-----5:R-:W-:Y:S01]  /*08b0*/  @!P2 FMUL.RZ R18, R3, 0.15915493667125701904 ;  /* 0x3e22f9830312a820 */ /* 0x020fe2000040c000 */
[----:B------:R-:W-:-:S04]  /*08c0*/  IADD3 R3, R7, 0x280, RZ ;  /* 0x0000028007037810 */ /* 0x000fc80007ffe0ff */
[----:B------:R-:W-:Y:S01]  /*08d0*/  ISETP.GE.AND P4, PT, R3, R4, PT ;  /* 0x000000040300720c */ /* 0x000fe20003f86270 */
[----:B------:R-:W-:Y:S01]  /*08e0*/  @!P5 FMUL.RZ R26, R13, 0.15915493667125701904 ;  /* 0x3e22f9830d1ad820 */ /* 0x000fe2000040c000 */
[----:B------:R-:W-:-:S04]  /*08f0*/  IADD3 R13, R7, 0x380, RZ ;  /* 0x00000380070d7810 */ /* 0x000fc80007ffe0ff */
[----:B------:R-:W-:Y:S01]  /*0900*/  ISETP.GE.AND P6, PT, R13, R4, PT ;  /* 0x000000040d00720c */ /* 0x000fe20003fc6270 */
[----:B------:R-:W-:Y:S01]  /*0910*/  @!P2 MUFU.COS R3, R18 ;  /* 0x000000120003a308 */ /* 0x000fe20000000000 */
[----:B------:R-:W-:-:S05]  /*0920*/  @!P3 FMUL.RZ R24, R8, 0.15915493667125701904 ;  /* 0x3e22f9830818b820 */ /* 0x000fca000040c000 */
[----:B------:R-:W-:Y:S02]  /*0930*/  @!P4 FMUL.RZ R25, R10, 0.15915493667125701904 ;  /* 0x3e22f9830a19c820 */ /* 0x000fe4000040c000 */
[----:B------:R-:W0:Y:S04]  /*0940*/  @!P0 MUFU.RCP R12, R12 ;  /* 0x0000000c000c8308 */ /* 0x000e280000001000 */
[----:B------:R-:W-:-:S04]  /*0950*/  @!P6 FMUL.RZ R27, R2, 0.15915493667125701904 ;  /* 0x3e22f983021be820 */ /* 0x000fc8000040c000 */
[----:B------:R-:W1:Y:S01]  /*0960*/  @!P1 MUFU.COS R14, R20 ;  /* 0x00000014000e9308 */ /* 0x000e620000000000 */
[----:B------:R-:W-:-:S07]  /*0970*/  @!P0 IADD3 R2, R0, R7, RZ ;  /* 0x0000000700028210 */ /* 0x000fce0007ffe0ff */
[----:B------:R-:W2:Y:S08]  /*0980*/  @!P3 MUFU.COS R21, R24 ;  /* 0x000000180015b308 */ /* 0x000eb00000000000 */
[----:B------:R-:W3:Y:S08]  /*0990*/  @!P4 MUFU.COS R22, R25 ;  /* 0x000000190016c308 */ /* 0x000ef00000000000 */
[----:B------:R-:W4:Y:S08]  /*09a0*/  @!P5 MUFU.COS R19, R26 ;  /* 0x0000001a0013d308 */ /* 0x000f300000000000 */
[----:B------:R-:W5:Y:S01]  /*09b0*/  @!P6 MUFU.COS R23, R27 ;  /* 0x0000001b0017e308 */ /* 0x000f620000000000 */
[----:B0-----:R-:W-:-:S07]  /*09c0*/  @!P0 FMUL.FTZ R11, R11, R12 ;  /* 0x0000000c0b0b8220 */ /* 0x001fce0000410000 */
[----:B------:R0:W-:Y:S01]  /*09d0*/  @!P2 MUFU.RCP R8, R3 ;  /* 0x000000030008a308 */ /* 0x0001e20000001000 */
[----:B------:R-:W-:Y:S01]  /*09e0*/  @!P0 IMAD.MOV.U32 R7, RZ, RZ, R5 ;  /* 0x000000ffff078224 */ /* 0x000fe200078e0005 */
[----:B0-----:R-:W-:-:S06]  /*09f0*/  @!P0 MOV R3, 0x4 ;  /* 0x0000000400038802 */ /* 0x001fcc0000000f00 */
[----:B------:R-:W-:Y:S01]  /*0a00*/  @!P1 MUFU.SIN R9, R20 ;  /* 0x0000001400099308 */ /* 0x000fe20000000400 */
[----:B------:R-:W-:-:S07]  /*0a10*/  @!P0 IMAD.WIDE.U32 R2, R2, R3, c[0x0][0x168] ;  /* 0x00005a0002028625 */ /* 0x000fce00078e0003 */
[----:B------:R-:W-:Y:S01]  /*0a20*/  @!P2 MUFU.SIN R15, R18 ;  /* 0x00000012000fa308 */ /* 0x000fe20000000400 */
[----:B------:R0:W-:Y:S01]  /*0a30*/  @!P0 STG.E [R2.64], R11 ;  /* 0x0000000b02008986 */ /* 0x0001e2000c101904 */
[----:B------:R-:W-:-:S06]  /*0a40*/  ISETP.GE.AND P0, PT, R7, R4, PT ;  /* 0x000000040700720c */ /* 0x000fcc0003f06270 */
[----:B-1----:R-:W1:Y:S08]  /*0a50*/  @!P1 MUFU.RCP R14, R14 ;  /* 0x0000000e000e9308 */ /* 0x002e700000001000 */
[----:B------:R-:W-:Y:S08]  /*0a60*/  @!P3 MUFU.SIN R10, R24 ;  /* 0x00000018000ab308 */ /* 0x000ff00000000400 */
[----:B--2---:R-:W2:Y:S08]  /*0a70*/  @!P3 MUFU.RCP R13, R21 ;  /* 0x00000015000db308 */ /* 0x004eb00000001000 */
[----:B------:R-:W-:Y:S08]  /*0a80*/  @!P4 MUFU.SIN R16, R25 ;  /* 0x000000190010c308 */ /* 0x000ff00000000400 */
[----:B---3--:R-:W3:Y:S08]  /*0a90*/  @!P4 MUFU.RCP R17, R22 ;  /* 0x000000160011c308 */ /* 0x008ef00000001000 */
[----:B------:R-:W-:Y:S08]  /*0aa0*/  @!P5 MUFU.SIN R18, R26 ;  /* 0x0000001a0012d308 */ /* 0x000ff00000000400 */
[----:B----4-:R-:W4:Y:S08]  /*0ab0*/  @!P5 MUFU.RCP R19, R19 ;  /* 0x000000130013d308 */ /* 0x010f300000001000 */
[----:B------:R-:W-:Y:S08]  /*0ac0*/  @!P6 MUFU.SIN R20, R27 ;  /* 0x0000001b0014e308 */ /* 0x000ff00000000400 */
[----:B-----5:R-:W5:Y:S01]  /*0ad0*/  @!P6 MUFU.RCP R23, R23 ;  /* 0x000000170017e308 */ /* 0x020f620000001000 */
[----:B-1----:R-:W-:-:S02]  /*0ae0*/  @!P1 FMUL.FTZ R9, R9, R14 ;  /* 0x0000000e09099220 */ /* 0x002fc40000410000 */
[----:B------:R-:W-:Y:S02]  /*0af0*/  @!P2 FMUL.FTZ R8, R15, R8 ;  /* 0x000000080f08a220 */ /* 0x000fe40000410000 */
[----:B--2---:R-:W-:Y:S02]  /*0b00*/  @!P3 FMUL.FTZ R10, R10, R13 ;  /* 0x0000000d0a0ab220 */ /* 0x004fe40000410000 */
[----:B---3--:R-:W-:Y:S02]  /*0b10*/  @!P4 FMUL.FTZ R16, R16, R17 ;  /* 0x000000111010c220 */ /* 0x008fe40000410000 */
[----:B----4-:R-:W-:Y:S02]  /*0b20*/  @!P5 FMUL.FTZ R18, R18, R19 ;  /* 0x000000131212d220 */ /* 0x010fe40000410000 */
[----:B-----5:R-:W-:Y:S01]  /*0b30*/  @!P6 FMUL.FTZ R20, R20, R23 ;  /* 0x000000171414e220 */ /* 0x020fe20000410000 */
[----:B------:R-:W-:Y:S05]  /*0b40*/  @P0 BRA `(.L_x_1646) ;  /* 0x000000c000000947 */ /* 0x000fea0003800000 */
[----:B0-----:R-:W-:Y:S01]  /*0b50*/  HFMA2.MMA R3, -RZ, RZ, 0, 2.384185791015625e-07 ;  /* 0x00000004ff037435 */ /* 0x001fe200000001ff */
[----:B------:R-:W-:-:S02]  /*0b60*/  IADD3 R2, R0, R7, RZ ;  /* 0x0000000700027210 */ /* 0x000fc40007ffe0ff */
[----:B------:R-:W-:-:S04]  /*0b70*/  IADD3 R7, R7, 0x80, RZ ;  /* 0x0000008007077810 */ /* 0x000fc80007ffe0ff */
[----:B------:R-:W-:-:S03]  /*0b80*/  ISETP.GE.AND P0, PT, R7, R4, PT ;  /* 0x000000040700720c */ /* 0x000fc60003f06270 */
[----:B------:R-:W-:-:S05]  /*0b90*/  IMAD.WIDE.U32 R2, R2, R3, c[0x0][0x168] ;  /* 0x00005a0002027625 */ /* 0x000fca00078e0003 */
[----:B------:R0:W-:Y:S05]  /*0ba0*/  STG.E [R2.64], R6 ;  /* 0x0000000602007986 */ /* 0x0001ea000c101904 */
[----:B------:R-:W-:Y:S05]  /*0bb0*/  @P0 BRA `(.L_x_1647) ;  /* 0x000000c000000947 */ /* 0x000fea0003800000 */
[----:B0-----:R-:W-:Y:S01]  /*0bc0*/  MOV R3, 0x4 ;  /* 0x0000000400037802 */ /* 0x001fe20000000f00 */
[----:B------:R-:W-:Y:S01]  /*0bd0*/  IMAD.IADD R2, R0, 0x1, R7 ;  /* 0x0000000100027824 */ /* 0x000fe200078e0207 */
[----:B------:R-:W-:-:S03]  /*0be0*/  IADD3 R7, R7, 0x80, RZ ;  /* 0x0000008007077810 */ /* 0x000fc60007ffe0ff */
[----:B------:R-:W-:-:S05]  /*0bf0*/  IMAD.WIDE.U32 R2, R2, R3, c[0x0][0x168] ;  /* 0x00005a0002027625 */ /* 0x000fca00078e0003 */
[----:B------:R0:W-:Y:S02]  /*0c00*/  STG.E [R2.64], R9 ;  /* 0x0000000902007986 */ /* 0x0001e4000c101904 */
.L_x_1646:
[----:B0-----:R-:W-:-:S13]  /*0c10*/  ISETP.GE.AND P0, PT, R7, R4, PT ;  /* 0x000000040700720c */ /* 0x001fda0003f06270 */
[----:B------:R-:W-:Y:S05]  /*0c20*/  @P0 BRA `(.L_x_1648) ;  /* 0x000000c000000947 */ /* 0x000fea0003800000 */
[----:B------:R-:W-:Y:S01]  /*0c30*/  IADD3 R2, R0, R7, RZ ;  /* 0x0000000700027210 */ /* 0x000fe20007ffe0ff */
[----:B------:R-:W-:Y:S01]  /*0c40*/  IMAD.MOV.U32 R3, RZ, RZ, 0x4 ;  /* 0x00000004ff037424 */ /* 0x000fe200078e00ff */
[----:B------:R-:W-:-:S03]  /*0c50*/  IADD3 R7, R7, 0x80, RZ ;  /* 0x0000008007077810 */ /* 0x000fc60007ffe0ff */
[----:B------:R-:W-:-:S05]  /*0c60*/  IMAD.WIDE.U32 R2, R2, R3, c[0x0][0x168] ;  /* 0x00005a0002027625 */ /* 0x000fca00078e0003 */
[----:B------:R0:W-:Y:S02]  /*0c70*/  STG.E [R2.64], R8 ;  /* 0x0000000802007986 */ /* 0x0001e4000c101904 */
.L_x_1647:
[----:B------:R-:W-:-:S13]  /*0c80*/  ISETP.GE.AND P0, PT, R7, R4, PT ;  /* 0x000000040700720c */ /* 0x000fda0003f06270 */
[----:B------:R-:W-:Y:S05]  /*0c90*/  @P0 BRA `(.L_x_1649) ;  /* 0x000000d000000947 */ /* 0x000fea0003800000 */
[----:B0-----:R-:W-:Y:S02]  /*0ca0*/  IADD3 R2, R0, R7, RZ ;  /* 0x0000000700027210 */ /* 0x001fe40007ffe0ff */
[----:B------:R-:W-:Y:S02]  /*0cb0*/  MOV R3, 0x4 ;  /* 0x0000000400037802 */ /* 0x000fe40000000f00 */
[----:B------:R-:W-:-:S03]  /*0cc0*/  IADD3 R7, R7, 0x80, RZ ;  /* 0x0000008007077810 */ /* 0x000fc60007ffe0ff */
[----:B------:R-:W-:-:S05]  /*0cd0*/  IMAD.WIDE.U32 R2, R2, R3, c[0x0][0x168] ;  /* 0x00005a0002027625 */ /* 0x000fca00078e0003 */
[----:B------:R0:W-:Y:S02]  /*0ce0*/  STG.E [R2.64], R10 ;  /* 0x0000000a02007986 */ /* 0x0001e4000c101904 */
.L_x_1648:
[----:B------:R-:W-:-:S13]  /*0cf0*/  ISETP.GE.AND P0, PT, R7, R4, PT ;  /* 0x000000040700720c */ /* 0x000fda0003f06270 */
[----:B------:R-:W-:Y:S01]  /*0d00*/  @P0 BREAK B1 ;  /* 0x0000000000010942 */ /* 0x000fe20003800000 */
[----:B------:R-:W-:Y:S05]  /*0d10*/  @P0 BRA `(.L_x_1650) ;  /* 0x000000c000000947 */ /* 0x000fea0003800000 */
[----:B0-----:R-:W-:Y:S01]  /*0d20*/  HFMA2.MMA R3, -RZ, RZ, 0, 2.384185791015625e-07 ;  /* 0x00000004ff037435 */ /* 0x001fe200000001ff */
[----:B------:R-:W-:Y:S01]  /*0d30*/  IMAD.IADD R2, R0, 0x1, R7 ;  /* 0x0000000100027824 */ /* 0x000fe200078e0207 */
[----:B------:R-:W-:-:S08]  /*0d40*/  IADD3 R7, R7, 0x80, RZ ;  /* 0x0000008007077810 */ /* 0x000fd00007ffe0ff */
[----:B------:R-:W-:-:S05]  /*0d50*/  IMAD.WIDE.U32 R2, R2, R3, c[0x0][0x168] ;  /* 0x00005a0002027625 */ /* 0x000fca00078e0003 */
[----:B------:R0:W-:Y:S02]  /*0d60*/  STG.E [R2.64], R16 ;  /* 0x0000001002007986 */ /* 0x0001e4000c101904 */
.L_x_1649:
[----:B------:R-:W-:Y:S05]  /*0d70*/  BSYNC B1 ;  /* 0x0000000000017941 */ /* 0x000fea0003800000 */
.L_x_1645:
[----:B------:R-:W-:-:S13]  /*0d80*/  ISETP.GE.AND P0, PT, R7, R4, PT ;  /* 0x000000040700720c */ /* 0x000fda0003f06270 */
[----:B0-----:R-:W-:Y:S01]  /*0d90*/  @!P0 IADD3 R2, R0, R7, RZ ;  /* 0x0000000700028210 */ /* 0x001fe20007ffe0ff */
[----:B------:R-:W-:Y:S01]  /*0da0*/  @!P0 IMAD.MOV.U32 R3, RZ, RZ, 0x4 ;  /* 0x00000004ff038424 */ /* 0x000fe200078e00ff */
[----:B------:R-:W-:-:S03]  /*0db0*/  @!P0 IADD3 R7, R7, 0x80, RZ ;  /* 0x0000008007078810 */ /* 0x000fc60007ffe0ff */
[----:B------:R-:W-:-:S05]  /*0dc0*/  @!P0 IMAD.WIDE.U32 R2, R2, R3, c[0x0][0x168] ;  /* 0x00005a0002028625 */ /* 0x000fca00078e0003 */
[----:B------:R0:W-:Y:S02]  /*0dd0*/  @!P0 STG.E [R2.64], R18 ;  /* 0x0000001202008986 */ /* 0x0001e4000c101904 */
.L_x_1650:
[----:B------:R-:W-:Y:S05]  /*0de0*/  BSYNC B0 ;  /* 0x0000000000007941 */ /* 0x000fea0003800000 */
.L_x_1644:
[----:B------:R-:W-:Y:S01]  /*0df0*/  WARPSYNC 0xffffffff ;  /* 0xffffffff00007948 */ /* 0x000fe20003800000 */
[----:B------:R-:W-:-:S13]  /*0e00*/  ISETP.GE.AND P0, PT, R7, R4, PT ;  /* 0x000000040700720c */ /* 0x000fda0003f06270 */
[----:B------:R-:W-:Y:S05]  /*0e10*/  @P0 EXIT ;  /* 0x000000000000094d */ /* 0x000fea0003800000 */
[----:B0-----:R-:W-:Y:S02]  /*0e20*/  IADD3 R2, R0, R7, RZ ;  /* 0x0000000700027210 */ /* 0x001fe40007ffe0ff */
[----:B------:R-:W-:-:S05]  /*0e30*/  MOV R3, 0x4 ;  /* 0x0000000400037802 */ /* 0x000fca0000000f00 */
[----:B------:R-:W-:-:S05]  /*0e40*/  IMAD.WIDE.U32 R2, R2, R3, c[0x0][0x168] ;  /* 0x00005a0002027625 */ /* 0x000fca00078e0003 */
[----:B------:R-:W-:Y:S01]  /*0e50*/  STG.E [R2.64], R20 ;  /* 0x0000001402007986 */ /* 0x000fe2000c101904 */
[----:B------:R-:W-:Y:S05]  /*0e60*/  EXIT ;  /* 0x000000000000794d */ /* 0x000fea0003800000 */
.L_x_1651:
        /* <DEDUP_REMOVED lines=9> */
.L_x_6489:


//--------------------- .text._ZN2at6native29vectorized_elementwise_kernelILi4EZZZNS0_15tan_kernel_cudaERNS_18TensorIteratorBaseEENKUlvE0_clEvENKUlvE0_clEvEUlfE_St5arrayIPcLm2EEEEviT0_T1_ --------------------------
	.section	.text._ZN2at6native29vectorized_elementwise_kernelILi4EZZZNS0_15tan_kernel_cudaERNS_18TensorIteratorBaseEENKUlvE0_clEvENKUlvE0_clEvEUlfE_St5arrayIPcLm2EEEEviT0_T1_,"ax",@progbits
	.sectioninfo	@"SHI_REGISTERS=30"
	.align	128
        .global         _ZN2at6native29vectorized_elementwise_kernelILi4EZZZNS0_15tan_kernel_cudaERNS_18TensorIteratorBaseEENKUlvE0_clEvENKUlvE0_clEvEUlfE_St5arrayIPcLm2EEEEviT0_T1_
        .type           _ZN2at6native29vectorized_elementwise_kernelILi4EZZZNS0_15tan_kernel_cudaERNS_18TensorIteratorBaseEENKUlvE0_clEvENKUlvE0_clEvEUlfE_St5arrayIPcLm2EEEEviT0_T1_,@function
        .size           _ZN2at6native29vectorized_elementwise_kernelILi4EZZZNS0_15tan_kernel_cudaERNS_18TensorIteratorBaseEENKUlvE0_clEvENKUlvE0_clEvEUlfE_St5arrayIPcLm2EEEEviT0_T1_,(.L_x_6490 - _ZN2at6native29vectorized_elementwise_kernelILi4EZZZNS0_15tan_kernel_cudaERNS_18TensorIteratorBaseEENKUlvE0_clEvENKUlvE0_clEvEUlfE_St5arrayIPcLm2EEEEviT0_T1_)
        .other          _ZN2at6native29vectorized_elementwise_kernelILi4EZZZNS0_15tan_kernel_cudaERNS_18TensorIteratorBaseEENKUlvE0_clEvENKUlvE0_clEvEUlfE_St5arrayIPcLm2EEEEviT0_T1_,@"STO_CUDA_ENTRY STV_DEFAULT"
_ZN2at6native29vectorized_elementwise_kernelILi4EZZZNS0_15tan_kernel_cudaERNS_18TensorIteratorBaseEENKUlvE0_clEvENKUlvE0_clEvEUlfE_St5arrayIPcLm2EEEEviT0_T1_:
.text._ZN2at6native29vectorized_elementwise_kernelILi4EZZZNS0_15tan_kernel_cudaERNS_18TensorIteratorBaseEENKUlvE0_clEvENKUlvE0_clEvEUlfE_St5arrayIPcLm2EEEEviT0_T1_:
        /* <DEDUP_REMOVED lines=11> */
[----:B------:R-:W2:Y:S04]  /*00b0*/  LDG.E.128 R8, [R18.64] ;  /* 0x0000000412087981 */ /* 0x000ea8000c1e1d00 */
[----:B------:R-:W3:Y:S01]  /*00c0*/  LDG.E.128 R4, [R18.64+0x800] ;  /* 0x0008000412047981 */ /* 0x000ee2000c1e1d00 */
[----:B--2---:R-:W-:Y:S02]  /*00d0*/  FMUL.RZ R8, R8, 0.15915493667125701904 ;  /* 0x3e22f98308087820 */ /* 0x004fe4000040c000 */
[----:B------:R-:W-:Y:S02]  /*00e0*/  FMUL.RZ R9, R9, 0.15915493667125701904 ;  /* 0x3e22f98309097820 */ /* 0x000fe4000040c000 */
[----:B------:R-:W-:Y:S01]  /*00f0*/  FMUL.RZ R10, R10, 0.15915493667125701904 ;  /* 0x3e22f9830a0a7820 */ /* 0x000fe2000040c000 */
[----:B------:R-:W0:Y:S01]  /*0100*/  MUFU.COS R20, R8 ;  /* 0x0000000800147308 */ /* 0x000e220000000000 */
[----:B------:R-:W-:-:S02]  /*0110*/  FMUL.RZ R11, R11, 0.15915493667125701904 ;  /* 0x3e22f9830b0b7820 */ /* 0x000fc4000040c000 */
[----:B---3--:R-:W-:Y:S02]  /*0120*/  FMUL.RZ R2, R4, 0.15915493667125701904 ;  /* 0x3e22f98304027820 */ /* 0x008fe4000040c000 */
[----:B------:R-:W-:Y:S02]  /*0130*/  FMUL.RZ R25, R5, 0.15915493667125701904 ;  /* 0x3e22f98305197820 */ /* 0x000fe4000040c000 */
[----:B------:R-:W-:Y:S01]  /*0140*/  FMUL.RZ R26, R6, 0.15915493667125701904 ;  /* 0x3e22f983061a7820 */ /* 0x000fe2000040c000 */
[----:B------:R-:W1:Y:S01]  /*0150*/  MUFU.COS R22, R9 ;  /* 0x0000000900167308 */ /* 0x000e620000000000 */
[----:B------:R-:W-:-:S07]  /*0160*/  FMUL.RZ R27, R7, 0.15915493667125701904 ;  /* 0x3e22f983071b7820 */ /* 0x000fce000040c000 */
[----:B------:R-:W2:Y:S08]  /*0170*/  MUFU.COS R23, R10 ;  /* 0x0000000a00177308 */ /* 0x000eb00000000000 */
[----:B------:R-:W-:Y:S08]  /*0180*/  MUFU.COS R24, R11 ;  /* 0x0000000b00187308 */ /* 0x000ff00000000000 */
[----:B------:R-:W-:Y:S08]  /*0190*/  MUFU.COS R19, R2 ;  /* 0x0000000200137308 */ /* 0x000ff00000000000 */
[----:B------:R-:W-:Y:S08]  /*01a0*/  MUFU.COS R18, R25 ;  /* 0x0000001900127308 */ /* 0x000ff00000000000 */
[----:B------:R-:W-:Y:S08]  /*01b0*/  MUFU.COS R21, R26 ;  /* 0x0000001a00157308 */ /* 0x000ff00000000000 */
[----:B------:R-:W-:Y:S08]  /*01c0*/  MUFU.COS R16, R27 ;  /* 0x0000001b00107308 */ /* 0x000ff00000000000 */
[----:B------:R-:W-:Y:S08]  /*01d0*/  MUFU.SIN R15, R8 ;  /* 0x00000008000f7308 */ /* 0x000ff00000000400 */
[----:B------:R-:W-:Y:S08]  /*01e0*/  MUFU.SIN R14, R9 ;  /* 0x00000009000e7308 */ /* 0x000ff00000000400 */
[----:B------:R-:W-:Y:S08]  /*01f0*/  MUFU.SIN R13, R10 ;  /* 0x0000000a000d7308 */ /* 0x000ff00000000400 */
[----:B------:R-:W-:Y:S08]  /*0200*/  MUFU.SIN R12, R11 ;  /* 0x0000000b000c7308 */ /* 0x000ff00000000400 */
[----:B------:R3:W-:Y:S08]  /*0210*/  MUFU.SIN R8, R2 ;  /* 0x0000000200087308 */ /* 0x0007f00000000400 */
[----:B------:R-:W-:Y:S01]  /*0220*/  MUFU.SIN R9, R25 ;  /* 0x0000001900097308 */ /* 0x000fe20000000400 */
[----:B---3--:R-:W-:-:S06]  /*0230*/  IMAD.WIDE.U32 R2, R0, R3, c[0x0][0x168] ;  /* 0x00005a0000027625 */ /* 0x008fcc00078e0003 */
[----:B------:R-:W-:Y:S01]  /*0240*/  IMAD.WIDE R2, R17, 0x10, R2 ;  /* 0x0000001011027825 */ /* 0x000fe200078e0202 */
[----:B------:R-:W-:Y:S08]  /*0250*/  MUFU.SIN R10, R26 ;  /* 0x0000001a000a7308 */ /* 0x000ff00000000400 */
[----:B------:R-:W-:Y:S08]  /*0260*/  MUFU.SIN R11, R27 ;  /* 0x0000001b000b7308 */ /* 0x000ff00000000400 */
[----:B0-----:R-:W0:Y:S08]  /*0270*/  MUFU.RCP R4, R20 ;  /* 0x0000001400047308 */ /* 0x001e300000001000 */
[----:B-1----:R-:W1:Y:S08]  /*0280*/  MUFU.RCP R5, R22 ;  /* 0x0000001600057308 */ /* 0x002e700000001000 */
[----:B--2---:R-:W2:Y:S01]  /*0290*/  MUFU.RCP R6, R23 ;  /* 0x0000001700067308 */ /* 0x004ea20000001000 */
[----:B0-----:R-:W-:-:S07]  /*02a0*/  FMUL.FTZ R4, R15, R4 ;  /* 0x000000040f047220 */ /* 0x001fce0000410000 */
[----:B------:R-:W0:Y:S01]  /*02b0*/  MUFU.RCP R7, R24 ;  /* 0x0000001800077308 */ /* 0x000e220000001000 */
[----:B-1----:R-:W-:-:S07]  /*02c0*/  FMUL.FTZ R5, R14, R5 ;  /* 0x000000050e057220 */ /* 0x002fce0000410000 */
[----:B------:R-:W1:Y:S01]  /*02d0*/  MUFU.RCP R19, R19 ;  /* 0x0000001300137308 */ /* 0x000e620000001000 */
[----:B--2---:R-:W-:-:S07]  /*02e0*/  FMUL.FTZ R6, R13, R6 ;  /* 0x000000060d067220 */ /* 0x004fce0000410000 */
[----:B------:R-:W2:Y:S01]  /*02f0*/  MUFU.RCP R18, R18 ;  /* 0x0000001200127308 */ /* 0x000ea20000001000 */
[----:B0-----:R-:W-:-:S05]  /*0300*/  FMUL.FTZ R7, R12, R7 ;  /* 0x000000070c077220 */ /* 0x001fca0000410000 */
[----:B------:R-:W-:Y:S02]  /*0310*/  STG.E.128 [R2.64], R4 ;  /* 0x0000000402007986 */ /* 0x000fe4000c101d04 */
[----:B------:R-:W0:Y:S01]  /*0320*/  MUFU.RCP R21, R21 ;  /* 0x0000001500157308 */ /* 0x000e220000001000 */
[----:B-1----:R-:W-:-:S07]  /*0330*/  FMUL.FTZ R8, R8, R19 ;  /* 0x0000001308087220 */ /* 0x002fce0000410000 */
[----:B------:R-:W1:Y:S01]  /*0340*/  MUFU.RCP R16, R16 ;  /* 0x0000001000107308 */ /* 0x000e620000001000 */
[----:B--2---:R-:W-:Y:S02]  /*0350*/  FMUL.FTZ R9, R9, R18 ;  /* 0x0000001209097220 */ /* 0x004fe40000410000 */
[----:B0-----:R-:W-:Y:S02]  /*0360*/  FMUL.FTZ R10, R10, R21 ;  /* 0x000000150a0a7220 */ /* 0x001fe40000410000 */
[----:B-1----:R-:W-:-:S05]  /*0370*/  FMUL.FTZ R11, R11, R16 ;  /* 0x000000100b0b7220 */ /* 0x002fca0000410000 */
[----:B------:R-:W-:Y:S01]  /*0380*/  STG.E.128 [R2.64+0x800], R8 ;  /* 0x0008000802007986 */ /* 0x000fe2000c101d04 */
[----:B------:R-:W-:Y:S05]  /*0390*/  EXIT ;  /* 0x000000000000794d */ /* 0x000fea0003800000 */
.L_x_1652:
        /* <DEDUP_REMOVED lines=131> */
.L_x_1655:
[----:B0-----:R-:W-:-:S13]  /*0bd0*/  ISETP.GE.AND P0, PT, R7, R4, PT ;  /* 0x000000040700720c */ /* 0x001fda0003f06270 */
[----:B------:R-:W-:Y:S05]  /*0be0*/  @P0 BRA `(.L_x_1657) ;  /* 0x000000c000000947 */ /* 0x000fea0003800000 */
[----:B------:R-:W-:Y:S01]  /*0bf0*/  IADD3 R2, R0, R7, RZ ;  /* 0x0000000700027210 */ /* 0x000fe20007ffe0ff */
[----:B------:R-:W-:Y:S01]  /*0c00*/  IMAD.MOV.U32 R3, RZ, RZ, 0x4 ;  /* 0x00000004ff037424 */ /* 0x000fe200078e00ff */
[----:B------:R-:W-:-:S03]  /*0c10*/  IADD3 R7, R7, 0x80, RZ ;  /* 0x0000008007077810 */ /* 0x000fc60007ffe0ff */
[----:B------:R-:W-:-:S05]  /*0c20*/  IMAD.WIDE.U32 R2, R2, R3, c[0x0][0x168] ;  /* 0x00005a0002027625 */ /* 0x000fca00078e0003 */
[----:B------:R0:W-:Y:S02]  /*0c30*/  STG.E [R2.64], R8 ;  /* 0x0000000802007986 */ /* 0x0001e4000c101904 */
.L_x_1656:
[----:B------:R-:W-:-:S13]  /*0c40*/  ISETP.GE.AND P0, PT, R7, R4, PT ;  /* 0x000000040700720c */ /* 0x000fda0003f06270 */
[----:B------:R-:W-:Y:S05]  /*0c50*/  @P0 BRA `(.L_x_1658) ;  /* 0x000000d000000947 */ /* 0x000fea0003800000 */
[----:B0-----:R-:W-:Y:S02]  /*0c60*/  IADD3 R2, R0, R7, RZ ;  /* 0x0000000700027210 */ /* 0x001fe40007ffe0ff */
[----:B------:R-:W-:Y:S02]  /*0c70*/  MOV R3, 0x4 ;  /* 0x0000000400037802 */ /* 0x000fe40000000f00 */
[----:B------:R-:W-:-:S03]  /*0c80*/  IADD3 R7, R7, 0x80, RZ ;  /* 0x0000008007077810 */ /* 0x000fc60007ffe0ff */
[----:B------:R-:W-:-:S05]  /*0c90*/  IMAD.WIDE.U32 R2, R2, R3, c[0x0][0x168] ;  /* 0x00005a0002027625 */ /* 0x000fca00078e0003 */
[----:B------:R0:W-:Y:S02]  /*0ca0*/  STG.E [R2.64], R10 ;  /* 0x0000000a02007986 */ /* 0x0001e4000c101904 */
.L_x_1657:
        /* <DEDUP_REMOVED lines=8> */
.L_x_1658:
[----:B------:R-:W-:Y:S05]  /*0d30*/  BSYNC B1 ;  /* 0x0000000000017941 */ /* 0x000fea0003800000 */
.L_x_1654:
[----:B------:R-:W-:-:S13]  /*0d40*/  ISETP.GE.AND P0, PT, R7, R4, PT ;  /* 0x000000040700720c */ /* 0x000fda0003f06270 */
[----:B0-----:R-:W-:Y:S01]  /*0d50*/  @!P0 IADD3 R2, R0, R7, RZ ;  /* 0x0000000700028210 */ /* 0x001fe20007ffe0ff */
[----:B------:R-:W-:Y:S01]  /*0d60*/  @!P0 IMAD.MOV.U32 R3, RZ, RZ, 0x4 ;  /* 0x00000004ff038424 */ /* 0x000fe200078e00ff */
[----:B------:R-:W-:-:S03]  /*0d70*/  @!P0 IADD3 R7, R7, 0x80, RZ ;  /* 0x0000008007078810 */ /* 0x000fc60007ffe0ff */
[----:B------:R-:W-:-:S05]  /*0d80*/  @!P0 IMAD.WIDE.U32 R2, R2, R3, c[0x0][0x168] ;  /* 0x00005a0002028625 */ /* 0x000fca00078e0003 */
[----:B------:R0:W-:Y:S02]  /*0d90*/  @!P0 STG.E [R2.64], R18 ;  /* 0x0000001202008986 */ /* 0x0001e4000c101904 */
.L_x_1659:
[----:B------:R-:W-:Y:S05]  /*0da0*/  BSYNC B0 ;  /* 0x0000000000007941 */ /* 0x000fea0003800000 */
.L_x_1653:
        /* <DEDUP_REMOVED lines=8> */
.L_x_1660:
        /* <DEDUP_REMOVED lines=13> */
.L_x_6490:


//--------------------- .text._ZN2at6native29vectorized_elementwise_kernelILi8EZZZNS0_15tan_kernel_cudaERNS_18TensorIteratorBaseEENKUlvE0_clEvENKUlvE0_clEvEUlfE_St5arrayIPcLm2EEEEviT0_T1_ --------------------------
	.section	.text._ZN2at6native29vectorized_elementwise_kernelILi8EZZZNS0_15tan_kernel_cudaERNS_18TensorIteratorBaseEENKUlvE0_clEvENKUlvE0_clEvEUlfE_St5arrayIPcLm2EEEEviT0_T1_,"ax",@progbits
	.sectioninfo	@"SHI_REGISTERS=4"
	.align	128
        .global         _ZN2at6native29vectorized_elementwise_kernelILi8EZZZNS0_15tan_kernel_cudaERNS_18TensorIteratorBaseEENKUlvE0_clEvENKUlvE0_clEvEUlfE_St5arrayIPcLm2EEEEviT0_T1_
        .type           _ZN2at6native29vectorized_elementwise_kernelILi8EZZZNS0_15tan_kernel_cudaERNS_18TensorIteratorBaseEENKUlvE0_clEvENKUlvE0_clEvEUlfE_St5arrayIPcLm2EEEEviT0_T1_,@function
        .size           _ZN2at6native29vectorized_elementwise_kernelILi8EZZZNS0_15tan_kernel_cudaERNS_18TensorIteratorBaseEENKUlvE0_clEvENKUlvE0_clEvEUlfE_St5arrayIPcLm2EEEEviT0_T1_,(.L_x_6491 - _ZN2at6native29vectorized_elementwise_kernelILi8EZZZNS0_15tan_kernel_cudaERNS_18TensorIteratorBaseEENKUlvE0_clEvENKUlvE0_clEvEUlfE_St5arrayIPcLm2EEEEviT0_T1_)
        .other          _ZN2at6native29vectorized_elementwise_kernelILi8EZZZNS0_15tan_kernel_cudaERNS_18TensorIteratorBaseEENKUlvE0_clEvENKUlvE0_clEvEUlfE_St5arrayIPcLm2EEEEviT0_T1_,@"STO_CUDA_ENTRY STV_DEFAULT"
_ZN2at6native29vectorized_elementwise_kernelILi8EZZZNS0_15tan_kernel_cudaERNS_18TensorIteratorBaseEENKUlvE0_clEvENKUlvE0_clEvEUlfE_St5arrayIPcLm2EEEEviT0_T1_:
.text._ZN2at6native29vectorized_elementwise_kernelILi8EZZZNS0_15tan_kernel_cudaERNS_18TensorIteratorBaseEENKUlvE0_clEvENKUlvE0_clEvEUlfE_St5arrayIPcLm2EEEEviT0_T1_:
[----:B------:R-:W-:Y:S02]  /*0000*/  MOV R1, c[0x0][0x28] ;  /* 0x00000a0000017a02 */ /* 0x000fe40000000f00 */
[----:B------:R-:W-:Y:S05]  /*0010*/  EXIT ;  /* 0x000000000000794d */ /* 0x000fea0003800000 */
.L_x_1661:
        /* <DEDUP_REMOVED lines=14> */
.L_x_6491:


//--------------------- .text._ZN2at6native18elementwise_kernelILi128ELi4EZNS0_15gpu_kernel_implIZZZNS0_15tan_kernel_cudaERNS_18TensorIteratorBaseEENKUlvE0_clEvENKUlvE_clEvEUldE_EEvS4_RKT_EUliE_EEviT1_ --------------------------
	.section	.text._ZN2at6native18elementwise_kernelILi128ELi4EZNS0_15gpu_kernel_implIZZZNS0_15tan_kernel_cudaERNS_18TensorIteratorBaseEENKUlvE0_clEvENKUlvE_clEvEUldE_EEvS4_RKT_EUliE_EEviT1_,"ax",@progbits
	.sectioninfo	@"SHI_REGISTERS=28"
	.align	128
        .global         _ZN2at6native18elementwise_kernelILi128ELi4EZNS0_15gpu_kernel_implIZZZNS0_15tan_kernel_cudaERNS_18TensorIteratorBaseEENKUlvE0_clEvENKUlvE_clEvEUldE_EEvS4_RKT_EUliE_EEviT1_
        .type           _ZN2at6native18elementwise_kernelILi128ELi4EZNS0_15gpu_kernel_implIZZZNS0_15tan_kernel_cudaERNS_18TensorIteratorBaseEENKUlvE0_clEvENKUlvE_clEvEUldE_EEvS4_RKT_EUliE_EEviT1_,@function
        .size           _ZN2at6native18elementwise_kernelILi128ELi4EZNS0_15gpu_kernel_implIZZZNS0_15tan_kernel_cudaERNS_18TensorIteratorBaseEENKUlvE0_clEvENKUlvE_clEvEUldE_EEvS4_RKT_EUliE_EEviT1_,(.L_x_6447 - _ZN2at6native18elementwise_kernelILi128ELi4EZNS0_15gpu_kernel_implIZZZNS0_15tan_kernel_cudaERNS_18TensorIteratorBaseEENKUlvE0_clEvENKUlvE_clEvEUldE_EEvS4_RKT_EUliE_EEviT1_)
        .other          _ZN2at6native18elementwise_kernelILi128ELi4EZNS0_15gpu_kernel_implIZZZNS0_15tan_kernel_cudaERNS_18TensorIteratorBaseEENKUlvE0_clEvENKUlvE_clEvEUldE_EEvS4_RKT_EUliE_EEviT1_,@"STO_CUDA_ENTRY STV_DEFAULT"
_ZN2at6native18elementwise_kernelILi128ELi4EZNS0_15gpu_kernel_implIZZZNS0_15tan_kernel_cudaERNS_18TensorIteratorBaseEENKUlvE0_clEvENKUlvE_clEvEUldE_EEvS4_RKT_EUliE_EEviT1_:
.text._ZN2at6native18elementwise_kernelILi128ELi4EZNS0_15gpu_kernel_implIZZZNS0_15tan_kernel_cudaERNS_18TensorIteratorBaseEENKUlvE0_clEvENKUlvE_clEvEUldE_EEvS4_RKT_EUliE_EEviT1_:
[----:B------:R-:W-:Y:S02]  /*0000*/  IMAD.MOV.U32 R1, RZ, RZ, c[0x0][0x28] ;  /* 0x00000a00ff017624 */ /* 0x000fe400078e00ff */
[----:B------:R-:W0:Y:S01]  /*0010*/  S2R R23, SR_CTAID.X ;  /* 0x0000000000177919 */ /* 0x000e220000002500 */
[----:B------:R-:W-:Y:S01]  /*0020*/  ULDC.64 UR36, c[0x0][0x118] ;  /* 0x0000460000247ab9 */ /* 0x000fe20000000a00 */
[----:B------:R-:W-:Y:S01]  /*0030*/  BSSY B6, `(.L_x_1662) ;  /* 0x0000316000067945 */ /* 0x000fe20003800000 */
[----:B------:R-:W-:Y:S01]  /*0040*/  IADD3 R1, R1, -0x28, RZ ;  /* 0xffffffd801017810 */ /* 0x000fe20007ffe0ff */
        /* <DEDUP_REMOVED lines=24> */
[C---:B------:R-:W-:Y:S02]  /*01d0*/  IMAD R16, R6.reuse, c[0x0][0x2a0], RZ ;  /* 0x0000a80006107a24 */ /* 0x040fe400078e02ff */
[----:B------:R-:W-:Y:S02]  /*01e0*/  IMAD R0, R6, c[0x0][0x2a4], RZ ;  /* 0x0000a90006007a24 */ /* 0x000fe400078e02ff */
        /* <DEDUP_REMOVED lines=207> */
.L_x_1664:
        /* <DEDUP_REMOVED lines=17> */
[----:B--2---:R0:W1:Y:S01]  /*0ff0*/  I2F.F64.S16 R10, R4 ;  /* 0x00000004000a7312 */ /* 0x0040620000101c00 */
[----:B------:R-:W-:Y:S05]  /*1000*/  BRA `(.L_x_1670) ;  /* 0x00000e2000007947 */ /* 0x000fea0003800000 */
.L_x_1668:
[----:B------:R-:W2:Y:S02]  /*1010*/  LDG.E.U8 R4, [R4.64] ;  /* 0x0000002404047981 */ /* 0x000ea4000c1e1100 */
[----:B--2---:R0:W1:Y:S01]  /*1020*/  I2F.F64.U16 R10, R4 ;  /* 0x00000004000a7312 */ /* 0x0040620000101800 */
[----:B------:R-:W-:Y:S05]  /*1030*/  BRA `(.L_x_1670) ;  /* 0x00000df000007947 */ /* 0x000fea0003800000 */
.L_x_1667:
[----:B------:R-:W-:-:S13]  /*1040*/  ISETP.NE.AND P0, PT, R3, 0x2, PT ;  /* 0x000000020300780c */ /* 0x000fda0003f05270 */
[----:B------:R-:W-:Y:S05]  /*1050*/  @!P0 BRA `(.L_x_1671) ;  /* 0x000000a000008947 */ /* 0x000fea0003800000 */
[----:B------:R-:W-:-:S13]  /*1060*/  ISETP.NE.AND P0, PT, R3, 0x3, PT ;  /* 0x000000030300780c */ /* 0x000fda0003f05270 */
[----:B------:R-:W-:Y:S05]  /*1070*/  @!P0 BRA `(.L_x_1672) ;  /* 0x0000005000008947 */ /* 0x000fea0003800000 */
[----:B------:R-:W-:-:S13]  /*1080*/  ISETP.NE.AND P0, PT, R3, 0x4, PT ;  /* 0x000000040300780c */ /* 0x000fda0003f05270 */
[----:B------:R-:W-:Y:S05]  /*1090*/  @P0 BRA `(.L_x_1669) ;  /* 0x00000bf000000947 */ /* 0x000fea0003800000 */
[----:B------:R-:W2:Y:S02]  /*10a0*/  LDG.E.64 R10, [R4.64] ;  /* 0x00000024040a7981 */ /* 0x000ea4000c1e1b00 */
[----:B--2---:R-:W0:Y:S01]  /*10b0*/  I2F.F64.S64 R10, R10 ;  /* 0x0000000a000a7312 */ /* 0x004e220000301c00 */
[----:B------:R-:W-:Y:S05]  /*10c0*/  BRA `(.L_x_1670) ;  /* 0x00000d6000007947 */ /* 0x000fea0003800000 */
.L_x_1672:
[----:B------:R-:W2:Y:S02]  /*10d0*/  LDG.E R4, [R4.64] ;  /* 0x0000002404047981 */ /* 0x000ea4000c1e1900 */
[----:B--2---:R0:W1:Y:S01]  /*10e0*/  I2F.F64 R10, R4 ;  /* 0x00000004000a7312 */ /* 0x0040620000201c00 */
[----:B------:R-:W-:Y:S05]  /*10f0*/  BRA `(.L_x_1670) ;  /* 0x00000d3000007947 */ /* 0x000fea0003800000 */
.L_x_1671:
[----:B------:R-:W2:Y:S02]  /*1100*/  LDG.E.U16 R4, [R4.64] ;  /* 0x0000002404047981 */ /* 0x000ea4000c1e1500 */
[----:B--2---:R0:W1:Y:S01]  /*1110*/  I2F.F64.S16 R10, R4 ;  /* 0x00000004000a7312 */ /* 0x0040620000101c00 */
[----:B------:R-:W-:Y:S05]  /*1120*/  BRA `(.L_x_1670) ;  /* 0x00000d0000007947 */ /* 0x000fea0003800000 */
.L_x_1666:
[----:B------:R-:W-:-:S13]  /*1130*/  ISETP.GT.AND P0, PT, R3, 0x6, PT ;  /* 0x000000060300780c */ /* 0x000fda0003f04270 */
[----:B------:R-:W-:Y:S05]  /*1140*/  @P0 BRA `(.L_x_1673) ;  /* 0x000000d000000947 */ /* 0x000fea0003800000 */
[----:B------:R-:W-:-:S13]  /*1150*/  ISETP.NE.AND P0, PT, R3, 0x5, PT ;  /* 0x000000050300780c */ /* 0x000fda0003f05270 */
[----:B------:R-:W-:Y:S05]  /*1160*/  @!P0 BRA `(.L_x_1674) ;  /* 0x0000006000008947 */ /* 0x000fea0003800000 */
[----:B------:R-:W-:-:S13]  /*1170*/  ISETP.NE.AND P0, PT, R3, 0x6, PT ;  /* 0x000000060300780c */ /* 0x000fda0003f05270 */
[----:B------:R-:W-:Y:S05]  /*1180*/  @P0 BRA `(.L_x_1669) ;  /* 0x00000b0000000947 */ /* 0x000fea0003800000 */
[----:B------:R-:W2:Y:S02]  /*1190*/  LDG.E R10, [R4.64] ;  /* 0x00000024040a7981 */ /* 0x000ea4000c1e1900 */
[----:B--2---:R-:W-:-:S06]  /*11a0*/  FMUL.FTZ R10, R10, 1 ;  /* 0x3f8000000a0a7820 */ /* 0x004fcc0000410000 */
[----:B------:R-:W0:Y:S01]  /*11b0*/  F2F.F64.F32 R10, R10 ;  /* 0x0000000a000a7310 */ /* 0x000e220000201800 */
[----:B------:R-:W-:Y:S05]  /*11c0*/  BRA `(.L_x_1670) ;  /* 0x00000c6000007947 */ /* 0x000fea0003800000 */
.L_x_1674:
[----:B------:R-:W2:Y:S02]  /*11d0*/  LDG.E.U16 R0, [R4.64] ;  /* 0x0000002404007981 */ /* 0x000ea4000c1e1500 */
[----:B--2---:R-:W-:-:S05]  /*11e0*/  HADD2.F32 R0, -RZ, R0.H0_H0 ;  /* 0x20000000ff007230 */ /* 0x004fca0000004100 */
[----:B------:R-:W-:-:S04]  /*11f0*/  FMUL.FTZ R0, R0, 1 ;  /* 0x3f80000000007820 */ /* 0x000fc80000410000 */
[----:B------:R0:W1:Y:S01]  /*1200*/  F2F.F64.F32 R10, R0 ;  /* 0x00000000000a7310 */ /* 0x0000620000201800 */
[----:B------:R-:W-:Y:S05]  /*1210*/  BRA `(.L_x_1670) ;  /* 0x00000c1000007947 */ /* 0x000fea0003800000 */
.L_x_1673:
[----:B------:R-:W-:-:S13]  /*1220*/  ISETP.NE.AND P0, PT, R3, 0x7, PT ;  /* 0x000000070300780c */ /* 0x000fda0003f05270 */
[----:B------:R-:W-:Y:S05]  /*1230*/  @!P0 BRA `(.L_x_1675) ;  /* 0x000000d000008947 */ /* 0x000fea0003800000 */
        /* <DEDUP_REMOVED lines=8> */
.L_x_1676:
[----:B------:R-:W2:Y:S02]  /*12c0*/  LDG.E.U16 R4, [R4.64] ;  /* 0x0000002404047981 */ /* 0x000ea4000c1e1500 */
[----:B--2---:R-:W-:-:S05]  /*12d0*/  HADD2.F32 R0, -RZ, R4.H0_H0 ;  /* 0x20000004ff007230 */ /* 0x004fca0000004100 */
[----:B------:R-:W-:-:S04]  /*12e0*/  FMUL.FTZ R0, R0, 1 ;  /* 0x3f80000000007820 */ /* 0x000fc80000410000 */
[----:B------:R0:W1:Y:S01]  /*12f0*/  F2F.F64.F32 R10, R0 ;  /* 0x00000000000a7310 */ /* 0x0000620000201800 */
[----:B------:R-:W-:Y:S05]  /*1300*/  BRA `(.L_x_1670) ;  /* 0x00000b2000007947 */ /* 0x000fea0003800000 */
.L_x_1675:
[----:B------:R0:W5:Y:S01]  /*1310*/  LDG.E.64 R10, [R4.64] ;  /* 0x00000024040a7981 */ /* 0x000162000c1e1b00 */
[----:B------:R-:W-:Y:S05]  /*1320*/  BRA `(.L_x_1670) ;  /* 0x00000b0000007947 */ /* 0x000fea0003800000 */
.L_x_1665:
        /* <DEDUP_REMOVED lines=8> */
[----:B------:R-:W2:Y:S01]  /*13b0*/  LDG.E.U8 R4, [R4.64] ;  /* 0x0000002404047981 */ /* 0x000ea2000c1e1100 */
[----:B------:R-:W-:Y:S01]  /*13c0*/  IMAD.MOV.U32 R10, RZ, RZ, RZ ;  /* 0x000000ffff0a7224 */ /* 0x000fe200078e00ff */
[----:B--2---:R-:W-:-:S04]  /*13d0*/  ISETP.NE.AND P0, PT, R4, RZ, PT ;  /* 0x000000ff0400720c */ /* 0x004fc80003f05270 */
[----:B------:R-:W-:Y:S01]  /*13e0*/  FSEL R11, RZ, 1.875, !P0 ;  /* 0x3ff00000ff0b7808 */ /* 0x000fe20004000000 */
[----:B------:R-:W-:Y:S05]  /*13f0*/  BRA `(.L_x_1670) ;  /* 0x00000a3000007947 */ /* 0x000fea0003800000 */
.L_x_1679:
[----:B------:R0:W5:Y:S01]  /*1400*/  LDG.E.64 R10, [R4.64] ;  /* 0x00000024040a7981 */ /* 0x000162000c1e1b00 */
[----:B------:R-:W-:Y:S05]  /*1410*/  BRA `(.L_x_1670) ;  /* 0x00000a1000007947 */ /* 0x000fea0003800000 */
.L_x_1678:
        /* <DEDUP_REMOVED lines=24> */
[----:B------:R-:W-:-:S05]  /*15a0*/  LOP3.LUT R7, R7, 0x80000000, R0, 0xf8, !PT ;  /* 0x8000000007077812 */ /* 0x000fca00078ef800 */
[----:B------:R-:W-:-:S04]  /*15b0*/  FMUL.FTZ R7, R7, 1 ;  /* 0x3f80000007077820 */ /* 0x000fc80000410000 */
[----:B------:R0:W1:Y:S01]  /*15c0*/  F2F.F64.F32 R10, R7 ;  /* 0x00000007000a7310 */ /* 0x0000620000201800 */
[----:B------:R-:W-:Y:S05]  /*15d0*/  BRA `(.L_x_1670) ;  /* 0x0000085000007947 */ /* 0x000fea0003800000 */
.L_x_1681:
        /* <DEDUP_REMOVED lines=11> */
[----:B------:R-:W-:-:S05]  /*1690*/  LOP3.LUT R0, R3, 0x80000000, R0, 0xf8, !PT ;  /* 0x8000000003007812 */ /* 0x000fca00078ef800 */
[----:B------:R-:W-:-:S04]  /*16a0*/  FMUL.FTZ R0, R0, 1 ;  /* 0x3f80000000007820 */ /* 0x000fc80000410000 */
[----:B------:R0:W1:Y:S01]  /*16b0*/  F2F.F64.F32 R10, R0 ;  /* 0x00000000000a7310 */ /* 0x0000620000201800 */
[----:B------:R-:W-:Y:S05]  /*16c0*/  BRA `(.L_x_1670) ;  /* 0x0000076000007947 */ /* 0x000fea0003800000 */
.L_x_1680:
[----:B------:R-:W2:Y:S02]  /*16d0*/  LDG.E.U16 R0, [R4.64] ;  /* 0x0000002404007981 */ /* 0x000ea4000c1e1500 */
[----:B--2---:R-:W-:-:S05]  /*16e0*/  PRMT R0, RZ, 0x5410, R0 ;  /* 0x00005410ff007816 */ /* 0x004fca0000000000 */
[----:B------:R-:W-:-:S04]  /*16f0*/  FMUL.FTZ R0, R0, 1 ;  /* 0x3f80000000007820 */ /* 0x000fc80000410000 */
[----:B------:R0:W1:Y:S01]  /*1700*/  F2F.F64.F32 R10, R0 ;  /* 0x00000000000a7310 */ /* 0x0000620000201800 */
[----:B------:R-:W-:Y:S05]  /*1710*/  BRA `(.L_x_1670) ;  /* 0x0000071000007947 */ /* 0x000fea0003800000 */
.L_x_1677:
        /* <DEDUP_REMOVED lines=9> */
[----:B--2---:R0:W1:Y:S01]  /*17b0*/  I2F.F64.U16 R10, R4 ;  /* 0x00000004000a7312 */ /* 0x0040620000101800 */
[----:B------:R-:W-:Y:S05]  /*17c0*/  BRA `(.L_x_1670) ;  /* 0x0000066000007947 */ /* 0x000fea0003800000 */
.L_x_1684:
        /* <DEDUP_REMOVED lines=21> */
.L_x_1688:
[----:B------:R-:W-:Y:S05]  /*1920*/  BSYNC B1 ;  /* 0x0000000000017941 */ /* 0x000fea0003800000 */
.L_x_1687:
[----:B------:R-:W-:Y:S01]  /*1930*/  LEA R5, R0, 0x3b800000, 0x17 ;  /* 0x3b80000000057811 */ /* 0x000fe200078eb8ff */
[----:B------:R-:W-:-:S05]  /*1940*/  IMAD.SHL.U32 R0, R3, 0x100000, RZ ;  /* 0x0010000003007824 */ /* 0x000fca00078e00ff */
[----:B------:R-:W-:Y:S02]  /*1950*/  LOP3.LUT R0, R5, R0, R6, 0xfe, !PT ;  /* 0x0000000005007212 */ /* 0x000fe400078efe06 */
.L_x_1686:
[----:B------:R-:W-:Y:S05]  /*1960*/  BSYNC B0 ;  /* 0x0000000000007941 */ /* 0x000fea0003800000 */
.L_x_1685:
[----:B------:R-:W-:-:S04]  /*1970*/  FMUL.FTZ R0, R0, 1 ;  /* 0x3f80000000007820 */ /* 0x000fc80000410000 */
[----:B------:R0:W1:Y:S01]  /*1980*/  F2F.F64.F32 R10, R0 ;  /* 0x00000000000a7310 */ /* 0x0000620000201800 */
[----:B------:R-:W-:Y:S05]  /*1990*/  BRA `(.L_x_1670) ;  /* 0x0000049000007947 */ /* 0x000fea0003800000 */
.L_x_1683:
        /* <DEDUP_REMOVED lines=21> */
.L_x_1692:
[----:B------:R-:W-:Y:S05]  /*1af0*/  BSYNC B1 ;  /* 0x0000000000017941 */ /* 0x000fea0003800000 */
.L_x_1691:
[----:B------:R-:W-:Y:S01]  /*1b00*/  LEA R5, R0, 0x37800000, 0x17 ;  /* 0x3780000000057811 */ /* 0x000fe200078eb8ff */
[----:B------:R-:W-:-:S05]  /*1b10*/  IMAD.SHL.U32 R0, R3, 0x200000, RZ ;  /* 0x0020000003007824 */ /* 0x000fca00078e00ff */
[----:B------:R-:W-:Y:S02]  /*1b20*/  LOP3.LUT R0, R5, R0, R6, 0xfe, !PT ;  /* 0x0000000005007212 */ /* 0x000fe400078efe06 */
.L_x_1690:
[----:B------:R-:W-:Y:S05]  /*1b30*/  BSYNC B0 ;  /* 0x0000000000007941 */ /* 0x000fea0003800000 */
.L_x_1689:
[----:B------:R-:W-:-:S04]  /*1b40*/  FMUL.FTZ R0, R0, 1 ;  /* 0x3f80000000007820 */ /* 0x000fc80000410000 */
[----:B------:R0:W1:Y:S01]  /*1b50*/  F2F.F64.F32 R10, R0 ;  /* 0x00000000000a7310 */ /* 0x0000620000201800 */
[----:B------:R-:W-:Y:S05]  /*1b60*/  BRA `(.L_x_1670) ;  /* 0x000002c000007947 */ /* 0x000fea0003800000 */
.L_x_1682:
        /* <DEDUP_REMOVED lines=14> */
.L_x_1696:
[----:B------:R-:W-:Y:S05]  /*1c50*/  BSYNC B0 ;  /* 0x0000000000007941 */ /* 0x000fea0003800000 */
.L_x_1695:
[----:B------:R-:W-:-:S04]  /*1c60*/  FMUL.FTZ R0, R0, 1 ;  /* 0x3f80000000007820 */ /* 0x000fc80000410000 */
[----:B------:R0:W1:Y:S01]  /*1c70*/  F2F.F64.F32 R10, R0 ;  /* 0x00000000000a7310 */ /* 0x0000620000201800 */
[----:B------:R-:W-:Y:S05]  /*1c80*/  BRA `(.L_x_1670) ;  /* 0x000001a000007947 */ /* 0x000fea0003800000 */
.L_x_1669:
        /* <DEDUP_REMOVED lines=19> */
[----:B------:R-:W-:Y:S01]  /*1dc0*/  CS2R R10, SRZ ;  /* 0x00000000000a7805 */ /* 0x000fe2000001ff00 */
[----:B------:R-:W-:Y:S05]  /*1dd0*/  BRA `(.L_x_1670) ;  /* 0x0000005000007947 */ /* 0x000fea0003800000 */
.L_x_1694:
[----:B------:R-:W2:Y:S02]  /*1de0*/  LDG.E.64 R10, [R4.64] ;  /* 0x00000024040a7981 */ /* 0x000ea4000c1e1b00 */
[----:B--2---:R-:W0:Y:S01]  /*1df0*/  I2F.F64.U64 R10, R10 ;  /* 0x0000000a000a7312 */ /* 0x004e220000301800 */
[----:B------:R-:W-:Y:S05]  /*1e00*/  BRA `(.L_x_1670) ;  /* 0x0000002000007947 */ /* 0x000fea0003800000 */
.L_x_1693:
[----:B------:R-:W2:Y:S02]  /*1e10*/  LDG.E R4, [R4.64] ;  /* 0x0000002404047981 */ /* 0x000ea4000c1e1900 */
[----:B--2---:R0:W1:Y:S02]  /*1e20*/  I2F.F64.U32 R10, R4 ;  /* 0x00000004000a7312 */ /* 0x0040640000201800 */
.L_x_1670:
[----:B01---5:R-:W0:Y:S01]  /*1e30*/  DSETP.NEU.AND P0, PT, |R10|, +INF , PT ;  /* 0x7ff000000a00742a */ /* 0x023e220003f0d200 */
[----:B------:R-:W-:-:S13]  /*1e40*/  BSSY B0, `(.L_x_1697) ;  /* 0x0000011000007945 */ /* 0x000fda0003800000 */
[----:B0-----:R-:W-:Y:S05]  /*1e50*/  @!P0 BRA `(.L_x_1698) ;  /* 0x000000d000008947 */ /* 0x001fea0003800000 */
[----:B------:R-:W0:-:S04]  /*1e60*/  DMUL R6, R10, c[0x2][0x0] ;  /* 0x008000000a067a28 */ /* 0x000e080000000000 */
[----:B------:R-:W-:Y:S02]  /*1e70*/  DSETP.GE.AND P0, PT, |R10|, 2.14748364800000000000e+09, PT ;  /* 0x41e000000a00742a */ /* 0x000fe40003f06200 */
[----:B0-----:R-:W0:Y:S08]  /*1e80*/  F2I.F64 R0, R6 ;  /* 0x0000000600007311 */ /* 0x001e300000301100 */
[----:B0-----:R-:W0:Y:S02]  /*1e90*/  I2F.F64 R4, R0 ;  /* 0x0000000000047312 */ /* 0x001e240000201c00 */
[----:B0-----:R-:W0:-:S06]  /*1ea0*/  DFMA R8, -R4, c[0x2][0x8], R10 ;  /* 0x0080020004087a2b */ /* 0x001e0c000000010a */
[----:B0-----:R-:W0:-:S06]  /*1eb0*/  DFMA R8, -R4, c[0x2][0x10], R8 ;  /* 0x0080040004087a2b */ /* 0x001e0c0000000108 */
[----:B0-----:R0:W1:Y:S01]  /*1ec0*/  DFMA R4, -R4, c[0x2][0x18], R8 ;  /* 0x0080060004047a2b */ /* 0x0010620000000108 */
[----:B------:R-:W-:Y:S05]  /*1ed0*/  @!P0 BRA `(.L_x_1699) ;  /* 0x0000007000008947 */ /* 0x000fea0003800000 */
[----:B------:R-:W-:Y:S01]  /*1ee0*/  IMAD.MOV.U32 R0, RZ, RZ, R10 ;  /* 0x000000ffff007224 */ /* 0x000fe200078e000a */
[----:B------:R-:W-:-:S04]  /*1ef0*/  MOV R10, 0x1f10 ;  /* 0x00001f10000a7802 */ /* 0x000fc80000000f00 */
[----:B01----:R-:W-:Y:S05]  /*1f00*/  CALL.REL.NOINC `($_ZN2at6native18elementwise_kernelILi128ELi4EZNS0_15gpu_kernel_implIZZZNS0_15tan_kernel_cudaERNS_18TensorIteratorBaseEENKUlvE0_clEvENKUlvE_clEvEUldE_EEvS4_RKT_EUliE_EEviT1_$__internal_trig_reduction_slowpathd) ;  /* 0x0000a67000007944 */ /* 0x003fea0003c00000 */
[----:B------:R-:W-:Y:S01]  /*1f10*/  IMAD.MOV.U32 R0, RZ, RZ, R3 ;  /* 0x000000ffff007224 */ /* 0x000fe200078e0003 */
[----:B------:R-:W-:Y:S05]  /*1f20*/  BRA `(.L_x_1699) ;  /* 0x0000002000007947 */ /* 0x000fea0003800000 */
.L_x_1698:
[----:B------:R0:W1:Y:S01]  /*1f30*/  DMUL R4, RZ, R10 ;  /* 0x0000000aff047228 */ /* 0x0000620000000000 */
[----:B------:R-:W-:-:S05]  /*1f40*/  IMAD.MOV.U32 R0, RZ, RZ, RZ ;  /* 0x000000ffff007224 */ /* 0x000fca00078e00ff */
.L_x_1699:
[----:B------:R-:W-:Y:S05]  /*1f50*/  BSYNC B0 ;  /* 0x0000000000007941 */ /* 0x000fea0003800000 */
.L_x_1697:
[----:B-1----:R-:W1:Y:S01]  /*1f60*/  DMUL R6, R4, R4 ;  /* 0x0000000404067228 */ /* 0x002e620000000000 */
[----:B0-----:R-:W-:Y:S01]  /*1f70*/  IMAD.MOV.U32 R8, RZ, RZ, 0x2799bcb9 ;  /* 0x2799bcb9ff087424 */ /* 0x001fe200078e00ff */
[----:B------:R-:W0:Y:S01]  /*1f80*/  LDC.U8 R3, c[0x0][0x371] ;  /* 0x0000dc40ff037b82 */ /* 0x000e220000000000 */
[----:B------:R-:W-:Y:S01]  /*1f90*/  IMAD.MOV.U32 R9, RZ, RZ, 0x3ee48dac ;  /* 0x3ee48dacff097424 */ /* 0x000fe200078e00ff */
[----:B------:R-:W-:Y:S01]  /*1fa0*/  LOP3.LUT R10, R0, 0x1, RZ, 0xc0, !PT ;  /* 0x00000001000a7812 */ /* 0x000fe200078ec0ff */
[----:B------:R-:W-:Y:S03]  /*1fb0*/  BSSY B0, `(.L_x_1700) ;  /* 0x0000020000007945 */ /* 0x000fe60003800000 */
[----:B------:R-:W-:Y:S01]  /*1fc0*/  ISETP.NE.U32.AND P0, PT, R10, 0x1, PT ;  /* 0x000000010a00780c */ /* 0x000fe20003f05070 */
[----:B-1----:R-:W1:-:S06]  /*1fd0*/  DFMA R8, R6, R8, c[0x2][0x20] ;  /* 0x008008000608762b */ /* 0x002e4c0000000008 */
[----:B-1----:R-:W1:-:S06]  /*1fe0*/  DFMA R8, R6, R8, c[0x2][0x28] ;  /* 0x00800a000608762b */ /* 0x002e4c0000000008 */
[----:B-1----:R-:W1:Y:S01]  /*1ff0*/  DFMA R8, R6, R8, c[0x2][0x30] ;  /* 0x00800c000608762b */ /* 0x002e620000000008 */
[----:B0-----:R-:W-:-:S05]  /*2000*/  PRMT R11, R3, 0x9910, RZ ;  /* 0x00009910030b7816 */ /* 0x001fca00000000ff */
[----:B-1----:R-:W0:Y:S01]  /*2010*/  DFMA R8, R6, R8, c[0x2][0x38] ;  /* 0x00800e000608762b */ /* 0x002e220000000008 */
[----:B------:R-:W-:-:S05]  /*2020*/  IMAD.MOV.U32 R0, RZ, RZ, R11 ;  /* 0x000000ffff007224 */ /* 0x000fca00078e000b */
[----:B0-----:R-:W0:Y:S01]  /*2030*/  DFMA R8, R6, R8, c[0x2][0x40] ;  /* 0x008010000608762b */ /* 0x001e220000000008 */
[----:B------:R-:W-:-:S05]  /*2040*/  ISETP.GT.AND P1, PT, R0, 0x9, PT ;  /* 0x000000090000780c */ /* 0x000fca0003f24270 */
[----:B0-----:R-:W0:-:S06]  /*2050*/  DFMA R8, R6, R8, c[0x2][0x48] ;  /* 0x008012000608762b */ /* 0x001e0c0000000008 */
        /* <DEDUP_REMOVED lines=8> */
[----:B0-----:R-:W0:-:S06]  /*20e0*/  DMUL R14, R6, R8 ;  /* 0x00000008060e7228 */ /* 0x001e0c0000000000 */
[----:B0-----:R0:W1:Y:S01]  /*20f0*/  DFMA R8, R14, R4, R4 ;  /* 0x000000040e08722b */ /* 0x0010620000000004 */
[----:B------:R-:W-:Y:S05]  /*2100*/  @P0 BRA `(.L_x_1701) ;  /* 0x000000a000000947 */ /* 0x000fea0003800000 */
[----:B-1----:R-:W1:Y:S01]  /*2110*/  MUFU.RCP64H R11, R9 ;  /* 0x00000009000b7308 */ /* 0x002e620000001800 */
[----:B------:R-:W-:-:S06]  /*2120*/  IMAD.MOV.U32 R10, RZ, RZ, RZ ;  /* 0x000000ffff0a7224 */ /* 0x000fcc00078e00ff */
[----:B-1----:R-:W1:-:S06]  /*2130*/  DFMA R6, -R8, R10, 1 ;  /* 0x3ff000000806742b */ /* 0x002e4c000000010a */
[----:B-1----:R-:W1:-:S04]  /*2140*/  DFMA R12, R6, R6, R6 ;  /* 0x00000006060c722b */ /* 0x002e480000000006 */
[----:B------:R-:W2:-:S04]  /*2150*/  DADD R6, R8, -R4 ;  /* 0x0000000008067229 */ /* 0x000e880000000804 */
[----:B-1----:R-:W1:-:S04]  /*2160*/  DFMA R12, R10, R12, R10 ;  /* 0x0000000c0a0c722b */ /* 0x002e48000000000a */
[----:B--2---:R-:W-:-:S04]  /*2170*/  DFMA R6, R14, R4, -R6 ;  /* 0x000000040e06722b */ /* 0x004fc80000000806 */
[----:B01----:R-:W0:-:S06]  /*2180*/  DFMA R4, R8, -R12, 1 ;  /* 0x3ff000000804742b */ /* 0x003e0c000000080c */
[----:B0-----:R-:W0:-:S06]  /*2190*/  DFMA R4, R6, -R12, R4 ;  /* 0x8000000c0604722b */ /* 0x001e0c0000000004 */
[----:B0-----:R0:W1:-:S06]  /*21a0*/  DFMA R8, -R12, R4, -R12 ;  /* 0x000000040c08722b */ /* 0x00104c000000090c */
.L_x_1701:
[----:B------:R-:W-:Y:S05]  /*21b0*/  BSYNC B0 ;  /* 0x0000000000007941 */ /* 0x000fea0003800000 */
.L_x_1700:
        /* <DEDUP_REMOVED lines=9> */
[----:B-1----:R-:W1:Y:S02]  /*2250*/  F2I.F64.TRUNC R9, R8 ;  /* 0x0000000800097311 */ /* 0x002e64000030d100 */
[----:B-1----:R1:W-:Y:S01]  /*2260*/  STG.E.U8 [R16.64], R9 ;  /* 0x0000000910007986 */ /* 0x0023e2000c101124 */
[----:B------:R-:W-:Y:S05]  /*2270*/  BRA `(.L_x_1707) ;  /* 0x00000ef000007947 */ /* 0x000fea0003800000 */
.L_x_1705:
[----:B-1----:R-:W1:Y:S02]  /*2280*/  F2I.S64.F64.TRUNC R8, R8 ;  /* 0x0000000800087311 */ /* 0x002e64000030d900 */
[----:B-1----:R-:W-:-:S05]  /*2290*/  IMAD.MOV.U32 R3, RZ, RZ, R8 ;  /* 0x000000ffff037224 */ /* 0x002fca00078e0008 */
[----:B------:R1:W-:Y:S01]  /*22a0*/  STG.E.U8 [R16.64], R3 ;  /* 0x0000000310007986 */ /* 0x0003e2000c101124 */
[----:B------:R-:W-:Y:S05]  /*22b0*/  BRA `(.L_x_1707) ;  /* 0x00000eb000007947 */ /* 0x000fea0003800000 */
.L_x_1704:
[----:B------:R-:W-:-:S13]  /*22c0*/  ISETP.NE.AND P0, PT, R0, 0x2, PT ;  /* 0x000000020000780c */ /* 0x000fda0003f05270 */
[----:B------:R-:W-:Y:S05]  /*22d0*/  @!P0 BRA `(.L_x_1708) ;  /* 0x000000a000008947 */ /* 0x000fea0003800000 */
[----:B------:R-:W-:-:S13]  /*22e0*/  ISETP.NE.AND P0, PT, R0, 0x3, PT ;  /* 0x000000030000780c */ /* 0x000fda0003f05270 */
[----:B------:R-:W-:Y:S05]  /*22f0*/  @!P0 BRA `(.L_x_1709) ;  /* 0x0000005000008947 */ /* 0x000fea0003800000 */
[----:B------:R-:W-:-:S13]  /*2300*/  ISETP.NE.AND P0, PT, R0, 0x4, PT ;  /* 0x000000040000780c */ /* 0x000fda0003f05270 */
[----:B------:R-:W-:Y:S05]  /*2310*/  @P0 BRA `(.L_x_1706) ;  /* 0x00000cc000000947 */ /* 0x000fea0003800000 */
[----:B-1----:R-:W1:Y:S02]  /*2320*/  F2I.S64.F64.TRUNC R8, R8 ;  /* 0x0000000800087311 */ /* 0x002e64000030d900 */
[----:B-1----:R1:W-:Y:S01]  /*2330*/  STG.E.64 [R16.64], R8 ;  /* 0x0000000810007986 */ /* 0x0023e2000c101b24 */
[----:B------:R-:W-:Y:S05]  /*2340*/  BRA `(.L_x_1707) ;  /* 0x00000e2000007947 */ /* 0x000fea0003800000 */
.L_x_1709:
[----:B-1----:R-:W1:Y:S02]  /*2350*/  F2I.F64.TRUNC R9, R8 ;  /* 0x0000000800097311 */ /* 0x002e64000030d100 */
[----:B-1----:R1:W-:Y:S01]  /*2360*/  STG.E [R16.64], R9 ;  /* 0x0000000910007986 */ /* 0x0023e2000c101924 */
[----:B------:R-:W-:Y:S05]  /*2370*/  BRA `(.L_x_1707) ;  /* 0x00000df000007947 */ /* 0x000fea0003800000 */
.L_x_1708:
[----:B-1----:R-:W1:Y:S02]  /*2380*/  F2I.F64.TRUNC R9, R8 ;  /* 0x0000000800097311 */ /* 0x002e64000030d100 */
[----:B-1----:R1:W-:Y:S01]  /*2390*/  STG.E.U16 [R16.64], R9 ;  /* 0x0000000910007986 */ /* 0x0023e2000c101524 */
[----:B------:R-:W-:Y:S05]  /*23a0*/  BRA `(.L_x_1707) ;  /* 0x00000dc000007947 */ /* 0x000fea0003800000 */
.L_x_1703:
[----:B------:R-:W-:-:S13]  /*23b0*/  ISETP.GT.AND P0, PT, R0, 0x6, PT ;  /* 0x000000060000780c */ /* 0x000fda0003f04270 */
[----:B------:R-:W-:Y:S05]  /*23c0*/  @P0 BRA `(.L_x_1710) ;  /* 0x000000f000000947 */ /* 0x000fea0003800000 */
[----:B------:R-:W-:-:S13]  /*23d0*/  ISETP.NE.AND P0, PT, R0, 0x5, PT ;  /* 0x000000050000780c */ /* 0x000fda0003f05270 */
[----:B------:R-:W-:Y:S05]  /*23e0*/  @!P0 BRA `(.L_x_1711) ;  /* 0x0000007000008947 */ /* 0x000fea0003800000 */
[----:B------:R-:W-:-:S13]  /*23f0*/  ISETP.NE.AND P0, PT, R0, 0x6, PT ;  /* 0x000000060000780c */ /* 0x000fda0003f05270 */
[----:B------:R-:W-:Y:S05]  /*2400*/  @P0 BRA `(.L_x_1706) ;  /* 0x00000bd000000947 */ /* 0x000fea0003800000 */
[----:B-1----:R-:W1:Y:S01]  /*2410*/  F2F.F32.F64 R3, R8 ;  /* 0x0000000800037310 */ /* 0x002e620000301000 */
[----:B------:R-:W1:-:S14]  /*2420*/  DSETP.GEU.AND P0, PT, |R8|, c[0x2][0x90], PT ;  /* 0x008024000800762a */ /* 0x000e5c0003f0e200 */
[----:B-1----:R-:W-:-:S05]  /*2430*/  @!P0 FMUL R3, R3, 1.175494350822287508e-38 ;  /* 0x0080000003038820 */ /* 0x002fca0000400000 */
[----:B------:R1:W-:Y:S01]  /*2440*/  STG.E [R16.64], R3 ;  /* 0x0000000310007986 */ /* 0x0003e2000c101924 */
[----:B------:R-:W-:Y:S05]  /*2450*/  BRA `(.L_x_1707) ;  /* 0x00000d1000007947 */ /* 0x000fea0003800000 */
.L_x_1711:
[----:B-1----:R-:W1:Y:S01]  /*2460*/  F2F.F32.F64 R0, R8 ;  /* 0x0000000800007310 */ /* 0x002e620000301000 */
[----:B------:R-:W1:-:S14]  /*2470*/  DSETP.GEU.AND P0, PT, |R8|, c[0x2][0x90], PT ;  /* 0x008024000800762a */ /* 0x000e5c0003f0e200 */
[----:B-1----:R-:W-:-:S05]  /*2480*/  @!P0 FMUL R0, R0, 1.175494350822287508e-38 ;  /* 0x0080000000008820 */ /* 0x002fca0000400000 */
[----:B------:R-:W-:-:S05]  /*2490*/  F2FP.PACK_AB R0, RZ, R0 ;  /* 0x00000000ff00723e */ /* 0x000fca00000000ff */
[----:B------:R1:W-:Y:S01]  /*24a0*/  STG.E.U16 [R16.64], R0 ;  /* 0x0000000010007986 */ /* 0x0003e2000c101524 */
[----:B------:R-:W-:Y:S05]  /*24b0*/  BRA `(.L_x_1707) ;  /* 0x00000cb000007947 */ /* 0x000fea0003800000 */
.L_x_1710:
[----:B------:R-:W-:-:S13]  /*24c0*/  ISETP.NE.AND P0, PT, R0, 0x7, PT ;  /* 0x000000070000780c */ /* 0x000fda0003f05270 */
[----:B------:R-:W-:Y:S05]  /*24d0*/  @!P0 BRA `(.L_x_1712) ;  /* 0x0000011000008947 */ /* 0x000fea0003800000 */
[----:B------:R-:W-:-:S13]  /*24e0*/  ISETP.NE.AND P0, PT, R0, 0x8, PT ;  /* 0x000000080000780c */ /* 0x000fda0003f05270 */
[----:B------:R-:W-:Y:S05]  /*24f0*/  @!P0 BRA `(.L_x_1713) ;  /* 0x0000008000008947 */ /* 0x000fea0003800000 */
[----:B------:R-:W-:-:S13]  /*2500*/  ISETP.NE.AND P0, PT, R0, 0x9, PT ;  /* 0x000000090000780c */ /* 0x000fda0003f05270 */
[----:B------:R-:W-:Y:S05]  /*2510*/  @P0 BRA `(.L_x_1706) ;  /* 0x00000ac000000947 */ /* 0x000fea0003800000 */
[----:B01----:R-:W0:Y:S01]  /*2520*/  F2F.F32.F64 R4, R8 ;  /* 0x0000000800047310 */ /* 0x003e220000301000 */
[----:B------:R-:W0:Y:S01]  /*2530*/  DSETP.GEU.AND P0, PT, |R8|, c[0x2][0x90], PT ;  /* 0x008024000800762a */ /* 0x000e220003f0e200 */
[----:B------:R-:W-:-:S13]  /*2540*/  IMAD.MOV.U32 R5, RZ, RZ, RZ ;  /* 0x000000ffff057224 */ /* 0x000fda00078e00ff */
[----:B0-----:R-:W-:-:S05]  /*2550*/  @!P0 FMUL R4, R4, 1.175494350822287508e-38 ;  /* 0x0080000004048820 */ /* 0x001fca0000400000 */
[----:B------:R0:W-:Y:S01]  /*2560*/  STG.E.64 [R16.64], R4 ;  /* 0x0000000410007986 */ /* 0x0001e2000c101b24 */
[----:B------:R-:W-:Y:S05]  /*2570*/  BRA `(.L_x_1707) ;  /* 0x00000bf000007947 */ /* 0x000fea0003800000 */
.L_x_1713:
[----:B-1----:R-:W1:Y:S01]  /*2580*/  F2F.F32.F64 R0, R8 ;  /* 0x0000000800007310 */ /* 0x002e620000301000 */
[----:B------:R-:W1:-:S14]  /*2590*/  DSETP.GEU.AND P0, PT, |R8|, c[0x2][0x90], PT ;  /* 0x008024000800762a */ /* 0x000e5c0003f0e200 */
[----:B-1----:R-:W-:-:S05]  /*25a0*/  @!P0 FMUL R0, R0, 1.175494350822287508e-38 ;  /* 0x0080000000008820 */ /* 0x002fca0000400000 */
[----:B------:R-:W-:-:S04]  /*25b0*/  F2FP.PACK_AB R3, RZ, R0 ;  /* 0x00000000ff03723e */ /* 0x000fc800000000ff */
[----:B------:R-:W-:-:S05]  /*25c0*/  PRMT R3, R3, 0x5410, RZ ;  /* 0x0000541003037816 */ /* 0x000fca00000000ff */
[----:B------:R1:W-:Y:S01]  /*25d0*/  STG.E [R16.64], R3 ;  /* 0x0000000310007986 */ /* 0x0003e2000c101924 */
[----:B------:R-:W-:Y:S05]  /*25e0*/  BRA `(.L_x_1707) ;  /* 0x00000b8000007947 */ /* 0x000fea0003800000 */
.L_x_1712:
[----:B-1----:R1:W-:Y:S01]  /*25f0*/  STG.E.64 [R16.64], R8 ;  /* 0x0000000810007986 */ /* 0x0023e2000c101b24 */
[----:B------:R-:W-:Y:S05]  /*2600*/  BRA `(.L_x_1707) ;  /* 0x00000b6000007947 */ /* 0x000fea0003800000 */
.L_x_1702:
        /* <DEDUP_REMOVED lines=8> */
[----:B-1----:R-:W1:-:S06]  /*2690*/  DSETP.NEU.AND P0, PT, R8, RZ, PT ;  /* 0x000000ff0800722a */ /* 0x002e4c0003f0d000 */
[----:B-1----:R-:W-:-:S05]  /*26a0*/  SEL R3, RZ, 0x1, !P0 ;  /* 0x00000001ff037807 */ /* 0x002fca0004000000 */
[----:B------:R1:W-:Y:S01]  /*26b0*/  STG.E.U8 [R16.64], R3 ;  /* 0x0000000310007986 */ /* 0x0003e2000c101124 */
[----:B------:R-:W-:Y:S05]  /*26c0*/  BRA `(.L_x_1707) ;  /* 0x00000aa000007947 */ /* 0x000fea0003800000 */
.L_x_1716:
[----:B------:R-:W-:-:S05]  /*26d0*/  CS2R R10, SRZ ;  /* 0x00000000000a7805 */ /* 0x000fca000001ff00 */
[----:B-1----:R1:W-:Y:S01]  /*26e0*/  STG.E.128 [R16.64], R8 ;  /* 0x0000000810007986 */ /* 0x0023e2000c101d24 */
[----:B------:R-:W-:Y:S05]  /*26f0*/  BRA `(.L_x_1707) ;  /* 0x00000a7000007947 */ /* 0x000fea0003800000 */
.L_x_1715:
[----:B------:R-:W-:-:S13]  /*2700*/  ISETP.NE.AND P0, PT, R0, 0xf, PT ;  /* 0x0000000f0000780c */ /* 0x000fda0003f05270 */
[----:B------:R-:W-:Y:S05]  /*2710*/  @!P0 BRA `(.L_x_1717) ;  /* 0x0000031000008947 */ /* 0x000fea0003800000 */
[----:B------:R-:W-:-:S13]  /*2720*/  ISETP.NE.AND P0, PT, R0, 0x17, PT ;  /* 0x000000170000780c */ /* 0x000fda0003f05270 */
[----:B------:R-:W-:Y:S05]  /*2730*/  @!P0 BRA `(.L_x_1718) ;  /* 0x0000017000008947 */ /* 0x000fea0003800000 */
[----:B------:R-:W-:-:S13]  /*2740*/  ISETP.NE.AND P0, PT, R0, 0x18, PT ;  /* 0x000000180000780c */ /* 0x000fda0003f05270 */
[----:B------:R-:W-:Y:S05]  /*2750*/  @P0 BRA `(.L_x_1706) ;  /* 0x0000088000000947 */ /* 0x000fea0003800000 */
[----:B-1----:R-:W1:Y:S01]  /*2760*/  F2F.F32.F64 R7, R8 ;  /* 0x0000000800077310 */ /* 0x002e620000301000 */
[----:B------:R-:W1:Y:S01]  /*2770*/  DSETP.GEU.AND P0, PT, |R8|, c[0x2][0x90], PT ;  /* 0x008024000800762a */ /* 0x000e620003f0e200 */
[----:B------:R-:W-:-:S13]  /*2780*/  BSSY B0, `(.L_x_1719) ;  /* 0x000000f000007945 */ /* 0x000fda0003800000 */
[----:B-1----:R-:W-:-:S05]  /*2790*/  @!P0 FMUL R7, R7, 1.175494350822287508e-38 ;  /* 0x0080000007078820 */ /* 0x002fca0000400000 */
[C---:B------:R-:W-:Y:S02]  /*27a0*/  LOP3.LUT R3, R7.reuse, 0x7fffffff, RZ, 0xc0, !PT ;  /* 0x7fffffff07037812 */ /* 0x040fe400078ec0ff */
[----:B------:R-:W-:Y:S02]  /*27b0*/  LOP3.LUT R0, R7, 0x80000000, RZ, 0xc0, !PT ;  /* 0x8000000007007812 */ /* 0x000fe400078ec0ff */
[----:B------:R-:W-:Y:S02]  /*27c0*/  ISETP.GT.U32.AND P0, PT, R3, 0x43efffff, PT ;  /* 0x43efffff0300780c */ /* 0x000fe40003f04070 */
[----:B0-----:R-:W-:Y:S01]  /*27d0*/  SHF.R.U32.HI R5, RZ, 0x18, R0 ;  /* 0x00000018ff057819 */ /* 0x001fe20000011600 */
        /* <DEDUP_REMOVED lines=9> */
.L_x_1720:
[----:B------:R-:W-:Y:S05]  /*2870*/  BSYNC B0 ;  /* 0x0000000000007941 */ /* 0x000fea0003800000 */
.L_x_1719:
[----:B------:R-:W-:-:S05]  /*2880*/  LOP3.LUT R5, R0, R5, RZ, 0xfc, !PT ;  /* 0x0000000500057212 */ /* 0x000fca00078efcff */
[----:B------:R0:W-:Y:S01]  /*2890*/  STG.E.U8 [R16.64], R5 ;  /* 0x0000000510007986 */ /* 0x0001e2000c101124 */
[----:B------:R-:W-:Y:S05]  /*28a0*/  BRA `(.L_x_1707) ;  /* 0x000008c000007947 */ /* 0x000fea0003800000 */
.L_x_1718:
[----:B01----:R-:W0:Y:S01]  /*28b0*/  F2F.F32.F64 R5, R8 ;  /* 0x0000000800057310 */ /* 0x003e220000301000 */
[----:B------:R-:W0:Y:S01]  /*28c0*/  DSETP.GEU.AND P0, PT, |R8|, c[0x2][0x90], PT ;  /* 0x008024000800762a */ /* 0x000e220003f0e200 */
[----:B------:R-:W-:-:S13]  /*28d0*/  BSSY B0, `(.L_x_1721) ;  /* 0x0000010000007945 */ /* 0x000fda0003800000 */
[----:B0-----:R-:W-:-:S05]  /*28e0*/  @!P0 FMUL R5, R5, 1.175494350822287508e-38 ;  /* 0x0080000005058820 */ /* 0x001fca0000400000 */
        /* <DEDUP_REMOVED lines=11> */
.L_x_1722:
[----:B------:R-:W-:Y:S01]  /*29a0*/  IMAD.MOV.U32 R0, RZ, RZ, 0x7f ;  /* 0x0000007fff007424 */ /* 0x000fe200078e00ff */
[----:B------:R-:W-:-:S04]  /*29b0*/  ISETP.GT.U32.AND P0, PT, R3, 0x7f800000, PT ;  /* 0x7f8000000300780c */ /* 0x000fc80003f04070 */
[----:B------:R-:W-:-:S04]  /*29c0*/  SEL R0, R0, 0x7c, P0 ;  /* 0x0000007c00007807 */ /* 0x000fc80000000000 */
.L_x_1723:
[----:B------:R-:W-:Y:S05]  /*29d0*/  BSYNC B0 ;  /* 0x0000000000007941 */ /* 0x000fea0003800000 */
.L_x_1721:
[----:B------:R-:W-:-:S04]  /*29e0*/  LOP3.LUT R3, R5, 0x80000000, RZ, 0xc0, !PT ;  /* 0x8000000005037812 */ /* 0x000fc800078ec0ff */
[----:B------:R-:W-:-:S04]  /*29f0*/  SHF.R.U32.HI R3, RZ, 0x18, R3 ;  /* 0x00000018ff037819 */ /* 0x000fc80000011603 */
[----:B------:R-:W-:-:S05]  /*2a00*/  LOP3.LUT R3, R0, R3, RZ, 0xfc, !PT ;  /* 0x0000000300037212 */ /* 0x000fca00078efcff */
[----:B------:R0:W-:Y:S01]  /*2a10*/  STG.E.U8 [R16.64], R3 ;  /* 0x0000000310007986 */ /* 0x0001e2000c101124 */
[----:B------:R-:W-:Y:S05]  /*2a20*/  BRA `(.L_x_1707) ;  /* 0x0000074000007947 */ /* 0x000fea0003800000 */
.L_x_1717:
[----:B-1----:R-:W1:Y:S01]  /*2a30*/  F2F.F32.F64 R0, R8 ;  /* 0x0000000800007310 */ /* 0x002e620000301000 */
[----:B------:R-:W1:-:S14]  /*2a40*/  DSETP.GEU.AND P0, PT, |R8|, c[0x2][0x90], PT ;  /* 0x008024000800762a */ /* 0x000e5c0003f0e200 */
[----:B-1----:R-:W-:-:S05]  /*2a50*/  @!P0 FMUL R0, R0, 1.175494350822287508e-38 ;  /* 0x0080000000008820 */ /* 0x002fca0000400000 */
[----:B------:R-:W-:-:S05]  /*2a60*/  F2FP.BF16.PACK_AB R0, RZ, R0 ;  /* 0x00000000ff00723e */ /* 0x000fca00000010ff */
[----:B------:R1:W-:Y:S01]  /*2a70*/  STG.E.U16 [R16.64], R0 ;  /* 0x0000000010007986 */ /* 0x0003e2000c101524 */
[----:B------:R-:W-:Y:S05]  /*2a80*/  BRA `(.L_x_1707) ;  /* 0x000006e000007947 */ /* 0x000fea0003800000 */
.L_x_1714:
        /* <DEDUP_REMOVED lines=8> */
[----:B-1----:R-:W1:Y:S02]  /*2b10*/  F2I.U32.F64.TRUNC R9, R8 ;  /* 0x0000000800097311 */ /* 0x002e64000030d000 */
[----:B-1----:R1:W-:Y:S01]  /*2b20*/  STG.E.U16 [R16.64], R9 ;  /* 0x0000000910007986 */ /* 0x0023e2000c101524 */
[----:B------:R-:W-:Y:S05]  /*2b30*/  BRA `(.L_x_1707) ;  /* 0x0000063000007947 */ /* 0x000fea0003800000 */
.L_x_1726:
[----:B01----:R-:W0:Y:S01]  /*2b40*/  F2F.F32.F64 R5, R8 ;  /* 0x0000000800057310 */ /* 0x003e220000301000 */
[----:B------:R-:W0:Y:S01]  /*2b50*/  DSETP.GEU.AND P0, PT, |R8|, c[0x2][0x90], PT ;  /* 0x008024000800762a */ /* 0x000e220003f0e200 */
[----:B------:R-:W-:Y:S01]  /*2b60*/  BSSY B0, `(.L_x_1727) ;  /* 0x0000014000007945 */ /* 0x000fe20003800000 */
[----:B------:R-:W-:-:S12]  /*2b70*/  IMAD.MOV.U32 R0, RZ, RZ, 0x80 ;  /* 0x00000080ff007424 */ /* 0x000fd800078e00ff */
[----:B0-----:R-:W-:-:S05]  /*2b80*/  @!P0 FMUL R5, R5, 1.175494350822287508e-38 ;  /* 0x0080000005058820 */ /* 0x001fca0000400000 */
        /* <DEDUP_REMOVED lines=14> */
.L_x_1729:
[----:B------:R-:W-:-:S04]  /*2c70*/  LOP3.LUT R0, R5, 0x80000000, RZ, 0xc0, !PT ;  /* 0x8000000005007812 */ /* 0x000fc800078ec0ff */
[----:B------:R-:W-:-:S04]  /*2c80*/  SHF.R.U32.HI R0, RZ, 0x18, R0 ;  /* 0x00000018ff007819 */ /* 0x000fc80000011600 */
[----:B------:R-:W-:Y:S02]  /*2c90*/  LOP3.LUT R0, R3, R0, RZ, 0xfc, !PT ;  /* 0x0000000003007212 */ /* 0x000fe400078efcff */
.L_x_1728:
[----:B------:R-:W-:Y:S05]  /*2ca0*/  BSYNC B0 ;  /* 0x0000000000007941 */ /* 0x000fea0003800000 */
.L_x_1727:
[----:B------:R0:W-:Y:S01]  /*2cb0*/  STG.E.U8 [R16.64], R0 ;  /* 0x0000000010007986 */ /* 0x0001e2000c101124 */
[----:B------:R-:W-:Y:S05]  /*2cc0*/  BRA `(.L_x_1707) ;  /* 0x000004a000007947 */ /* 0x000fea0003800000 */
.L_x_1725:
        /* <DEDUP_REMOVED lines=19> */
.L_x_1732:
[----:B------:R-:W-:-:S04]  /*2e00*/  LOP3.LUT R0, R5, 0x80000000, RZ, 0xc0, !PT ;  /* 0x8000000005007812 */ /* 0x000fc800078ec0ff */
[----:B------:R-:W-:-:S04]  /*2e10*/  SHF.R.U32.HI R0, RZ, 0x18, R0 ;  /* 0x00000018ff007819 */ /* 0x000fc80000011600 */
[----:B------:R-:W-:Y:S02]  /*2e20*/  LOP3.LUT R0, R3, R0, RZ, 0xfc, !PT ;  /* 0x0000000003007212 */ /* 0x000fe400078efcff */
.L_x_1731:
[----:B------:R-:W-:Y:S05]  /*2e30*/  BSYNC B0 ;  /* 0x0000000000007941 */ /* 0x000fea0003800000 */
.L_x_1730:
[----:B------:R0:W-:Y:S01]  /*2e40*/  STG.E.U8 [R16.64], R0 ;  /* 0x0000000010007986 */ /* 0x0001e2000c101124 */
[----:B------:R-:W-:Y:S05]  /*2e50*/  BRA `(.L_x_1707) ;  /* 0x0000031000007947 */ /* 0x000fea0003800000 */
.L_x_1724:
[----:B------:R-:W-:-:S13]  /*2e60*/  ISETP.NE.AND P0, PT, R0, 0x1c, PT ;  /* 0x0000001c0000780c */ /* 0x000fda0003f05270 */
[----:B------:R-:W-:Y:S05]  /*2e70*/  @!P0 BRA `(.L_x_1733) ;  /* 0x000002d000008947 */ /* 0x000fea0003800000 */
[----:B------:R-:W-:-:S13]  /*2e80*/  ISETP.NE.AND P0, PT, R0, 0x1d, PT ;  /* 0x0000001d0000780c */ /* 0x000fda0003f05270 */
[----:B------:R-:W-:Y:S05]  /*2e90*/  @!P0 BRA `(.L_x_1734) ;  /* 0x0000028000008947 */ /* 0x000fea0003800000 */
[----:B------:R-:W-:-:S13]  /*2ea0*/  ISETP.NE.AND P0, PT, R0, 0x2c, PT ;  /* 0x0000002c0000780c */ /* 0x000fda0003f05270 */
[----:B------:R-:W-:Y:S05]  /*2eb0*/  @P0 BRA `(.L_x_1706) ;  /* 0x0000012000000947 */ /* 0x000fea0003800000 */
[----:B-1----:R-:W1:Y:S01]  /*2ec0*/  F2F.F32.F64 R6, R8 ;  /* 0x0000000800067310 */ /* 0x002e620000301000 */
[----:B------:R-:W1:-:S14]  /*2ed0*/  DSETP.GEU.AND P0, PT, |R8|, c[0x2][0x90], PT ;  /* 0x008024000800762a */ /* 0x000e5c0003f0e200 */
[----:B-1----:R-:W-:Y:S01]  /*2ee0*/  @!P0 FMUL R6, R6, 1.175494350822287508e-38 ;  /* 0x0080000006068820 */ /* 0x002fe20000400000 */
[----:B------:R-:W-:-:S04]  /*2ef0*/  PLOP3.LUT P0, PT, PT, PT, PT, 0x80, 0x0 ;  /* 0x000000000000781c */ /* 0x000fc80003f0f070 */
[----:B0-----:R-:W-:-:S04]  /*2f00*/  SHF.R.U32.HI R4, RZ, 0x17, R6 ;  /* 0x00000017ff047819 */ /* 0x001fc80000011606 */
        /* <DEDUP_REMOVED lines=13> */
.L_x_1706:
[----:B0-----:R-:W-:Y:S01]  /*2fe0*/  MOV R14, 0x0 ;  /* 0x00000000000e7802 */ /* 0x001fe20000000f00 */
[----:B------:R-:W-:Y:S02]  /*2ff0*/  IMAD.MOV.U32 R4, RZ, RZ, c[0x4][0x158] ;  /* 0x01005600ff047624 */ /* 0x000fe400078e00ff */
[----:B------:R-:W-:Y:S02]  /*3000*/  IMAD.MOV.U32 R5, RZ, RZ, c[0x4][0x15c] ;  /* 0x01005700ff057624 */ /* 0x000fe400078e00ff */
[----:B------:R-:W-:Y:S01]  /*3010*/  IMAD.MOV.U32 R6, RZ, RZ, c[0x4][0x160] ;  /* 0x01005800ff067624 */ /* 0x000fe200078e00ff */
[----:B------:R-:W0:Y:S01]  /*3020*/  LDC.64 R14, c[0x4][R14] ;  /* 0x010000000e0e7b82 */ /* 0x000e220000000a00 */
[----:B------:R-:W-:Y:S02]  /*3030*/  IMAD.MOV.U32 R7, RZ, RZ, c[0x4][0x164] ;  /* 0x01005900ff077624 */ /* 0x000fe400078e00ff */
[----:B-1----:R-:W-:-:S02]  /*3040*/  IMAD.MOV.U32 R8, RZ, RZ, 0x65 ;  /* 0x00000065ff087424 */ /* 0x002fc400078e00ff */
        /* <DEDUP_REMOVED lines=13> */
.L_x_1734:
[----:B-1----:R-:W1:Y:S02]  /*3120*/  F2I.U64.F64.TRUNC R8, R8 ;  /* 0x0000000800087311 */ /* 0x002e64000030d800 */
[----:B-1----:R1:W-:Y:S01]  /*3130*/  STG.E.64 [R16.64], R8 ;  /* 0x0000000810007986 */ /* 0x0023e2000c101b24 */
[----:B------:R-:W-:Y:S05]  /*3140*/  BRA `(.L_x_1707) ;  /* 0x0000002000007947 */ /* 0x000fea0003800000 */
.L_x_1733:
[----:B-1----:R-:W1:Y:S02]  /*3150*/  F2I.U32.F64.TRUNC R9, R8 ;  /* 0x0000000800097311 */ /* 0x002e64000030d000 */
[----:B-1----:R1:W-:Y:S02]  /*3160*/  STG.E [R16.64], R9 ;  /* 0x0000000910007986 */ /* 0x0023e4000c101924 */
.L_x_1707:
[----:B------:R-:W-:-:S05]  /*3170*/  IMAD R2, R23, 0x200, R2 ;  /* 0x0000020017027824 */ /* 0x000fca00078e0202 */
[----:B------:R-:W-:Y:S02]  /*3180*/  IADD3 R19, R2, 0x80, RZ ;  /* 0x0000008002137810 */ /* 0x000fe40007ffe0ff */
.L_x_1663:
[----:B------:R-:W-:Y:S05]  /*3190*/  BSYNC B6 ;  /* 0x0000000000067941 */ /* 0x000fea0003800000 */
.L_x_1662:
[----:B------:R-:W-:Y:S01]  /*31a0*/  ISETP.GE.AND P0, PT, R19, c[0x0][0x160], PT ;  /* 0x0000580013007a0c */ /* 0x000fe20003f06270 */
[----:B------:R-:W-:-:S12]  /*31b0*/  BSSY B6, `(.L_x_1735) ;  /* 0x0000628000067945 */ /* 0x000fd80003800000 */
[----:B------:R-:W-:Y:S05]  /*31c0*/  @P0 BRA `(.L_x_1736) ;  /* 0x0000626000000947 */ /* 0x000fea0003800000 */
[----:B------:R-:W-:Y:S01]  /*31d0*/  ISETP.NE.AND P0, PT, RZ, c[0x0][0x168], PT ;  /* 0x00005a00ff007a0c */ /* 0x000fe20003f05270 */
[----:B01----:R-:W-:Y:S02]  /*31e0*/  IMAD.MOV.U32 R0, RZ, RZ, RZ ;  /* 0x000000ffff007224 */ /* 0x003fe400078e00ff */
        /* <DEDUP_REMOVED lines=226> */
.L_x_1737:
        /* <DEDUP_REMOVED lines=19> */
.L_x_1741:
[----:B------:R-:W2:Y:S02]  /*4140*/  LDG.E.U8 R2, [R2.64] ;  /* 0x0000002402027981 */ /* 0x000ea4000c1e1100 */
[----:B--2---:R0:W1:Y:S01]  /*4150*/  I2F.F64.U16 R10, R2 ;  /* 0x00000002000a7312 */ /* 0x0040620000101800 */
[----:B------:R-:W-:Y:S05]  /*4160*/  BRA `(.L_x_1743) ;  /* 0x00000df000007947 */ /* 0x000fea0003800000 */
.L_x_1740:
        /* <DEDUP_REMOVED lines=9> */
.L_x_1745:
[----:B------:R-:W2:Y:S02]  /*4200*/  LDG.E R2, [R2.64] ;  /* 0x0000002402027981 */ /* 0x000ea4000c1e1900 */
[----:B--2---:R0:W1:Y:S01]  /*4210*/  I2F.F64 R10, R2 ;  /* 0x00000002000a7312 */ /* 0x0040620000201c00 */
[----:B------:R-:W-:Y:S05]  /*4220*/  BRA `(.L_x_1743) ;  /* 0x00000d3000007947 */ /* 0x000fea0003800000 */
.L_x_1744:
[----:B------:R-:W2:Y:S02]  /*4230*/  LDG.E.U16 R2, [R2.64] ;  /* 0x0000002402027981 */ /* 0x000ea4000c1e1500 */
[----:B--2---:R0:W1:Y:S01]  /*4240*/  I2F.F64.S16 R10, R2 ;  /* 0x00000002000a7312 */ /* 0x0040620000101c00 */
[----:B------:R-:W-:Y:S05]  /*4250*/  BRA `(.L_x_1743) ;  /* 0x00000d0000007947 */ /* 0x000fea0003800000 */
.L_x_1739:
        /* <DEDUP_REMOVED lines=10> */
.L_x_1747:
[----:B------:R-:W2:Y:S02]  /*4300*/  LDG.E.U16 R0, [R2.64] ;  /* 0x0000002402007981 */ /* 0x000ea4000c1e1500 */
[----:B--2---:R-:W-:-:S05]  /*4310*/  HADD2.F32 R0, -RZ, R0.H0_H0 ;  /* 0x20000000ff007230 */ /* 0x004fca0000004100 */
[----:B------:R-:W-:-:S04]  /*4320*/  FMUL.FTZ R0, R0, 1 ;  /* 0x3f80000000007820 */ /* 0x000fc80000410000 */
[----:B------:R0:W1:Y:S01]  /*4330*/  F2F.F64.F32 R10, R0 ;  /* 0x00000000000a7310 */ /* 0x0000620000201800 */
[----:B------:R-:W-:Y:S05]  /*4340*/  BRA `(.L_x_1743) ;  /* 0x00000c1000007947 */ /* 0x000fea0003800000 */
.L_x_1746:
        /* <DEDUP_REMOVED lines=10> */
.L_x_1749:
[----:B------:R-:W2:Y:S02]  /*43f0*/  LDG.E.U16 R2, [R2.64] ;  /* 0x0000002402027981 */ /* 0x000ea4000c1e1500 */
[----:B--2---:R-:W-:-:S05]  /*4400*/  HADD2.F32 R0, -RZ, R2.H0_H0 ;  /* 0x20000002ff007230 */ /* 0x004fca0000004100 */
[----:B------:R-:W-:-:S04]  /*4410*/  FMUL.FTZ R0, R0, 1 ;  /* 0x3f80000000007820 */ /* 0x000fc80000410000 */
[----:B------:R0:W1:Y:S01]  /*4420*/  F2F.F64.F32 R10, R0 ;  /* 0x00000000000a7310 */ /* 0x0000620000201800 */
[----:B------:R-:W-:Y:S05]  /*4430*/  BRA `(.L_x_1743) ;  /* 0x00000b2000007947 */ /* 0x000fea0003800000 */
.L_x_1748:
[----:B------:R0:W5:Y:S01]  /*4440*/  LDG.E.64 R10, [R2.64] ;  /* 0x00000024020a7981 */ /* 0x000162000c1e1b00 */
[----:B------:R-:W-:Y:S05]  /*4450*/  BRA `(.L_x_1743) ;  /* 0x00000b0000007947 */ /* 0x000fea0003800000 */
.L_x_1738:
        /* <DEDUP_REMOVED lines=13> */
.L_x_1752:
[----:B------:R0:W5:Y:S01]  /*4530*/  LDG.E.64 R10, [R2.64] ;  /* 0x00000024020a7981 */ /* 0x000162000c1e1b00 */
[----:B------:R-:W-:Y:S05]  /*4540*/  BRA `(.L_x_1743) ;  /* 0x00000a1000007947 */ /* 0x000fea0003800000 */
.L_x_1751:
        /* <DEDUP_REMOVED lines=28> */
.L_x_1754:
        /* <DEDUP_REMOVED lines=11> */
[----:B------:R-:W-:-:S05]  /*47c0*/  LOP3.LUT R4, R4, 0x80000000, R5, 0xf8, !PT ;  /* 0x8000000004047812 */ /* 0x000fca00078ef805 */
[----:B------:R-:W-:-:S04]  /*47d0*/  FMUL.FTZ R4, R4, 1 ;  /* 0x3f80000004047820 */ /* 0x000fc80000410000 */
[----:B------:R0:W1:Y:S01]  /*47e0*/  F2F.F64.F32 R10, R4 ;  /* 0x00000004000a7310 */ /* 0x0000620000201800 */
[----:B------:R-:W-:Y:S05]  /*47f0*/  BRA `(.L_x_1743) ;  /* 0x0000076000007947 */ /* 0x000fea0003800000 */
.L_x_1753:
[----:B------:R-:W2:Y:S02]  /*4800*/  LDG.E.U16 R0, [R2.64] ;  /* 0x0000002402007981 */ /* 0x000ea4000c1e1500 */
[----:B--2---:R-:W-:-:S05]  /*4810*/  PRMT R0, RZ, 0x5410, R0 ;  /* 0x00005410ff007816 */ /* 0x004fca0000000000 */
[----:B------:R-:W-:-:S04]  /*4820*/  FMUL.FTZ R0, R0, 1 ;  /* 0x3f80000000007820 */ /* 0x000fc80000410000 */
[----:B------:R0:W1:Y:S01]  /*4830*/  F2F.F64.F32 R10, R0 ;  /* 0x00000000000a7310 */ /* 0x0000620000201800 */
[----:B------:R-:W-:Y:S05]  /*4840*/  BRA `(.L_x_1743) ;  /* 0x0000071000007947 */ /* 0x000fea0003800000 */
.L_x_1750:
        /* <DEDUP_REMOVED lines=11> */
.L_x_1757:
        /* <DEDUP_REMOVED lines=21> */
.L_x_1761:
[----:B------:R-:W-:Y:S05]  /*4a50*/  BSYNC B1 ;  /* 0x0000000000017941 */ /* 0x000fea0003800000 */
.L_x_1760:
[----:B------:R-:W-:Y:S01]  /*4a60*/  LEA R3, R0, 0x3b800000, 0x17 ;  /* 0x3b80000000037811 */ /* 0x000fe200078eb8ff */
[----:B------:R-:W-:-:S05]  /*4a70*/  IMAD.SHL.U32 R0, R2, 0x100000, RZ ;  /* 0x0010000002007824 */ /* 0x000fca00078e00ff */
[----:B------:R-:W-:Y:S02]  /*4a80*/  LOP3.LUT R0, R3, R0, R4, 0xfe, !PT ;  /* 0x0000000003007212 */ /* 0x000fe400078efe04 */
.L_x_1759:
[----:B------:R-:W-:Y:S05]  /*4a90*/  BSYNC B0 ;  /* 0x0000000000007941 */ /* 0x000fea0003800000 */
.L_x_1758:
[----:B------:R-:W-:-:S04]  /*4aa0*/  FMUL.FTZ R0, R0, 1 ;  /* 0x3f80000000007820 */ /* 0x000fc80000410000 */
[----:B------:R0:W1:Y:S01]  /*4ab0*/  F2F.F64.F32 R10, R0 ;  /* 0x00000000000a7310 */ /* 0x0000620000201800 */
[----:B------:R-:W-:Y:S05]  /*4ac0*/  BRA `(.L_x_1743) ;  /* 0x0000049000007947 */ /* 0x000fea0003800000 */
.L_x_1756:
        /* <DEDUP_REMOVED lines=21> */
.L_x_1765:
[----:B------:R-:W-:Y:S05]  /*4c20*/  BSYNC B1 ;  /* 0x0000000000017941 */ /* 0x000fea0003800000 */
.L_x_1764:
[----:B------:R-:W-:Y:S01]  /*4c30*/  LEA R3, R0, 0x37800000, 0x17 ;  /* 0x3780000000037811 */ /* 0x000fe200078eb8ff */
[----:B------:R-:W-:-:S05]  /*4c40*/  IMAD.SHL.U32 R0, R2, 0x200000, RZ ;  /* 0x0020000002007824 */ /* 0x000fca00078e00ff */
[----:B------:R-:W-:Y:S02]  /*4c50*/  LOP3.LUT R0, R3, R0, R4, 0xfe, !PT ;  /* 0x0000000003007212 */ /* 0x000fe400078efe04 */
.L_x_1763:
[----:B------:R-:W-:Y:S05]  /*4c60*/  BSYNC B0 ;  /* 0x0000000000007941 */ /* 0x000fea0003800000 */
.L_x_1762:
[----:B------:R-:W-:-:S04]  /*4c70*/  FMUL.FTZ R0, R0, 1 ;  /* 0x3f80000000007820 */ /* 0x000fc80000410000 */
[----:B------:R0:W1:Y:S01]  /*4c80*/  F2F.F64.F32 R10, R0 ;  /* 0x00000000000a7310 */ /* 0x0000620000201800 */
[----:B------:R-:W-:Y:S05]  /*4c90*/  BRA `(.L_x_1743) ;  /* 0x000002c000007947 */ /* 0x000fea0003800000 */
.L_x_1755:
        /* <DEDUP_REMOVED lines=14> */
.L_x_1769:
[----:B------:R-:W-:Y:S05]  /*4d80*/  BSYNC B0 ;  /* 0x0000000000007941 */ /* 0x000fea0003800000 */
.L_x_1768:
[----:B------:R-:W-:-:S04]  /*4d90*/  FMUL.FTZ R0, R0, 1 ;  /* 0x3f80000000007820 */ /* 0x000fc80000410000 */
[----:B------:R0:W1:Y:S01]  /*4da0*/  F2F.F64.F32 R10, R0 ;  /* 0x00000000000a7310 */ /* 0x0000620000201800 */
[----:B------:R-:W-:Y:S05]  /*4db0*/  BRA `(.L_x_1743) ;  /* 0x000001a000007947 */ /* 0x000fea0003800000 */
.L_x_1742:
        /* <DEDUP_REMOVED lines=21> */
.L_x_1767:
[----:B------:R-:W2:Y:S02]  /*4f10*/  LDG.E.64 R10, [R2.64] ;  /* 0x00000024020a7981 */ /* 0x000ea4000c1e1b00 */
[----:B--2---:R-:W0:Y:S01]  /*4f20*/  I2F.F64.U64 R10, R10 ;  /* 0x0000000a000a7312 */ /* 0x004e220000301800 */
[----:B------:R-:W-:Y:S05]  /*4f30*/  BRA `(.L_x_1743) ;  /* 0x0000002000007947 */ /* 0x000fea0003800000 */
.L_x_1766:
[----:B------:R-:W2:Y:S02]  /*4f40*/  LDG.E R2, [R2.64] ;  /* 0x0000002402027981 */ /* 0x000ea4000c1e1900 */
[----:B--2---:R0:W1:Y:S02]  /*4f50*/  I2F.F64.U32 R10, R2 ;  /* 0x00000002000a7312 */ /* 0x0040640000201800 */
.L_x_1743:
        /* <DEDUP_REMOVED lines=14> */
[----:B------:R-:W-:Y:S02]  /*5040*/  IMAD.MOV.U32 R0, RZ, RZ, R3 ;  /* 0x000000ffff007224 */ /* 0x000fe400078e0003 */
[----:B------:R-:W-:Y:S02]  /*5050*/  IMAD.MOV.U32 R2, RZ, RZ, R4 ;  /* 0x000000ffff027224 */ /* 0x000fe400078e0004 */
[----:B------:R-:W-:Y:S01]  /*5060*/  IMAD.MOV.U32 R3, RZ, RZ, R5 ;  /* 0x000000ffff037224 */ /* 0x000fe200078e0005 */
[----:B------:R-:W-:Y:S05]  /*5070*/  BRA `(.L_x_1772) ;  /* 0x0000002000007947 */ /* 0x000fea0003800000 */
.L_x_1771:
[----:B------:R0:W1:Y:S01]  /*5080*/  DMUL R2, RZ, R10 ;  /* 0x0000000aff027228 */ /* 0x0000620000000000 */
[----:B------:R-:W-:-:S05]  /*5090*/  IMAD.MOV.U32 R0, RZ, RZ, RZ ;  /* 0x000000ffff007224 */ /* 0x000fca00078e00ff */
.L_x_1772:
[----:B------:R-:W-:Y:S05]  /*50a0*/  BSYNC B0 ;  /* 0x0000000000007941 */ /* 0x000fea0003800000 */
.L_x_1770:
        /* <DEDUP_REMOVED lines=37> */
.L_x_1774:
[----:B------:R-:W-:Y:S05]  /*5300*/  BSYNC B0 ;  /* 0x0000000000007941 */ /* 0x000fea0003800000 */
.L_x_1773:
        /* <DEDUP_REMOVED lines=12> */
.L_x_1778:
[----:B-1----:R-:W1:Y:S02]  /*53d0*/  F2I.S64.F64.TRUNC R4, R4 ;  /* 0x0000000400047311 */ /* 0x002e64000030d900 */
[----:B01----:R-:W-:-:S05]  /*53e0*/  IMAD.MOV.U32 R3, RZ, RZ, R4 ;  /* 0x000000ffff037224 */ /* 0x003fca00078e0004 */
[----:B------:R0:W-:Y:S01]  /*53f0*/  STG.E.U8 [R16.64], R3 ;  /* 0x0000000310007986 */ /* 0x0001e2000c101124 */
[----:B------:R-:W-:Y:S05]  /*5400*/  BRA `(.L_x_1780) ;  /* 0x00000ed000007947 */ /* 0x000fea0003800000 */
.L_x_1777:
        /* <DEDUP_REMOVED lines=9> */
.L_x_1782:
[----:B-1----:R-:W1:Y:S02]  /*54a0*/  F2I.F64.TRUNC R5, R4 ;  /* 0x0000000400057311 */ /* 0x002e64000030d100 */
[----:B-1----:R1:W-:Y:S01]  /*54b0*/  STG.E [R16.64], R5 ;  /* 0x0000000510007986 */ /* 0x0023e2000c101924 */
[----:B------:R-:W-:Y:S05]  /*54c0*/  BRA `(.L_x_1780) ;  /* 0x00000e1000007947 */ /* 0x000fea0003800000 */
.L_x_1781:
[----:B-1----:R-:W1:Y:S02]  /*54d0*/  F2I.F64.TRUNC R5, R4 ;  /* 0x0000000400057311 */ /* 0x002e64000030d100 */
[----:B-1----:R1:W-:Y:S01]  /*54e0*/  STG.E.U16 [R16.64], R5 ;  /* 0x0000000510007986 */ /* 0x0023e2000c101524 */
[----:B------:R-:W-:Y:S05]  /*54f0*/  BRA `(.L_x_1780) ;  /* 0x00000de000007947 */ /* 0x000fea0003800000 */
.L_x_1776:
[----:B------:R-:W-:-:S13]  /*5500*/  ISETP.GT.AND P0, PT, R0, 0x6, PT ;  /* 0x000000060000780c */ /* 0x000fda0003f04270 */
[----:B------:R-:W-:Y:S05]  /*5510*/  @P0 BRA `(.L_x_1783) ;  /* 0x000000f000000947 */ /* 0x000fea0003800000 */
[----:B------:R-:W-:-:S13]  /*5520*/  ISETP.NE.AND P0, PT, R0, 0x5, PT ;  /* 0x000000050000780c */ /* 0x000fda0003f05270 */
[----:B------:R-:W-:Y:S05]  /*5530*/  @!P0 BRA `(.L_x_1784) ;  /* 0x0000007000008947 */ /* 0x000fea0003800000 */
[----:B------:R-:W-:-:S13]  /*5540*/  ISETP.NE.AND P0, PT, R0, 0x6, PT ;  /* 0x000000060000780c */ /* 0x000fda0003f05270 */
[----:B------:R-:W-:Y:S05]  /*5550*/  @P0 BRA `(.L_x_1779) ;  /* 0x00000bf000000947 */ /* 0x000fea0003800000 */
[----:B01----:R-:W0:Y:S01]  /*5560*/  F2F.F32.F64 R3, R4 ;  /* 0x0000000400037310 */ /* 0x003e220000301000 */
[----:B------:R-:W0:-:S14]  /*5570*/  DSETP.GEU.AND P0, PT, |R4|, c[0x2][0x90], PT ;  /* 0x008024000400762a */ /* 0x000e1c0003f0e200 */
[----:B0-----:R-:W-:-:S05]  /*5580*/  @!P0 FMUL R3, R3, 1.175494350822287508e-38 ;  /* 0x0080000003038820 */ /* 0x001fca0000400000 */
[----:B------:R0:W-:Y:S01]  /*5590*/  STG.E [R16.64], R3 ;  /* 0x0000000310007986 */ /* 0x0001e2000c101924 */
[----:B------:R-:W-:Y:S05]  /*55a0*/  BRA `(.L_x_1780) ;  /* 0x00000d3000007947 */ /* 0x000fea0003800000 */
.L_x_1784:
[----:B-1----:R-:W1:Y:S01]  /*55b0*/  F2F.F32.F64 R0, R4 ;  /* 0x0000000400007310 */ /* 0x002e620000301000 */
[----:B------:R-:W1:-:S14]  /*55c0*/  DSETP.GEU.AND P0, PT, |R4|, c[0x2][0x90], PT ;  /* 0x008024000400762a */ /* 0x000e5c0003f0e200 */
[----:B-1----:R-:W-:-:S05]  /*55d0*/  @!P0 FMUL R0, R0, 1.175494350822287508e-38 ;  /* 0x0080000000008820 */ /* 0x002fca0000400000 */
[----:B------:R-:W-:-:S05]  /*55e0*/  F2FP.PACK_AB R0, RZ, R0 ;  /* 0x00000000ff00723e */ /* 0x000fca00000000ff */
[----:B------:R1:W-:Y:S01]  /*55f0*/  STG.E.U16 [R16.64], R0 ;  /* 0x0000000010007986 */ /* 0x0003e2000c101524 */
[----:B------:R-:W-:Y:S05]  /*5600*/  BRA `(.L_x_1780) ;  /* 0x00000cd000007947 */ /* 0x000fea0003800000 */
.L_x_1783:
        /* <DEDUP_REMOVED lines=12> */
.L_x_1786:
[----:B-1----:R-:W1:Y:S01]  /*56d0*/  F2F.F32.F64 R0, R4 ;  /* 0x0000000400007310 */ /* 0x002e620000301000 */
[----:B------:R-:W1:-:S14]  /*56e0*/  DSETP.GEU.AND P0, PT, |R4|, c[0x2][0x90], PT ;  /* 0x008024000400762a */ /* 0x000e5c0003f0e200 */
[----:B-1----:R-:W-:-:S05]  /*56f0*/  @!P0 FMUL R0, R0, 1.175494350822287508e-38 ;  /* 0x0080000000008820 */ /* 0x002fca0000400000 */
[----:B0-----:R-:W-:-:S04]  /*5700*/  F2FP.PACK_AB R3, RZ, R0 ;  /* 0x00000000ff03723e */ /* 0x001fc800000000ff */
[----:B------:R-:W-:-:S05]  /*5710*/  PRMT R3, R3, 0x5410, RZ ;  /* 0x0000541003037816 */ /* 0x000fca00000000ff */
[----:B------:R0:W-:Y:S01]  /*5720*/  STG.E [R16.64], R3 ;  /* 0x0000000310007986 */ /* 0x0001e2000c101924 */
[----:B------:R-:W-:Y:S05]  /*5730*/  BRA `(.L_x_1780) ;  /* 0x00000ba000007947 */ /* 0x000fea0003800000 */
.L_x_1785:
[----:B-1----:R1:W-:Y:S01]  /*5740*/  STG.E.64 [R16.64], R4 ;  /* 0x0000000410007986 */ /* 0x0023e2000c101b24 */
[----:B------:R-:W-:Y:S05]  /*5750*/  BRA `(.L_x_1780) ;  /* 0x00000b8000007947 */ /* 0x000fea0003800000 */
.L_x_1775:
        /* <DEDUP_REMOVED lines=9> */
[----:B01----:R-:W-:-:S05]  /*57f0*/  SEL R3, RZ, 0x1, !P0 ;  /* 0x00000001ff037807 */ /* 0x003fca0004000000 */
[----:B------:R0:W-:Y:S01]  /*5800*/  STG.E.U8 [R16.64], R3 ;  /* 0x0000000310007986 */ /* 0x0001e2000c101124 */
[----:B------:R-:W-:Y:S05]  /*5810*/  BRA `(.L_x_1780) ;  /* 0x00000ac000007947 */ /* 0x000fea0003800000 */
.L_x_1789:
[----:B------:R-:W-:-:S05]  /*5820*/  CS2R R6, SRZ ;  /* 0x0000000000067805 */ /* 0x000fca000001ff00 */
[----:B-1----:R1:W-:Y:S01]  /*5830*/  STG.E.128 [R16.64], R4 ;  /* 0x0000000410007986 */ /* 0x0023e2000c101d24 */
[----:B------:R-:W-:Y:S05]  /*5840*/  BRA `(.L_x_1780) ;  /* 0x00000a9000007947 */ /* 0x000fea0003800000 */
.L_x_1788:
        /* <DEDUP_REMOVED lines=10> */
[C---:B0-----:R-:W-:Y:S02]  /*58f0*/  LOP3.LUT R2, R7.reuse, 0x7fffffff, RZ, 0xc0, !PT ;  /* 0x7fffffff07027812 */ /* 0x041fe400078ec0ff */
        /* <DEDUP_REMOVED lines=12> */
.L_x_1793:
[----:B------:R-:W-:Y:S05]  /*59c0*/  BSYNC B0 ;  /* 0x0000000000007941 */ /* 0x000fea0003800000 */
.L_x_1792:
[----:B------:R-:W-:-:S05]  /*59d0*/  LOP3.LUT R3, R0, R3, RZ, 0xfc, !PT ;  /* 0x0000000300037212 */ /* 0x000fca00078efcff */
[----:B------:R0:W-:Y:S01]  /*59e0*/  STG.E.U8 [R16.64], R3 ;  /* 0x0000000310007986 */ /* 0x0001e2000c101124 */
[----:B------:R-:W-:Y:S05]  /*59f0*/  BRA `(.L_x_1780) ;  /* 0x000008e000007947 */ /* 0x000fea0003800000 */
.L_x_1791:
        /* <DEDUP_REMOVED lines=15> */
.L_x_1795:
[----:B------:R-:W-:Y:S01]  /*5af0*/  IMAD.MOV.U32 R0, RZ, RZ, 0x7f ;  /* 0x0000007fff007424 */ /* 0x000fe200078e00ff */
[----:B------:R-:W-:-:S04]  /*5b00*/  ISETP.GT.U32.AND P0, PT, R2, 0x7f800000, PT ;  /* 0x7f8000000200780c */ /* 0x000fc80003f04070 */
[----:B------:R-:W-:-:S04]  /*5b10*/  SEL R0, R0, 0x7c, P0 ;  /* 0x0000007c00007807 */ /* 0x000fc80000000000 */
.L_x_1796:
[----:B------:R-:W-:Y:S05]  /*5b20*/  BSYNC B0 ;  /* 0x0000000000007941 */ /* 0x000fea0003800000 */
.L_x_1794:
[----:B------:R-:W-:-:S04]  /*5b30*/  LOP3.LUT R2, R3, 0x80000000, RZ, 0xc0, !PT ;  /* 0x8000000003027812 */ /* 0x000fc800078ec0ff */
[----:B------:R-:W-:-:S04]  /*5b40*/  SHF.R.U32.HI R3, RZ, 0x18, R2 ;  /* 0x00000018ff037819 */ /* 0x000fc80000011602 */
[----:B------:R-:W-:-:S05]  /*5b50*/  LOP3.LUT R3, R0, R3, RZ, 0xfc, !PT ;  /* 0x0000000300037212 */ /* 0x000fca00078efcff */
[----:B------:R0:W-:Y:S01]  /*5b60*/  STG.E.U8 [R16.64], R3 ;  /* 0x0000000310007986 */ /* 0x0001e2000c101124 */
[----:B------:R-:W-:Y:S05]  /*5b70*/  BRA `(.L_x_1780) ;  /* 0x0000076000007947 */ /* 0x000fea0003800000 */
.L_x_1790:
[----:B-1----:R-:W1:Y:S01]  /*5b80*/  F2F.F32.F64 R0, R4 ;  /* 0x0000000400007310 */ /* 0x002e620000301000 */
[----:B------:R-:W1:-:S14]  /*5b90*/  DSETP.GEU.AND P0, PT, |R4|, c[0x2][0x90], PT ;  /* 0x008024000400762a */ /* 0x000e5c0003f0e200 */
[----:B-1----:R-:W-:-:S05]  /*5ba0*/  @!P0 FMUL R0, R0, 1.175494350822287508e-38 ;  /* 0x0080000000008820 */ /* 0x002fca0000400000 */
[----:B------:R-:W-:-:S05]  /*5bb0*/  F2FP.BF16.PACK_AB R0, RZ, R0 ;  /* 0x00000000ff00723e */ /* 0x000fca00000010ff */
[----:B------:R1:W-:Y:S01]  /*5bc0*/  STG.E.U16 [R16.64], R0 ;  /* 0x0000000010007986 */ /* 0x0003e2000c101524 */
[----:B------:R-:W-:Y:S05]  /*5bd0*/  BRA `(.L_x_1780) ;  /* 0x0000070000007947 */ /* 0x000fea0003800000 */
.L_x_1787:
        /* <DEDUP_REMOVED lines=11> */
.L_x_1799:
        /* <DEDUP_REMOVED lines=19> */
.L_x_1802:
[----:B------:R-:W-:-:S04]  /*5dc0*/  LOP3.LUT R2, R3, 0x80000000, RZ, 0xc0, !PT ;  /* 0x8000000003027812 */ /* 0x000fc800078ec0ff */
[----:B------:R-:W-:-:S04]  /*5dd0*/  SHF.R.U32.HI R3, RZ, 0x18, R2 ;  /* 0x00000018ff037819 */ /* 0x000fc80000011602 */
[----:B------:R-:W-:-:S04]  /*5de0*/  LOP3.LUT R0, R0, R3, RZ, 0xfc, !PT ;  /* 0x0000000300007212 */ /* 0x000fc800078efcff */
[----:B------:R-:W-:Y:S02]  /*5df0*/  PRMT R8, R0, 0x7610, R8 ;  /* 0x0000761000087816 */ /* 0x000fe40000000008 */
.L_x_1801:
[----:B------:R-:W-:Y:S05]  /*5e00*/  BSYNC B0 ;  /* 0x0000000000007941 */ /* 0x000fea0003800000 */
.L_x_1800:
[----:B------:R0:W-:Y:S01]  /*5e10*/  STG.E.U8 [R16.64], R8 ;  /* 0x0000000810007986 */ /* 0x0001e2000c101124 */
[----:B------:R-:W-:Y:S05]  /*5e20*/  BRA `(.L_x_1780) ;  /* 0x000004b000007947 */ /* 0x000fea0003800000 */
.L_x_1798:
        /* <DEDUP_REMOVED lines=19> */
.L_x_1805:
[----:B------:R-:W-:-:S04]  /*5f60*/  LOP3.LUT R2, R3, 0x80000000, RZ, 0xc0, !PT ;  /* 0x8000000003027812 */ /* 0x000fc800078ec0ff */
[----:B------:R-:W-:-:S04]  /*5f70*/  SHF.R.U32.HI R3, RZ, 0x18, R2 ;  /* 0x00000018ff037819 */ /* 0x000fc80000011602 */
[----:B------:R-:W-:-:S04]  /*5f80*/  LOP3.LUT R0, R0, R3, RZ, 0xfc, !PT ;  /* 0x0000000300007212 */ /* 0x000fc800078efcff */
[----:B------:R-:W-:Y:S02]  /*5f90*/  PRMT R8, R0, 0x7610, R8 ;  /* 0x0000761000087816 */ /* 0x000fe40000000008 */
.L_x_1804:
[----:B------:R-:W-:Y:S05]  /*5fa0*/  BSYNC B0 ;  /* 0x0000000000007941 */ /* 0x000fea0003800000 */
.L_x_1803:
[----:B------:R0:W-:Y:S01]  /*5fb0*/  STG.E.U8 [R16.64], R8 ;  /* 0x0000000810007986 */ /* 0x0001e2000c101124 */
[----:B------:R-:W-:Y:S05]  /*5fc0*/  BRA `(.L_x_1780) ;  /* 0x0000031000007947 */ /* 0x000fea0003800000 */
.L_x_1797:
        /* <DEDUP_REMOVED lines=24> */
.L_x_1779:
[----:B0-----:R-:W-:Y:S01]  /*6150*/  MOV R2, 0x0 ;  /* 0x0000000000027802 */ /* 0x001fe20000000f00 */
[----:B-1----:R-:W-:Y:S02]  /*6160*/  IMAD.MOV.U32 R4, RZ, RZ, c[0x4][0x158] ;  /* 0x01005600ff047624 */ /* 0x002fe400078e00ff */
        /* <DEDUP_REMOVED lines=18> */
.L_x_1807:
[----:B-1----:R-:W1:Y:S02]  /*6290*/  F2I.U64.F64.TRUNC R4, R4 ;  /* 0x0000000400047311 */ /* 0x002e64000030d800 */
[----:B-1----:R1:W-:Y:S01]  /*62a0*/  STG.E.64 [R16.64], R4 ;  /* 0x0000000410007986 */ /* 0x0023e2000c101b24 */
[----:B------:R-:W-:Y:S05]  /*62b0*/  BRA `(.L_x_1780) ;  /* 0x0000002000007947 */ /* 0x000fea0003800000 */
.L_x_1806:
[----:B-1----:R-:W1:Y:S02]  /*62c0*/  F2I.U32.F64.TRUNC R5, R4 ;  /* 0x0000000400057311 */ /* 0x002e64000030d000 */
[----:B-1----:R1:W-:Y:S02]  /*62d0*/  STG.E [R16.64], R5 ;  /* 0x0000000510007986 */ /* 0x0023e4000c101924 */
.L_x_1780:
[----:B------:R-:W-:-:S04]  /*62e0*/  IADD3 R19, R19, 0x80, RZ ;  /* 0x0000008013137810 */ /* 0x000fc80007ffe0ff */
[----:B------:R-:W-:-:S13]  /*62f0*/  ISETP.GE.AND P0, PT, R19, c[0x0][0x160], PT ;  /* 0x0000580013007a0c */ /* 0x000fda0003f06270 */
[----:B------:R-:W-:Y:S05]  /*6300*/  @P0 BRA `(.L_x_1736) ;  /* 0x0000312000000947 */ /* 0x000fea0003800000 */
[----:B------:R-:W-:Y:S01]  /*6310*/  ISETP.NE.AND P0, PT, RZ, c[0x0][0x168], PT ;  /* 0x00005a00ff007a0c */ /* 0x000fe20003f05270 */
[----:B-1----:R-:W-:Y:S02]  /*6320*/  IMAD.MOV.U32 R0, RZ, RZ, RZ ;  /* 0x000000ffff007224 */ /* 0x002fe400078e00ff */
        /* <DEDUP_REMOVED lines=226> */
.L_x_1808:
        /* <DEDUP_REMOVED lines=19> */
.L_x_1812:
[----:B------:R-:W2:Y:S02]  /*7280*/  LDG.E.U8 R2, [R2.64] ;  /* 0x0000002402027981 */ /* 0x000ea4000c1e1100 */
[----:B--2---:R0:W1:Y:S01]  /*7290*/  I2F.F64.U16 R10, R2 ;  /* 0x00000002000a7312 */ /* 0x0040620000101800 */
[----:B------:R-:W-:Y:S05]  /*72a0*/  BRA `(.L_x_1814) ;  /* 0x00000df000007947 */ /* 0x000fea0003800000 */
.L_x_1811:
        /* <DEDUP_REMOVED lines=9> */
.L_x_1816:
[----:B------:R-:W2:Y:S02]  /*7340*/  LDG.E R2, [R2.64] ;  /* 0x0000002402027981 */ /* 0x000ea4000c1e1900 */
[----:B--2---:R0:W1:Y:S01]  /*7350*/  I2F.F64 R10, R2 ;  /* 0x00000002000a7312 */ /* 0x0040620000201c00 */
[----:B------:R-:W-:Y:S05]  /*7360*/  BRA `(.L_x_1814) ;  /* 0x00000d3000007947 */ /* 0x000fea0003800000 */
.L_x_1815:
[----:B------:R-:W2:Y:S02]  /*7370*/  LDG.E.U16 R2, [R2.64] ;  /* 0x0000002402027981 */ /* 0x000ea4000c1e1500 */
[----:B--2---:R0:W1:Y:S01]  /*7380*/  I2F.F64.S16 R10, R2 ;  /* 0x00000002000a7312 */ /* 0x0040620000101c00 */
[----:B------:R-:W-:Y:S05]  /*7390*/  BRA `(.L_x_1814) ;  /* 0x00000d0000007947 */ /* 0x000fea0003800000 */
.L_x_1810:
        /* <DEDUP_REMOVED lines=10> */
.L_x_1818:
[----:B------:R-:W2:Y:S02]  /*7440*/  LDG.E.U16 R0, [R2.64] ;  /* 0x0000002402007981 */ /* 0x000ea4000c1e1500 */
[----:B--2---:R-:W-:-:S05]  /*7450*/  HADD2.F32 R0, -RZ, R0.H0_H0 ;  /* 0x20000000ff007230 */ /* 0x004fca0000004100 */
[----:B------:R-:W-:-:S04]  /*7460*/  FMUL.FTZ R0, R0, 1 ;  /* 0x3f80000000007820 */ /* 0x000fc80000410000 */
[----:B------:R0:W1:Y:S01]  /*7470*/  F2F.F64.F32 R10, R0 ;  /* 0x00000000000a7310 */ /* 0x0000620000201800 */
[----:B------:R-:W-:Y:S05]  /*7480*/  BRA `(.L_x_1814) ;  /* 0x00000c1000007947 */ /* 0x000fea0003800000 */
.L_x_1817:
        /* <DEDUP_REMOVED lines=10> */
.L_x_1820:
[----:B------:R-:W2:Y:S02]  /*7530*/  LDG.E.U16 R2, [R2.64] ;  /* 0x0000002402027981 */ /* 0x000ea4000c1e1500 */
[----:B--2---:R-:W-:-:S05]  /*7540*/  HADD2.F32 R0, -RZ, R2.H0_H0 ;  /* 0x20000002ff007230 */ /* 0x004fca0000004100 */
[----:B------:R-:W-:-:S04]  /*7550*/  FMUL.FTZ R0, R0, 1 ;  /* 0x3f80000000007820 */ /* 0x000fc80000410000 */
[----:B------:R0:W1:Y:S01]  /*7560*/  F2F.F64.F32 R10, R0 ;  /* 0x00000000000a7310 */ /* 0x0000620000201800 */
[----:B------:R-:W-:Y:S05]  /*7570*/  BRA `(.L_x_1814) ;  /* 0x00000b2000007947 */ /* 0x000fea0003800000 */
.L_x_1819:
[----:B------:R0:W5:Y:S01]  /*7580*/  LDG.E.64 R10, [R2.64] ;  /* 0x00000024020a7981 */ /* 0x000162000c1e1b00 */
[----:B------:R-:W-:Y:S05]  /*7590*/  BRA `(.L_x_1814) ;  /* 0x00000b0000007947 */ /* 0x000fea0003800000 */
.L_x_1809:
        /* <DEDUP_REMOVED lines=13> */
.L_x_1823:
[----:B------:R0:W5:Y:S01]  /*7670*/  LDG.E.64 R10, [R2.64] ;  /* 0x00000024020a7981 */ /* 0x000162000c1e1b00 */
[----:B------:R-:W-:Y:S05]  /*7680*/  BRA `(.L_x_1814) ;  /* 0x00000a1000007947 */ /* 0x000fea0003800000 */
.L_x_1822:
        /* <DEDUP_REMOVED lines=28> */
.L_x_1825:
        /* <DEDUP_REMOVED lines=15> */
.L_x_1824:
[----:B------:R-:W2:Y:S02]  /*7940*/  LDG.E.U16 R0, [R2.64] ;  /* 0x0000002402007981 */ /* 0x000ea4000c1e1500 */
[----:B--2---:R-:W-:-:S05]  /*7950*/  PRMT R0, RZ, 0x5410, R0 ;  /* 0x00005410ff007816 */ /* 0x004fca0000000000 */
[----:B------:R-:W-:-:S04]  /*7960*/  FMUL.FTZ R0, R0, 1 ;  /* 0x3f80000000007820 */ /* 0x000fc80000410000 */
[----:B------:R0:W1:Y:S01]  /*7970*/  F2F.F64.F32 R10, R0 ;  /* 0x00000000000a7310 */ /* 0x0000620000201800 */
[----:B------:R-:W-:Y:S05]  /*7980*/  BRA `(.L_x_1814) ;  /* 0x0000071000007947 */ /* 0x000fea0003800000 */
.L_x_1821:
        /* <DEDUP_REMOVED lines=11> */
.L_x_1828:
        /* <DEDUP_REMOVED lines=21> */
.L_x_1832:
[----:B------:R-:W-:Y:S05]  /*7b90*/  BSYNC B1 ;  /* 0x0000000000017941 */ /* 0x000fea0003800000 */
.L_x_1831:
[----:B------:R-:W-:Y:S01]  /*7ba0*/  LEA R3, R0, 0x3b800000, 0x17 ;  /* 0x3b80000000037811 */ /* 0x000fe200078eb8ff */
[----:B------:R-:W-:-:S05]  /*7bb0*/  IMAD.SHL.U32 R0, R2, 0x100000, RZ ;  /* 0x0010000002007824 */ /* 0x000fca00078e00ff */
[----:B------:R-:W-:Y:S02]  /*7bc0*/  LOP3.LUT R0, R3, R0, R4, 0xfe, !PT ;  /* 0x0000000003007212 */ /* 0x000fe400078efe04 */
.L_x_1830:
[----:B------:R-:W-:Y:S05]  /*7bd0*/  BSYNC B0 ;  /* 0x0000000000007941 */ /* 0x000fea0003800000 */
.L_x_1829:
[----:B------:R-:W-:-:S04]  /*7be0*/  FMUL.FTZ R0, R0, 1 ;  /* 0x3f80000000007820 */ /* 0x000fc80000410000 */
[----:B------:R0:W1:Y:S01]  /*7bf0*/  F2F.F64.F32 R10, R0 ;  /* 0x00000000000a7310 */ /* 0x0000620000201800 */
[----:B------:R-:W-:Y:S05]  /*7c00*/  BRA `(.L_x_1814) ;  /* 0x0000049000007947 */ /* 0x000fea0003800000 */
.L_x_1827:
        /* <DEDUP_REMOVED lines=21> */
.L_x_1836:
[----:B------:R-:W-:Y:S05]  /*7d60*/  BSYNC B1 ;  /* 0x0000000000017941 */ /* 0x000fea0003800000 */
.L_x_1835:
[----:B------:R-:W-:Y:S01]  /*7d70*/  LEA R3, R0, 0x37800000, 0x17 ;  /* 0x3780000000037811 */ /* 0x000fe200078eb8ff */
[----:B------:R-:W-:-:S05]  /*7d80*/  IMAD.SHL.U32 R0, R2, 0x200000, RZ ;  /* 0x0020000002007824 */ /* 0x000fca00078e00ff */
[----:B------:R-:W-:Y:S02]  /*7d90*/  LOP3.LUT R0, R3, R0, R4, 0xfe, !PT ;  /* 0x0000000003007212 */ /* 0x000fe400078efe04 */
.L_x_1834:
[----:B------:R-:W-:Y:S05]  /*7da0*/  BSYNC B0 ;  /* 0x0000000000007941 */ /* 0x000fea0003800000 */
.L_x_1833:
[----:B------:R-:W-:-:S04]  /*7db0*/  FMUL.FTZ R0, R0, 1 ;  /* 0x3f80000000007820 */ /* 0x000fc80000410000 */
[----:B------:R0:W1:Y:S01]  /*7dc0*/  F2F.F64.F32 R10, R0 ;  /* 0x00000000000a7310 */ /* 0x0000620000201800 */
[----:B------:R-:W-:Y:S05]  /*7dd0*/  BRA `(.L_x_1814) ;  /* 0x000002c000007947 */ /* 0x000fea0003800000 */
.L_x_1826:
        /* <DEDUP_REMOVED lines=14> */
.L_x_1840:
[----:B------:R-:W-:Y:S05]  /*7ec0*/  BSYNC B0 ;  /* 0x0000000000007941 */ /* 0x000fea0003800000 */
.L_x_1839:
[----:B------:R-:W-:-:S04]  /*7ed0*/  FMUL.FTZ R0, R0, 1 ;  /* 0x3f80000000007820 */ /* 0x000fc80000410000 */
[----:B------:R0:W1:Y:S01]  /*7ee0*/  F2F.F64.F32 R10, R0 ;  /* 0x00000000000a7310 */ /* 0x0000620000201800 */
[----:B------:R-:W-:Y:S05]  /*7ef0*/  BRA `(.L_x_1814) ;  /* 0x000001a000007947 */ /* 0x000fea0003800000 */
.L_x_1813:
        /* <DEDUP_REMOVED lines=21> */
.L_x_1838:
[----:B------:R-:W2:Y:S02]  /*8050*/  LDG.E.64 R10, [R2.64] ;  /* 0x00000024020a7981 */ /* 0x000ea4000c1e1b00 */
[----:B--2---:R-:W0:Y:S01]  /*8060*/  I2F.F64.U64 R10, R10 ;  /* 0x0000000a000a7312 */ /* 0x004e220000301800 */
[----:B------:R-:W-:Y:S05]  /*8070*/  BRA `(.L_x_1814) ;  /* 0x0000002000007947 */ /* 0x000fea0003800000 */
.L_x_1837:
[----:B------:R-:W2:Y:S02]  /*8080*/  LDG.E R2, [R2.64] ;  /* 0x0000002402027981 */ /* 0x000ea4000c1e1900 */
[----:B--2---:R0:W1:Y:S02]  /*8090*/  I2F.F64.U32 R10, R2 ;  /* 0x00000002000a7312 */ /* 0x0040640000201800 */
.L_x_1814:
        /* <DEDUP_REMOVED lines=18> */
.L_x_1842:
[----:B------:R0:W1:Y:S01]  /*81c0*/  DMUL R2, RZ, R10 ;  /* 0x0000000aff027228 */ /* 0x0000620000000000 */
[----:B------:R-:W-:-:S05]  /*81d0*/  IMAD.MOV.U32 R0, RZ, RZ, RZ ;  /* 0x000000ffff007224 */ /* 0x000fca00078e00ff */
.L_x_1843:
[----:B------:R-:W-:Y:S05]  /*81e0*/  BSYNC B0 ;  /* 0x0000000000007941 */ /* 0x000fea0003800000 */
.L_x_1841:
        /* <DEDUP_REMOVED lines=37> */
.L_x_1845:
[----:B------:R-:W-:Y:S05]  /*8440*/  BSYNC B0 ;  /* 0x0000000000007941 */ /* 0x000fea0003800000 */
.L_x_1844:
        /* <DEDUP_REMOVED lines=12> */
.L_x_1849:
[----:B-1----:R-:W1:Y:S02]  /*8510*/  F2I.S64.F64.TRUNC R4, R4 ;  /* 0x0000000400047311 */ /* 0x002e64000030d900 */
[----:B01----:R-:W-:-:S05]  /*8520*/  IMAD.MOV.U32 R3, RZ, RZ, R4 ;  /* 0x000000ffff037224 */ /* 0x003fca00078e0004 */
[----:B------:R0:W-:Y:S01]  /*8530*/  STG.E.U8 [R16.64], R3 ;  /* 0x0000000310007986 */ /* 0x0001e2000c101124 */
[----:B------:R-:W-:Y:S05]  /*8540*/  BRA `(.L_x_1851) ;  /* 0x00000ed000007947 */ /* 0x000fea0003800000 */
.L_x_1848:
        /* <DEDUP_REMOVED lines=9> */
.L_x_1853:
[----:B-1----:R-:W1:Y:S02]  /*85e0*/  F2I.F64.TRUNC R5, R4 ;  /* 0x0000000400057311 */ /* 0x002e64000030d100 */
[----:B-1----:R1:W-:Y:S01]  /*85f0*/  STG.E [R16.64], R5 ;  /* 0x0000000510007986 */ /* 0x0023e2000c101924 */
[----:B------:R-:W-:Y:S05]  /*8600*/  BRA `(.L_x_1851) ;  /* 0x00000e1000007947 */ /* 0x000fea0003800000 */
.L_x_1852:
[----:B-1----:R-:W1:Y:S02]  /*8610*/  F2I.F64.TRUNC R5, R4 ;  /* 0x0000000400057311 */ /* 0x002e64000030d100 */
[----:B-1----:R1:W-:Y:S01]  /*8620*/  STG.E.U16 [R16.64], R5 ;  /* 0x0000000510007986 */ /* 0x0023e2000c101524 */
[----:B------:R-:W-:Y:S05]  /*8630*/  BRA `(.L_x_1851) ;  /* 0x00000de000007947 */ /* 0x000fea0003800000 */
.L_x_1847:
        /* <DEDUP_REMOVED lines=11> */
.L_x_1855:
[----:B-1----:R-:W1:Y:S01]  /*86f0*/  F2F.F32.F64 R0, R4 ;  /* 0x0000000400007310 */ /* 0x002e620000301000 */
[----:B------:R-:W1:-:S14]  /*8700*/  DSETP.GEU.AND P0, PT, |R4|, c[0x2][0x90], PT ;  /* 0x008024000400762a */ /* 0x000e5c0003f0e200 */
[----:B-1----:R-:W-:-:S05]  /*8710*/  @!P0 FMUL R0, R0, 1.175494350822287508e-38 ;  /* 0x0080000000008820 */ /* 0x002fca0000400000 */
[----:B------:R-:W-:-:S05]  /*8720*/  F2FP.PACK_AB R0, RZ, R0 ;  /* 0x00000000ff00723e */ /* 0x000fca00000000ff */
[----:B------:R1:W-:Y:S01]  /*8730*/  STG.E.U16 [R16.64], R0 ;  /* 0x0000000010007986 */ /* 0x0003e2000c101524 */
[----:B------:R-:W-:Y:S05]  /*8740*/  BRA `(.L_x_1851) ;  /* 0x00000cd000007947 */ /* 0x000fea0003800000 */
.L_x_1854:
        /* <DEDUP_REMOVED lines=12> */
.L_x_1857:
[----:B-1----:R-:W1:Y:S01]  /*8810*/  F2F.F32.F64 R0, R4 ;  /* 0x0000000400007310 */ /* 0x002e620000301000 */
[----:B------:R-:W1:-:S14]  /*8820*/  DSETP.GEU.AND P0, PT, |R4|, c[0x2][0x90], PT ;  /* 0x008024000400762a */ /* 0x000e5c0003f0e200 */
[----:B-1----:R-:W-:-:S05]  /*8830*/  @!P0 FMUL R0, R0, 1.175494350822287508e-38 ;  /* 0x0080000000008820 */ /* 0x002fca0000400000 */
[----:B0-----:R-:W-:-:S04]  /*8840*/  F2FP.PACK_AB R3, RZ, R0 ;  /* 0x00000000ff03723e */ /* 0x001fc800000000ff */
[----:B------:R-:W-:-:S05]  /*8850*/  PRMT R3, R3, 0x5410, RZ ;  /* 0x0000541003037816 */ /* 0x000fca00000000ff */
[----:B------:R0:W-:Y:S01]  /*8860*/  STG.E [R16.64], R3 ;  /* 0x0000000310007986 */ /* 0x0001e2000c101924 */
[----:B------:R-:W-:Y:S05]  /*8870*/  BRA `(.L_x_1851) ;  /* 0x00000ba000007947 */ /* 0x000fea0003800000 */
.L_x_1856:
[----:B-1----:R1:W-:Y:S01]  /*8880*/  STG.E.64 [R16.64], R4 ;  /* 0x0000000410007986 */ /* 0x0023e2000c101b24 */
[----:B------:R-:W-:Y:S05]  /*8890*/  BRA `(.L_x_1851) ;  /* 0x00000b8000007947 */ /* 0x000fea0003800000 */
.L_x_1846:
        /* <DEDUP_REMOVED lines=12> */
.L_x_1860:
[----:B------:R-:W-:-:S05]  /*8960*/  CS2R R6, SRZ ;  /* 0x0000000000067805 */ /* 0x000fca000001ff00 */
[----:B-1----:R1:W-:Y:S01]  /*8970*/  STG.E.128 [R16.64], R4 ;  /* 0x0000000410007986 */ /* 0x0023e2000c101d24 */
[----:B------:R-:W-:Y:S05]  /*8980*/  BRA `(.L_x_1851) ;  /* 0x00000a9000007947 */ /* 0x000fea0003800000 */
.L_x_1859:
        /* <DEDUP_REMOVED lines=23> */
.L_x_1864:
[----:B------:R-:W-:Y:S05]  /*8b00*/  BSYNC B0 ;  /* 0x0000000000007941 */ /* 0x000fea0003800000 */
.L_x_1863:
[----:B------:R-:W-:-:S05]  /*8b10*/  LOP3.LUT R3, R0, R3, RZ, 0xfc, !PT ;  /* 0x0000000300037212 */ /* 0x000fca00078efcff */
[----:B------:R0:W-:Y:S01]  /*8b20*/  STG.E.U8 [R16.64], R3 ;  /* 0x0000000310007986 */ /* 0x0001e2000c101124 */
[----:B------:R-:W-:Y:S05]  /*8b30*/  BRA `(.L_x_1851) ;  /* 0x000008e000007947 */ /* 0x000fea0003800000 */
.L_x_1862:
        /* <DEDUP_REMOVED lines=15> */
.L_x_1866:
[----:B------:R-:W-:Y:S01]  /*8c30*/  IMAD.MOV.U32 R0, RZ, RZ, 0x7f ;  /* 0x0000007fff007424 */ /* 0x000fe200078e00ff */
[----:B------:R-:W-:-:S04]  /*8c40*/  ISETP.GT.U32.AND P0, PT, R2, 0x7f800000, PT ;  /* 0x7f8000000200780c */ /* 0x000fc80003f04070 */
[----:B------:R-:W-:-:S04]  /*8c50*/  SEL R0, R0, 0x7c, P0 ;  /* 0x0000007c00007807 */ /* 0x000fc80000000000 */
.L_x_1867:
[----:B------:R-:W-:Y:S05]  /*8c60*/  BSYNC B0 ;  /* 0x0000000000007941 */ /* 0x000fea0003800000 */
.L_x_1865:
[----:B------:R-:W-:-:S04]  /*8c70*/  LOP3.LUT R2, R3, 0x80000000, RZ, 0xc0, !PT ;  /* 0x8000000003027812 */ /* 0x000fc800078ec0ff */
[----:B------:R-:W-:-:S04]  /*8c80*/  SHF.R.U32.HI R3, RZ, 0x18, R2 ;  /* 0x00000018ff037819 */ /* 0x000fc80000011602 */
[----:B------:R-:W-:-:S05]  /*8c90*/  LOP3.LUT R3, R0, R3, RZ, 0xfc, !PT ;  /* 0x0000000300037212 */ /* 0x000fca00078efcff */
[----:B------:R0:W-:Y:S01]  /*8ca0*/  STG.E.U8 [R16.64], R3 ;  /* 0x0000000310007986 */ /* 0x0001e2000c101124 */
[----:B------:R-:W-:Y:S05]  /*8cb0*/  BRA `(.L_x_1851) ;  /* 0x0000076000007947 */ /* 0x000fea0003800000 */
.L_x_1861:
[----:B-1----:R-:W1:Y:S01]  /*8cc0*/  F2F.F32.F64 R0, R4 ;  /* 0x0000000400007310 */ /* 0x002e620000301000 */
[----:B------:R-:W1:-:S14]  /*8cd0*/  DSETP.GEU.AND P0, PT, |R4|, c[0x2][0x90], PT ;  /* 0x008024000400762a */ /* 0x000e5c0003f0e200 */
[----:B-1----:R-:W-:-:S05]  /*8ce0*/  @!P0 FMUL R0, R0, 1.175494350822287508e-38 ;  /* 0x0080000000008820 */ /* 0x002fca0000400000 */
[----:B------:R-:W-:-:S05]  /*8cf0*/  F2FP.BF16.PACK_AB R0, RZ, R0 ;  /* 0x00000000ff00723e */ /* 0x000fca00000010ff */
[----:B------:R1:W-:Y:S01]  /*8d00*/  STG.E.U16 [R16.64], R0 ;  /* 0x0000000010007986 */ /* 0x0003e2000c101524 */
[----:B------:R-:W-:Y:S05]  /*8d10*/  BRA `(.L_x_1851) ;  /* 0x0000070000007947 */ /* 0x000fea0003800000 */
.L_x_1858:
        /* <DEDUP_REMOVED lines=11> */
.L_x_1870:
        /* <DEDUP_REMOVED lines=19> */
.L_x_1873:
[----:B------:R-:W-:-:S04]  /*8f00*/  LOP3.LUT R2, R3, 0x80000000, RZ, 0xc0, !PT ;  /* 0x8000000003027812 */ /* 0x000fc800078ec0ff */
[----:B------:R-:W-:-:S04]  /*8f10*/  SHF.R.U32.HI R3, RZ, 0x18, R2 ;  /* 0x00000018ff037819 */ /* 0x000fc80000011602 */
[----:B------:R-:W-:-:S04]  /*8f20*/  LOP3.LUT R0, R0, R3, RZ, 0xfc, !PT ;  /* 0x0000000300007212 */ /* 0x000fc800078efcff */
[----:B------:R-:W-:Y:S02]  /*8f30*/  PRMT R8, R0, 0x7610, R8 ;  /* 0x0000761000087816 */ /* 0x000fe40000000008 */
.L_x_1872:
[----:B------:R-:W-:Y:S05]  /*8f40*/  BSYNC B0 ;  /* 0x0000000000007941 */ /* 0x000fea0003800000 */
.L_x_1871:
[----:B------:R0:W-:Y:S01]  /*8f50*/  STG.E.U8 [R16.64], R8 ;  /* 0x0000000810007986 */ /* 0x0001e2000c101124 */
[----:B------:R-:W-:Y:S05]  /*8f60*/  BRA `(.L_x_1851) ;  /* 0x000004b000007947 */ /* 0x000fea0003800000 */
.L_x_1869:
        /* <DEDUP_REMOVED lines=19> */
.L_x_1876:
[----:B------:R-:W-:-:S04]  /*90a0*/  LOP3.LUT R2, R3, 0x80000000, RZ, 0xc0, !PT ;  /* 0x8000000003027812 */ /* 0x000fc800078ec0ff */
[----:B------:R-:W-:-:S04]  /*90b0*/  SHF.R.U32.HI R3, RZ, 0x18, R2 ;  /* 0x00000018ff037819 */ /* 0x000fc80000011602 */
[----:B------:R-:W-:-:S04]  /*90c0*/  LOP3.LUT R0, R0, R3, RZ, 0xfc, !PT ;  /* 0x0000000300007212 */ /* 0x000fc800078efcff */
[----:B------:R-:W-:Y:S02]  /*90d0*/  PRMT R8, R0, 0x7610, R8 ;  /* 0x0000761000087816 */ /* 0x000fe40000000008 */
.L_x_1875:
[----:B------:R-:W-:Y:S05]  /*90e0*/  BSYNC B0 ;  /* 0x0000000000007941 */ /* 0x000fea0003800000 */
.L_x_1874:
[----:B------:R0:W-:Y:S01]  /*90f0*/  STG.E.U8 [R16.64], R8 ;  /* 0x0000000810007986 */ /* 0x0001e2000c101124 */
[----:B------:R-:W-:Y:S05]  /*9100*/  BRA `(.L_x_1851) ;  /* 0x0000031000007947 */ /* 0x000fea0003800000 */
.L_x_1868:
        /* <DEDUP_REMOVED lines=24> */
.L_x_1850:
        /* <DEDUP_REMOVED lines=20> */
.L_x_1878:
[----:B-1----:R-:W1:Y:S02]  /*93d0*/  F2I.U64.F64.TRUNC R4, R4 ;  /* 0x0000000400047311 */ /* 0x002e64000030d800 */
[----:B-1----:R1:W-:Y:S01]  /*93e0*/  STG.E.64 [R16.64], R4 ;  /* 0x0000000410007986 */ /* 0x0023e2000c101b24 */
[----:B------:R-:W-:Y:S05]  /*93f0*/  BRA `(.L_x_1851) ;  /* 0x0000002000007947 */ /* 0x000fea0003800000 */
.L_x_1877:
[----:B-1----:R-:W1:Y:S02]  /*9400*/  F2I.U32.F64.TRUNC R5, R4 ;  /* 0x0000000400057311 */ /* 0x002e64000030d000 */
[----:B-1----:R1:W-:Y:S02]  /*9410*/  STG.E [R16.64], R5 ;  /* 0x0000000510007986 */ /* 0x0023e4000c101924 */
.L_x_1851:
[----:B------:R-:W-:Y:S02]  /*9420*/  IADD3 R19, R19, 0x80, RZ ;  /* 0x0000008013137810 */ /* 0x000fe40007ffe0ff */
.L_x_1736:
[----:B------:R-:W-:Y:S05]  /*9430*/  BSYNC B6 ;  /* 0x0000000000067941 */ /* 0x000fea0003800000 */
.L_x_1735:
[----:B------:R-:W-:-:S13]  /*9440*/  ISETP.GE.AND P0, PT, R19, c[0x0][0x160], PT ;  /* 0x0000580013007a0c */ /* 0x000fda0003f06270 */
[----:B------:R-:W-:Y:S05]  /*9450*/  @P0 EXIT ;  /* 0x000000000000094d */ /* 0x000fea0003800000 */
        /* <DEDUP_REMOVED lines=228> */
.L_x_1879:
        /* <DEDUP_REMOVED lines=19> */
.L_x_1883:
[----:B------:R-:W2:Y:S02]  /*a3d0*/  LDG.E.U8 R2, [R2.64] ;  /* 0x0000002402027981 */ /* 0x000ea4000c1e1100 */
[----:B--2---:R0:W1:Y:S01]  /*a3e0*/  I2F.F64.U16 R10, R2 ;  /* 0x00000002000a7312 */ /* 0x0040620000101800 */
[----:B------:R-:W-:Y:S05]  /*a3f0*/  BRA `(.L_x_1885) ;  /* 0x00000df000007947 */ /* 0x000fea0003800000 */
.L_x_1882:
        /* <DEDUP_REMOVED lines=9> */
.L_x_1887:
[----:B------:R-:W2:Y:S02]  /*a490*/  LDG.E R2, [R2.64] ;  /* 0x0000002402027981 */ /* 0x000ea4000c1e1900 */
[----:B--2---:R0:W1:Y:S01]  /*a4a0*/  I2F.F64 R10, R2 ;  /* 0x00000002000a7312 */ /* 0x0040620000201c00 */
[----:B------:R-:W-:Y:S05]  /*a4b0*/  BRA `(.L_x_1885) ;  /* 0x00000d3000007947 */ /* 0x000fea0003800000 */
.L_x_1886:
[----:B------:R-:W2:Y:S02]  /*a4c0*/  LDG.E.U16 R2, [R2.64] ;  /* 0x0000002402027981 */ /* 0x000ea4000c1e1500 */
[----:B--2---:R0:W1:Y:S01]  /*a4d0*/  I2F.F64.S16 R10, R2 ;  /* 0x00000002000a7312 */ /* 0x0040620000101c00 */
[----:B------:R-:W-:Y:S05]  /*a4e0*/  BRA `(.L_x_1885) ;  /* 0x00000d0000007947 */ /* 0x000fea0003800000 */
.L_x_1881:
        /* <DEDUP_REMOVED lines=10> */
.L_x_1889:
[----:B------:R-:W2:Y:S02]  /*a590*/  LDG.E.U16 R0, [R2.64] ;  /* 0x0000002402007981 */ /* 0x000ea4000c1e1500 */
[----:B--2---:R-:W-:-:S05]  /*a5a0*/  HADD2.F32 R0, -RZ, R0.H0_H0 ;  /* 0x20000000ff007230 */ /* 0x004fca0000004100 */
[----:B------:R-:W-:-:S04]  /*a5b0*/  FMUL.FTZ R0, R0, 1 ;  /* 0x3f80000000007820 */ /* 0x000fc80000410000 */
[----:B------:R0:W1:Y:S01]  /*a5c0*/  F2F.F64.F32 R10, R0 ;  /* 0x00000000000a7310 */ /* 0x0000620000201800 */
[----:B------:R-:W-:Y:S05]  /*a5d0*/  BRA `(.L_x_1885) ;  /* 0x00000c1000007947 */ /* 0x000fea0003800000 */
.L_x_1888:
        /* <DEDUP_REMOVED lines=10> */
.L_x_1891:
[----:B------:R-:W2:Y:S02]  /*a680*/  LDG.E.U16 R2, [R2.64] ;  /* 0x0000002402027981 */ /* 0x000ea4000c1e1500 */
[----:B--2---:R-:W-:-:S05]  /*a690*/  HADD2.F32 R0, -RZ, R2.H0_H0 ;  /* 0x20000002ff007230 */ /* 0x004fca0000004100 */
[----:B------:R-:W-:-:S04]  /*a6a0*/  FMUL.FTZ R0, R0, 1 ;  /* 0x3f80000000007820 */ /* 0x000fc80000410000 */
[----:B------:R0:W1:Y:S01]  /*a6b0*/  F2F.F64.F32 R10, R0 ;  /* 0x00000000000a7310 */ /* 0x0000620000201800 */
[----:B------:R-:W-:Y:S05]  /*a6c0*/  BRA `(.L_x_1885) ;  /* 0x00000b2000007947 */ /* 0x000fea0003800000 */
.L_x_1890:
[----:B------:R0:W5:Y:S01]  /*a6d0*/  LDG.E.64 R10, [R2.64] ;  /* 0x00000024020a7981 */ /* 0x000162000c1e1b00 */
[----:B------:R-:W-:Y:S05]  /*a6e0*/  BRA `(.L_x_1885) ;  /* 0x00000b0000007947 */ /* 0x000fea0003800000 */
.L_x_1880:
        /* <DEDUP_REMOVED lines=13> */
.L_x_1894:
[----:B------:R0:W5:Y:S01]  /*a7c0*/  LDG.E.64 R10, [R2.64] ;  /* 0x00000024020a7981 */ /* 0x000162000c1e1b00 */
[----:B------:R-:W-:Y:S05]  /*a7d0*/  BRA `(.L_x_1885) ;  /* 0x00000a1000007947 */ /* 0x000fea0003800000 */
.L_x_1893:
        /* <DEDUP_REMOVED lines=28> */
.L_x_1896:
        /* <DEDUP_REMOVED lines=15> */
.L_x_1895:
[----:B------:R-:W2:Y:S02]  /*aa90*/  LDG.E.U16 R0, [R2.64] ;  /* 0x0000002402007981 */ /* 0x000ea4000c1e1500 */
[----:B--2---:R-:W-:-:S05]  /*aaa0*/  PRMT R0, RZ, 0x5410, R0 ;  /* 0x00005410ff007816 */ /* 0x004fca0000000000 */
[----:B------:R-:W-:-:S04]  /*aab0*/  FMUL.FTZ R0, R0, 1 ;  /* 0x3f80000000007820 */ /* 0x000fc80000410000 */
[----:B------:R0:W1:Y:S01]  /*aac0*/  F2F.F64.F32 R10, R0 ;  /* 0x00000000000a7310 */ /* 0x0000620000201800 */
[----:B------:R-:W-:Y:S05]  /*aad0*/  BRA `(.L_x_1885) ;  /* 0x0000071000007947 */ /* 0x000fea0003800000 */
.L_x_1892:
        /* <DEDUP_REMOVED lines=11> */
.L_x_1899:
        /* <DEDUP_REMOVED lines=21> */
.L_x_1903:
[----:B------:R-:W-:Y:S05]  /*ace0*/  BSYNC B1 ;  /* 0x0000000000017941 */ /* 0x000fea0003800000 */
.L_x_1902:
[----:B------:R-:W-:Y:S01]  /*acf0*/  LEA R3, R0, 0x3b800000, 0x17 ;  /* 0x3b80000000037811 */ /* 0x000fe200078eb8ff */
[----:B------:R-:W-:-:S05]  /*ad00*/  IMAD.SHL.U32 R0, R2, 0x100000, RZ ;  /* 0x0010000002007824 */ /* 0x000fca00078e00ff */
[----:B------:R-:W-:Y:S02]  /*ad10*/  LOP3.LUT R0, R3, R0, R4, 0xfe, !PT ;  /* 0x0000000003007212 */ /* 0x000fe400078efe04 */
.L_x_1901:
[----:B------:R-:W-:Y:S05]  /*ad20*/  BSYNC B0 ;  /* 0x0000000000007941 */ /* 0x000fea0003800000 */
.L_x_1900:
[----:B------:R-:W-:-:S04]  /*ad30*/  FMUL.FTZ R0, R0, 1 ;  /* 0x3f80000000007820 */ /* 0x000fc80000410000 */
[----:B------:R0:W1:Y:S01]  /*ad40*/  F2F.F64.F32 R10, R0 ;  /* 0x00000000000a7310 */ /* 0x0000620000201800 */
[----:B------:R-:W-:Y:S05]  /*ad50*/  BRA `(.L_x_1885) ;  /* 0x0000049000007947 */ /* 0x000fea0003800000 */
.L_x_1898:
        /* <DEDUP_REMOVED lines=21> */
.L_x_1907:
[----:B------:R-:W-:Y:S05]  /*aeb0*/  BSYNC B1 ;  /* 0x0000000000017941 */ /* 0x000fea0003800000 */
.L_x_1906:
[----:B------:R-:W-:Y:S01]  /*aec0*/  LEA R3, R0, 0x37800000, 0x17 ;  /* 0x3780000000037811 */ /* 0x000fe200078eb8ff */
[----:B------:R-:W-:-:S05]  /*aed0*/  IMAD.SHL.U32 R0, R2, 0x200000, RZ ;  /* 0x0020000002007824 */ /* 0x000fca00078e00ff */
[----:B------:R-:W-:Y:S02]  /*aee0*/  LOP3.LUT R0, R3, R0, R4, 0xfe, !PT ;  /* 0x0000000003007212 */ /* 0x000fe400078efe04 */
.L_x_1905:
[----:B------:R-:W-:Y:S05]  /*aef0*/  BSYNC B0 ;  /* 0x0000000000007941 */ /* 0x000fea0003800000 */
.L_x_1904:
[----:B------:R-:W-:-:S04]  /*af00*/  FMUL.FTZ R0, R0, 1 ;  /* 0x3f80000000007820 */ /* 0x000fc80000410000 */
[----:B------:R0:W1:Y:S01]  /*af10*/  F2F.F64.F32 R10, R0 ;  /* 0x00000000000a7310 */ /* 0x0000620000201800 */
[----:B------:R-:W-:Y:S05]  /*af20*/  BRA `(.L_x_1885) ;  /* 0x000002c000007947 */ /* 0x000fea0003800000 */
.L_x_1897:
        /* <DEDUP_REMOVED lines=14> */
.L_x_1911:
[----:B------:R-:W-:Y:S05]  /*b010*/  BSYNC B0 ;  /* 0x0000000000007941 */ /* 0x000fea0003800000 */
.L_x_1910:
[----:B------:R-:W-:-:S04]  /*b020*/  FMUL.FTZ R0, R0, 1 ;  /* 0x3f80000000007820 */ /* 0x000fc80000410000 */
[----:B------:R0:W1:Y:S01]  /*b030*/  F2F.F64.F32 R10, R0 ;  /* 0x00000000000a7310 */ /* 0x0000620000201800 */
[----:B------:R-:W-:Y:S05]  /*b040*/  BRA `(.L_x_1885) ;  /* 0x000001a000007947 */ /* 0x000fea0003800000 */
.L_x_1884:
        /* <DEDUP_REMOVED lines=21> */
.L_x_1909:
[----:B------:R-:W2:Y:S02]  /*b1a0*/  LDG.E.64 R10, [R2.64] ;  /* 0x00000024020a7981 */ /* 0x000ea4000c1e1b00 */
[----:B--2---:R-:W0:Y:S01]  /*b1b0*/  I2F.F64.U64 R10, R10 ;  /* 0x0000000a000a7312 */ /* 0x004e220000301800 */
[----:B------:R-:W-:Y:S05]  /*b1c0*/  BRA `(.L_x_1885) ;  /* 0x0000002000007947 */ /* 0x000fea0003800000 */
.L_x_1908:
[----:B------:R-:W2:Y:S02]  /*b1d0*/  LDG.E R2, [R2.64] ;  /* 0x0000002402027981 */ /* 0x000ea4000c1e1900 */
[----:B--2---:R0:W1:Y:S02]  /*b1e0*/  I2F.F64.U32 R10, R2 ;  /* 0x00000002000a7312 */ /* 0x0040640000201800 */
.L_x_1885:
        /* <DEDUP_REMOVED lines=18> */
.L_x_1913:
[----:B------:R0:W1:Y:S01]  /*b310*/  DMUL R2, RZ, R10 ;  /* 0x0000000aff027228 */ /* 0x0000620000000000 */
[----:B------:R-:W-:-:S05]  /*b320*/  IMAD.MOV.U32 R0, RZ, RZ, RZ ;  /* 0x000000ffff007224 */ /* 0x000fca00078e00ff */
.L_x_1914:
[----:B------:R-:W-:Y:S05]  /*b330*/  BSYNC B0 ;  /* 0x0000000000007941 */ /* 0x000fea0003800000 */
.L_x_1912:
        /* <DEDUP_REMOVED lines=37> */
.L_x_1916:
[----:B------:R-:W-:Y:S05]  /*b590*/  BSYNC B0 ;  /* 0x0000000000007941 */ /* 0x000fea0003800000 */
.L_x_1915:
        /* <DEDUP_REMOVED lines=10> */
[----:B-1----:R-:W-:Y:S01]  /*b640*/  STG.E.U8 [R16.64], R5 ;  /* 0x0000000510007986 */ /* 0x002fe2000c101124 */
[----:B------:R-:W-:Y:S05]  /*b650*/  EXIT ;  /* 0x000000000000794d */ /* 0x000fea0003800000 */
.L_x_1920:
[----:B-1----:R-:W1:Y:S02]  /*b660*/  F2I.S64.F64.TRUNC R4, R4 ;  /* 0x0000000400047311 */ /* 0x002e64000030d900 */
[----:B01----:R-:W-:-:S05]  /*b670*/  IMAD.MOV.U32 R3, RZ, RZ, R4 ;  /* 0x000000ffff037224 */ /* 0x003fca00078e0004 */
[----:B------:R-:W-:Y:S01]  /*b680*/  STG.E.U8 [R16.64], R3 ;  /* 0x0000000310007986 */ /* 0x000fe2000c101124 */
[----:B------:R-:W-:Y:S05]  /*b690*/  EXIT ;  /* 0x000000000000794d */ /* 0x000fea0003800000 */
.L_x_1919:
[----:B------:R-:W-:-:S13]  /*b6a0*/  ISETP.NE.AND P0, PT, R0, 0x2, PT ;  /* 0x000000020000780c */ /* 0x000fda0003f05270 */
[----:B------:R-:W-:Y:S05]  /*b6b0*/  @!P0 BRA `(.L_x_1922) ;  /* 0x000000a000008947 */ /* 0x000fea0003800000 */
[----:B------:R-:W-:-:S13]  /*b6c0*/  ISETP.NE.AND P0, PT, R0, 0x3, PT ;  /* 0x000000030000780c */ /* 0x000fda0003f05270 */
[----:B------:R-:W-:Y:S05]  /*b6d0*/  @!P0 BRA `(.L_x_1923) ;  /* 0x0000005000008947 */ /* 0x000fea0003800000 */
[----:B------:R-:W-:-:S13]  /*b6e0*/  ISETP.NE.AND P0, PT, R0, 0x4, PT ;  /* 0x000000040000780c */ /* 0x000fda0003f05270 */
[----:B------:R-:W-:Y:S05]  /*b6f0*/  @P0 BRA `(.L_x_1921) ;  /* 0x00000ce000000947 */ /* 0x000fea0003800000 */
[----:B-1----:R-:W1:Y:S02]  /*b700*/  F2I.S64.F64.TRUNC R4, R4 ;  /* 0x0000000400047311 */ /* 0x002e64000030d900 */
[----:B-1----:R-:W-:Y:S01]  /*b710*/  STG.E.64 [R16.64], R4 ;  /* 0x0000000410007986 */ /* 0x002fe2000c101b24 */
[----:B------:R-:W-:Y:S05]  /*b720*/  EXIT ;  /* 0x000000000000794d */ /* 0x000fea0003800000 */
.L_x_1923:
[----:B-1----:R-:W1:Y:S02]  /*b730*/  F2I.F64.TRUNC R5, R4 ;  /* 0x0000000400057311 */ /* 0x002e64000030d100 */
[----:B-1----:R-:W-:Y:S01]  /*b740*/  STG.E [R16.64], R5 ;  /* 0x0000000510007986 */ /* 0x002fe2000c101924 */
[----:B------:R-:W-:Y:S05]  /*b750*/  EXIT ;  /* 0x000000000000794d */ /* 0x000fea0003800000 */
.L_x_1922:
[----:B-1----:R-:W1:Y:S02]  /*b760*/  F2I.F64.TRUNC R5, R4 ;  /* 0x0000000400057311 */ /* 0x002e64000030d100 */
[----:B-1----:R-:W-:Y:S01]  /*b770*/  STG.E.U16 [R16.64], R5 ;  /* 0x0000000510007986 */ /* 0x002fe2000c101524 */
[----:B------:R-:W-:Y:S05]  /*b780*/  EXIT ;  /* 0x000000000000794d */ /* 0x000fea0003800000 */
.L_x_1918:
        /* <DEDUP_REMOVED lines=9> */
[----:B------:R-:W-:Y:S01]  /*b820*/  STG.E [R16.64], R3 ;  /* 0x0000000310007986 */ /* 0x000fe2000c101924 */
[----:B------:R-:W-:Y:S05]  /*b830*/  EXIT ;  /* 0x000000000000794d */ /* 0x000fea0003800000 */
.L_x_1925:
[----:B-1----:R-:W1:Y:S01]  /*b840*/  F2F.F32.F64 R0, R4 ;  /* 0x0000000400007310 */ /* 0x002e620000301000 */
[----:B------:R-:W1:-:S14]  /*b850*/  DSETP.GEU.AND P0, PT, |R4|, c[0x2][0x90], PT ;  /* 0x008024000400762a */ /* 0x000e5c0003f0e200 */
[----:B-1----:R-:W-:-:S05]  /*b860*/  @!P0 FMUL R0, R0, 1.175494350822287508e-38 ;  /* 0x0080000000008820 */ /* 0x002fca0000400000 */
[----:B------:R-:W-:-:S05]  /*b870*/  F2FP.PACK_AB R0, RZ, R0 ;  /* 0x00000000ff00723e */ /* 0x000fca00000000ff */
[----:B------:R-:W-:Y:S01]  /*b880*/  STG.E.U16 [R16.64], R0 ;  /* 0x0000000010007986 */ /* 0x000fe2000c101524 */
[----:B------:R-:W-:Y:S05]  /*b890*/  EXIT ;  /* 0x000000000000794d */ /* 0x000fea0003800000 */
.L_x_1924:
        /* <DEDUP_REMOVED lines=10> */
[----:B------:R-:W-:Y:S01]  /*b940*/  STG.E.64 [R16.64], R2 ;  /* 0x0000000210007986 */ /* 0x000fe2000c101b24 */
[----:B------:R-:W-:Y:S05]  /*b950*/  EXIT ;  /* 0x000000000000794d */ /* 0x000fea0003800000 */
.L_x_1927:
[----:B-1----:R-:W1:Y:S01]  /*b960*/  F2F.F32.F64 R0, R4 ;  /* 0x0000000400007310 */ /* 0x002e620000301000 */
[----:B------:R-:W1:-:S14]  /*b970*/  DSETP.GEU.AND P0, PT, |R4|, c[0x2][0x90], PT ;  /* 0x008024000400762a */ /* 0x000e5c0003f0e200 */
[----:B-1----:R-:W-:-:S05]  /*b980*/  @!P0 FMUL R0, R0, 1.175494350822287508e-38 ;  /* 0x0080000000008820 */ /* 0x002fca0000400000 */
[----:B0-----:R-:W-:-:S04]  /*b990*/  F2FP.PACK_AB R3, RZ, R0 ;  /* 0x00000000ff03723e */ /* 0x001fc800000000ff */
[----:B------:R-:W-:-:S05]  /*b9a0*/  PRMT R3, R3, 0x5410, RZ ;  /* 0x0000541003037816 */ /* 0x000fca00000000ff */
[----:B------:R-:W-:Y:S01]  /*b9b0*/  STG.E [R16.64], R3 ;  /* 0x0000000310007986 */ /* 0x000fe2000c101924 */
[----:B------:R-:W-:Y:S05]  /*b9c0*/  EXIT ;  /* 0x000000000000794d */ /* 0x000fea0003800000 */
.L_x_1926:
[----:B-1----:R-:W-:Y:S01]  /*b9d0*/  STG.E.64 [R16.64], R4 ;  /* 0x0000000410007986 */ /* 0x002fe2000c101b24 */
[----:B------:R-:W-:Y:S05]  /*b9e0*/  EXIT ;  /* 0x000000000000794d */ /* 0x000fea0003800000 */
.L_x_1917:
        /* <DEDUP_REMOVED lines=10> */
[----:B------:R-:W-:Y:S01]  /*ba90*/  STG.E.U8 [R16.64], R3 ;  /* 0x0000000310007986 */ /* 0x000fe2000c101124 */
[----:B------:R-:W-:Y:S05]  /*baa0*/  EXIT ;  /* 0x000000000000794d */ /* 0x000fea0003800000 */
.L_x_1930:
[----:B------:R-:W-:-:S05]  /*bab0*/  CS2R R6, SRZ ;  /* 0x0000000000067805 */ /* 0x000fca000001ff00 */
[----:B-1----:R-:W-:Y:S01]  /*bac0*/  STG.E.128 [R16.64], R4 ;  /* 0x0000000410007986 */ /* 0x002fe2000c101d24 */
[----:B------:R-:W-:Y:S05]  /*bad0*/  EXIT ;  /* 0x000000000000794d */ /* 0x000fea0003800000 */
.L_x_1929:
        /* <DEDUP_REMOVED lines=23> */
.L_x_1934:
[----:B------:R-:W-:Y:S05]  /*bc50*/  BSYNC B0 ;  /* 0x0000000000007941 */ /* 0x000fea0003800000 */
.L_x_1933:
[----:B------:R-:W-:-:S05]  /*bc60*/  LOP3.LUT R3, R0, R3, RZ, 0xfc, !PT ;  /* 0x0000000300037212 */ /* 0x000fca00078efcff */
[----:B------:R-:W-:Y:S01]  /*bc70*/  STG.E.U8 [R16.64], R3 ;  /* 0x0000000310007986 */ /* 0x000fe2000c101124 */
[----:B------:R-:W-:Y:S05]  /*bc80*/  EXIT ;  /* 0x000000000000794d */ /* 0x000fea0003800000 */
.L_x_1932:
        /* <DEDUP_REMOVED lines=15> */
.L_x_1936:
[----:B------:R-:W-:Y:S01]  /*bd80*/  IMAD.MOV.U32 R0, RZ, RZ, 0x7f ;  /* 0x0000007fff007424 */ /* 0x000fe200078e00ff */
[----:B------:R-:W-:-:S04]  /*bd90*/  ISETP.GT.U32.AND P0, PT, R2, 0x7f800000, PT ;  /* 0x7f8000000200780c */ /* 0x000fc80003f04070 */
[----:B------:R-:W-:-:S04]  /*bda0*/  SEL R0, R0, 0x7c, P0 ;  /* 0x0000007c00007807 */ /* 0x000fc80000000000 */
.L_x_1937:
[----:B------:R-:W-:Y:S05]  /*bdb0*/  BSYNC B0 ;  /* 0x0000000000007941 */ /* 0x000fea0003800000 */
.L_x_1935:
[----:B------:R-:W-:-:S04]  /*bdc0*/  LOP3.LUT R2, R3, 0x80000000, RZ, 0xc0, !PT ;  /* 0x8000000003027812 */ /* 0x000fc800078ec0ff */
[----:B------:R-:W-:-:S04]  /*bdd0*/  SHF.R.U32.HI R3, RZ, 0x18, R2 ;  /* 0x00000018ff037819 */ /* 0x000fc80000011602 */
[----:B------:R-:W-:-:S05]  /*bde0*/  LOP3.LUT R3, R0, R3, RZ, 0xfc, !PT ;  /* 0x0000000300037212 */ /* 0x000fca00078efcff */
[----:B------:R-:W-:Y:S01]  /*bdf0*/  STG.E.U8 [R16.64], R3 ;  /* 0x0000000310007986 */ /* 0x000fe2000c101124 */
[----:B------:R-:W-:Y:S05]  /*be00*/  EXIT ;  /* 0x000000000000794d */ /* 0x000fea0003800000 */
.L_x_1931:
[----:B-1----:R-:W1:Y:S01]  /*be10*/  F2F.F32.F64 R0, R4 ;  /* 0x0000000400007310 */ /* 0x002e620000301000 */
[----:B------:R-:W1:-:S14]  /*be20*/  DSETP.GEU.AND P0, PT, |R4|, c[0x2][0x90], PT ;  /* 0x008024000400762a */ /* 0x000e5c0003f0e200 */
[----:B-1----:R-:W-:-:S05]  /*be30*/  @!P0 FMUL R0, R0, 1.175494350822287508e-38 ;  /* 0x0080000000008820 */ /* 0x002fca0000400000 */
[----:B------:R-:W-:-:S05]  /*be40*/  F2FP.BF16.PACK_AB R0, RZ, R0 ;  /* 0x00000000ff00723e */ /* 0x000fca00000010ff */
[----:B------:R-:W-:Y:S01]  /*be50*/  STG.E.U16 [R16.64], R0 ;  /* 0x0000000010007986 */ /* 0x000fe2000c101524 */
[----:B------:R-:W-:Y:S05]  /*be60*/  EXIT ;  /* 0x000000000000794d */ /* 0x000fea0003800000 */
.L_x_1928:
        /* <DEDUP_REMOVED lines=9> */
[----:B-1----:R-:W-:Y:S01]  /*bf00*/  STG.E.U16 [R16.64], R5 ;  /* 0x0000000510007986 */ /* 0x002fe2000c101524 */
[----:B------:R-:W-:Y:S05]  /*bf10*/  EXIT ;  /* 0x000000000000794d */ /* 0x000fea0003800000 */
.L_x_1940:
        /* <DEDUP_REMOVED lines=19> */
.L_x_1943:
[----:B------:R-:W-:-:S04]  /*c050*/  LOP3.LUT R2, R3, 0x80000000, RZ, 0xc0, !PT ;  /* 0x8000000003027812 */ /* 0x000fc800078ec0ff */
[----:B------:R-:W-:-:S04]  /*c060*/  SHF.R.U32.HI R3, RZ, 0x18, R2 ;  /* 0x00000018ff037819 */ /* 0x000fc80000011602 */
[----:B------:R-:W-:-:S04]  /*c070*/  LOP3.LUT R0, R0, R3, RZ, 0xfc, !PT ;  /* 0x0000000300007212 */ /* 0x000fc800078efcff */
[----:B------:R-:W-:Y:S02]  /*c080*/  PRMT R8, R0, 0x7610, R8 ;  /* 0x0000761000087816 */ /* 0x000fe40000000008 */
.L_x_1942:
[----:B------:R-:W-:Y:S05]  /*c090*/  BSYNC B0 ;  /* 0x0000000000007941 */ /* 0x000fea0003800000 */
.L_x_1941:
[----:B------:R-:W-:Y:S01]  /*c0a0*/  STG.E.U8 [R16.64], R8 ;  /* 0x0000000810007986 */ /* 0x000fe2000c101124 */
[----:B------:R-:W-:Y:S05]  /*c0b0*/  EXIT ;  /* 0x000000000000794d */ /* 0x000fea0003800000 */
.L_x_1939:
        /* <DEDUP_REMOVED lines=19> */
.L_x_1946:
[----:B------:R-:W-:-:S04]  /*c1f0*/  LOP3.LUT R2, R3, 0x80000000, RZ, 0xc0, !PT ;  /* 0x8000000003027812 */ /* 0x000fc800078ec0ff */
[----:B------:R-:W-:-:S04]  /*c200*/  SHF.R.U32.HI R3, RZ, 0x18, R2 ;  /* 0x00000018ff037819 */ /* 0x000fc80000011602 */
[----:B------:R-:W-:-:S04]  /*c210*/  LOP3.LUT R0, R0, R3, RZ, 0xfc, !PT ;  /* 0x0000000300007212 */ /* 0x000fc800078efcff */
[----:B------:R-:W-:Y:S02]  /*c220*/  PRMT R8, R0, 0x7610, R8 ;  /* 0x0000761000087816 */ /* 0x000fe40000000008 */
.L_x_1945:
[----:B------:R-:W-:Y:S05]  /*c230*/  BSYNC B0 ;  /* 0x0000000000007941 */ /* 0x000fea0003800000 */
.L_x_1944:
[----:B------:R-:W-:Y:S01]  /*c240*/  STG.E.U8 [R16.64], R8 ;  /* 0x0000000810007986 */ /* 0x000fe2000c101124 */
[----:B------:R-:W-:Y:S05]  /*c250*/  EXIT ;  /* 0x000000000000794d */ /* 0x000fea0003800000 */
.L_x_1938:
        /* <DEDUP_REMOVED lines=24> */
.L_x_1921:
        /* <DEDUP_REMOVED lines=20> */
.L_x_1948:
[----:B-1----:R-:W1:Y:S02]  /*c520*/  F2I.U64.F64.TRUNC R4, R4 ;  /* 0x0000000400047311 */ /* 0x002e64000030d800 */
[----:B-1----:R-:W-:Y:S01]  /*c530*/  STG.E.64 [R16.64], R4 ;  /* 0x0000000410007986 */ /* 0x002fe2000c101b24 */
[----:B------:R-:W-:Y:S05]  /*c540*/  EXIT ;  /* 0x000000000000794d */ /* 0x000fea0003800000 */
.L_x_1947:
[----:B-1----:R-:W1:Y:S02]  /*c550*/  F2I.U32.F64.TRUNC R5, R4 ;  /* 0x0000000400057311 */ /* 0x002e64000030d000 */
[----:B-1----:R-:W-:Y:S01]  /*c560*/  STG.E [R16.64], R5 ;  /* 0x0000000510007986 */ /* 0x002fe2000c101924 */
[----:B------:R-:W-:Y:S05]  /*c570*/  EXIT ;  /* 0x000000000000794d */ /* 0x000fea0003800000 */
        .type           $_ZN2at6native18elementwise_kernelILi128ELi4EZNS0_15gpu_kernel_implIZZZNS0_15tan_kernel_cudaERNS_18TensorIteratorBaseEENKUlvE0_clEvENKUlvE_clEvEUldE_EEvS4_RKT_EUliE_EEviT1_$__internal_trig_reduction_slowpathd,@function
        .size           $_ZN2at6native18elementwise_kernelILi128ELi4EZNS0_15gpu_kernel_implIZZZNS0_15tan_kernel_cudaERNS_18TensorIteratorBaseEENKUlvE0_clEvENKUlvE_clEvEUldE_EEvS4_RKT_EUliE_EEviT1_$__internal_trig_reduction_slowpathd,(.L_x_6447 - $_ZN2at6native18elementwise_kernelILi128ELi4EZNS0_15gpu_kernel_implIZZZNS0_15tan_kernel_cudaERNS_18TensorIteratorBaseEENKUlvE0_clEvENKUlvE_clEvEUldE_EEvS4_RKT_EUliE_EEviT1_$__internal_trig_reduction_slowpathd)
$_ZN2at6native18elementwise_kernelILi128ELi4EZNS0_15gpu_kernel_implIZZZNS0_15tan_kernel_cudaERNS_18TensorIteratorBaseEENKUlvE0_clEvENKUlvE_clEvEUldE_EEvS4_RKT_EUliE_EEviT1_$__internal_trig_reduction_slowpathd:
[--C-:B------:R-:W-:Y:S01]  /*c580*/  SHF.R.U32.HI R8, RZ, 0x14, R11.reuse ;  /* 0x00000014ff087819 */ /* 0x100fe2000001160b */
[----:B------:R-:W-:Y:S02]  /*c590*/  IMAD.MOV.U32 R5, RZ, RZ, R11 ;  /* 0x000000ffff057224 */ /* 0x000fe400078e000b */
[----:B------:R-:W-:Y:S01]  /*c5a0*/  IMAD.MOV.U32 R3, RZ, RZ, RZ ;  /* 0x000000ffff037224 */ /* 0x000fe200078e00ff */
[----:B------:R-:W-:-:S04]  /*c5b0*/  LOP3.LUT R4, R8, 0x7ff, RZ, 0xc0, !PT ;  /* 0x000007ff08047812 */ /* 0x000fc800078ec0ff */
[----:B------:R-:W-:-:S13]  /*c5c0*/  ISETP.NE.AND P0, PT, R4, 0x7ff, PT ;  /* 0x000007ff0400780c */ /* 0x000fda0003f05270 */
[----:B------:R-:W-:Y:S05]  /*c5d0*/  @!P0 BRA `(.L_x_1949) ;  /* 0x000008a000008947 */ /* 0x000fea0003800000 */
[----:B------:R-:W-:Y:S01]  /*c5e0*/  IADD3 R3, R4, -0x400, RZ ;  /* 0xfffffc0004037810 */ /* 0x000fe20007ffe0ff */
[----:B------:R-:W-:Y:S01]  /*c5f0*/  BSSY B1, `(.L_x_1950) ;  /* 0x000002e000017945 */ /* 0x000fe20003800000 */
[----:B------:R-:W-:Y:S01]  /*c600*/  IADD3 R8, R8, -0x400, RZ ;  /* 0xfffffc0008087810 */ /* 0x000fe20007ffe0ff */
[----:B------:R-:W-:Y:S01]  /*c610*/  CS2R R6, SRZ ;  /* 0x0000000000067805 */ /* 0x000fe2000001ff00 */
[----:B------:R-:W-:Y:S02]  /*c620*/  SHF.R.U32.HI R3, RZ, 0x6, R3 ;  /* 0x00000006ff037819 */ /* 0x000fe40000011603 */
[----:B------:R-:W-:Y:S02]  /*c630*/  LOP3.LUT P2, R8, R8, 0x3f, RZ, 0xc0, !PT ;  /* 0x0000003f08087812 */ /* 0x000fe4000784c0ff */
[C---:B------:R-:W-:Y:S02]  /*c640*/  IADD3 R4, -R3.reuse, 0x10, RZ ;  /* 0x0000001003047810 */ /* 0x040fe40007ffe1ff */
[----:B------:R-:W-:-:S02]  /*c650*/  IADD3 R9, -R3, 0x13, RZ ;  /* 0x0000001303097810 */ /* 0x000fc40007ffe1ff */
[----:B------:R-:W-:Y:S02]  /*c660*/  ISETP.GT.AND P0, PT, R4, 0xe, PT ;  /* 0x0000000e0400780c */ /* 0x000fe40003f04270 */
[----:B------:R-:W-:Y:S02]  /*c670*/  IADD3 R3, -R3, 0xf, RZ ;  /* 0x0000000f03037810 */ /* 0x000fe40007ffe1ff */
[----:B------:R-:W-:-:S03]  /*c680*/  SEL R9, R9, 0x12, !P0 ;  /* 0x0000001209097807 */ /* 0x000fc60004000000 */
[----:B------:R-:W-:Y:S01]  /*c690*/  IMAD.MOV.U32 R12, RZ, RZ, R3 ;  /* 0x000000ffff0c7224 */ /* 0x000fe200078e0003 */
[----:B------:R-:W-:-:S13]  /*c6a0*/  ISETP.GT.AND P0, PT, R4, R9, PT ;  /* 0x000000090400720c */ /* 0x000fda0003f04270 */
[----:B------:R-:W-:Y:S05]  /*c6b0*/  @P0 BRA `(.L_x_1951) ;  /* 0x0000021000000947 */ /* 0x000fea0003800000 */
[----:B------:R-:W-:Y:S01]  /*c6c0*/  IMAD.MOV.U32 R14, RZ, RZ, 0x8 ;  /* 0x00000008ff0e7424 */ /* 0x000fe200078e00ff */
[C---:B------:R-:W-:Y:S01]  /*c6d0*/  SHF.L.U64.HI R21, R0.reuse, 0xb, R5 ;  /* 0x0000000b00157819 */ /* 0x040fe20000010205 */
[----:B------:R-:W-:Y:S01]  /*c6e0*/  IMAD.SHL.U32 R13, R0, 0x800, RZ ;  /* 0x00000800000d7824 */ /* 0x000fe200078e00ff */
[----:B------:R-:W-:Y:S01]  /*c6f0*/  CS2R R6, SRZ ;  /* 0x0000000000067805 */ /* 0x000fe2000001ff00 */
[----:B------:R-:W-:Y:S01]  /*c700*/  IMAD.WIDE R14, R3, R14, c[0x4][0x170] ;  /* 0x01005c00030e7625 */ /* 0x000fe200078e020e */
[----:B------:R-:W-:-:S03]  /*c710*/  LOP3.LUT R21, R21, 0x80000000, RZ, 0xfc, !PT ;  /* 0x8000000015157812 */ /* 0x000fc600078efcff */
[----:B------:R-:W-:Y:S02]  /*c720*/  IMAD.MOV.U32 R0, RZ, RZ, R1 ;  /* 0x000000ffff007224 */ /* 0x000fe400078e0001 */
[----:B------:R-:W-:Y:S02]  /*c730*/  IMAD.MOV.U32 R12, RZ, RZ, R3 ;  /* 0x000000ffff0c7224 */ /* 0x000fe400078e0003 */
.L_x_1952:
[----:B------:R-:W-:Y:S02]  /*c740*/  ULDC.64 UR4, c[0x0][0x118] ;  /* 0x0000460000047ab9 */ /* 0x000fe40000000a00 */
[----:B------:R-:W2:Y:S01]  /*c750*/  LDG.E.64.CONSTANT R4, [R14.64] ;  /* 0x000000040e047981 */ /* 0x000ea2000c1e9b00 */
[----:B------:R-:W-:Y:S01]  /*c760*/  IADD3 R12, R12, 0x1, RZ ;  /* 0x000000010c0c7810 */ /* 0x000fe20007ffe0ff */
[----:B--2---:R-:W-:-:S04]  /*c770*/  IMAD.WIDE.U32 R6, P3, R4, R13, R6 ;  /* 0x0000000d04067225 */ /* 0x004fc80007860006 */
[C---:B------:R-:W-:Y:S02]  /*c780*/  IMAD R25, R4.reuse, R21, RZ ;  /* 0x0000001504197224 */ /* 0x040fe400078e02ff */
[----:B------:R-:W-:Y:S02]  /*c790*/  IMAD R18, R5, R13, RZ ;  /* 0x0000000d05127224 */ /* 0x000fe400078e02ff */
[----:B------:R-:W-:Y:S01]  /*c7a0*/  IMAD.HI.U32 R4, R4, R21, RZ ;  /* 0x0000001504047227 */ /* 0x000fe200078e00ff */
[----:B------:R-:W-:-:S03]  /*c7b0*/  IADD3 R7, P0, R25, R7, RZ ;  /* 0x0000000719077210 */ /* 0x000fc60007f1e0ff */
[----:B------:R-:W-:Y:S01]  /*c7c0*/  IMAD.X R4, RZ, RZ, R4, P3 ;  /* 0x000000ffff047224 */ /* 0x000fe200018e0604 */
[----:B------:R-:W-:Y:S01]  /*c7d0*/  IADD3 R25, P1, R18, R7, RZ ;  /* 0x0000000712197210 */ /* 0x000fe20007f3e0ff */
[----:B------:R-:W-:Y:S01]  /*c7e0*/  IMAD.HI.U32 R7, R5, R13, RZ ;  /* 0x0000000d05077227 */ /* 0x000fe200078e00ff */
[----:B------:R-:W-:-:S03]  /*c7f0*/  ISETP.GE.AND P3, PT, R12, R9, PT ;  /* 0x000000090c00720c */ /* 0x000fc60003f66270 */
[----:B------:R-:W-:Y:S01]  /*c800*/  IMAD.MOV.U32 R24, RZ, RZ, R6 ;  /* 0x000000ffff187224 */ /* 0x000fe200078e0006 */
[----:B------:R-:W-:Y:S01]  /*c810*/  IADD3.X R4, P0, R7, R4, RZ, P0, !PT ;  /* 0x0000000407047210 */ /* 0x000fe2000071e4ff */
[----:B------:R-:W-:-:S03]  /*c820*/  IMAD.HI.U32 R6, R5, R21, RZ ;  /* 0x0000001505067227 */ /* 0x000fc600078e00ff */
[----:B------:R0:W-:Y:S01]  /*c830*/  STL.64 [R0], R24 ;  /* 0x0000001800007387 */ /* 0x0001e20000100a00 */
[----:B------:R-:W-:Y:S02]  /*c840*/  IMAD R5, R5, R21, RZ ;  /* 0x0000001505057224 */ /* 0x000fe400078e02ff */
[----:B------:R-:W-:Y:S01]  /*c850*/  IMAD.X R6, RZ, RZ, R6, P0 ;  /* 0x000000ffff067224 */ /* 0x000fe200000e0606 */
[----:B------:R-:W-:Y:S02]  /*c860*/  IADD3 R14, P0, R14, 0x8, RZ ;  /* 0x000000080e0e7810 */ /* 0x000fe40007f1e0ff */
[----:B------:R-:W-:-:S03]  /*c870*/  IADD3.X R4, P1, R5, R4, RZ, P1, !PT ;  /* 0x0000000405047210 */ /* 0x000fc60000f3e4ff */
[----:B------:R-:W-:Y:S02]  /*c880*/  IMAD.X R15, RZ, RZ, R15, P0 ;  /* 0x000000ffff0f7224 */ /* 0x000fe400000e060f */
[----:B------:R-:W-:Y:S01]  /*c890*/  IMAD.X R7, RZ, RZ, R6, P1 ;  /* 0x000000ffff077224 */ /* 0x000fe200008e0606 */
[----:B0-----:R-:W-:Y:S01]  /*c8a0*/  IADD3 R0, R0, 0x8, RZ ;  /* 0x0000000800007810 */ /* 0x001fe20007ffe0ff */
[----:B------:R-:W-:Y:S01]  /*c8b0*/  IMAD.MOV.U32 R6, RZ, RZ, R4 ;  /* 0x000000ffff067224 */ /* 0x000fe200078e0004 */
[----:B------:R-:W-:Y:S05]  /*c8c0*/  @!P3 BRA `(.L_x_1952) ;  /* 0xfffffe700000b947 */ /* 0x000fea000383ffff */
.L_x_1951:
[----:B------:R-:W-:Y:S05]  /*c8d0*/  BSYNC B1 ;  /* 0x0000000000017941 */ /* 0x000fea0003800000 */
.L_x_1950:
[----:B------:R-:W-:-:S04]  /*c8e0*/  IMAD.IADD R0, R12, 0x1, -R3 ;  /* 0x000000010c007824 */ /* 0x000fc800078e0a03 */
[----:B------:R-:W-:-:S05]  /*c8f0*/  IMAD R21, R0, 0x8, R1 ;  /* 0x0000000800157824 */ /* 0x000fca00078e0201 */
[----:B------:R0:W-:Y:S04]  /*c900*/  STL.64 [R21], R6 ;  /* 0x0000000615007387 */ /* 0x0001e80000100a00 */
[----:B------:R-:W2:Y:S04]  /*c910*/  LDL.64 R12, [R1+0x10] ;  /* 0x00001000010c7983 */ /* 0x000ea80000100a00 */
[----:B------:R-:W3:Y:S04]  /*c920*/  @P2 LDL.64 R14, [R1+0x8] ;  /* 0x00000800010e2983 */ /* 0x000ee80000100a00 */
[----:B------:R-:W0:Y:S01]  /*c930*/  LDL.64 R4, [R1+0x18] ;  /* 0x0000180001047983 */ /* 0x000e220000100a00 */
[----:B------:R-:W-:Y:S01]  /*c940*/  @P2 IADD3 R3, -R8, 0x40, RZ ;  /* 0x0000004008032810 */ /* 0x000fe20007ffe1ff */
[----:B------:R-:W-:Y:S01]  /*c950*/  UMOV UR4, URZ ;  /* 0x0000003f00047c82 */ /* 0x000fe20008000000 */
[----:B--2---:R-:W-:-:S02]  /*c960*/  @P2 SHF.L.U32 R9, R12, R8, RZ ;  /* 0x000000080c092219 */ /* 0x004fc400000006ff */
[-C--:B------:R-:W-:Y:S02]  /*c970*/  @P2 SHF.R.U64 R18, R12, R3.reuse, R13 ;  /* 0x000000030c122219 */ /* 0x080fe4000000120d */
[-CC-:B---3--:R-:W-:Y:S02]  /*c980*/  @P2 SHF.R.U64 R0, R14, R3.reuse, R15.reuse ;  /* 0x000000030e002219 */ /* 0x188fe4000000120f */
[----:B------:R-:W-:Y:S02]  /*c990*/  @P2 SHF.R.U32.HI R14, RZ, R3, R15 ;  /* 0x00000003ff0e2219 */ /* 0x000fe4000001160f */
[-C--:B------:R-:W-:Y:S02]  /*c9a0*/  @P2 SHF.L.U64.HI R15, R12, R8.reuse, R13 ;  /* 0x000000080c0f2219 */ /* 0x080fe4000001020d */
[----:B0-----:R-:W-:Y:S02]  /*c9b0*/  @P2 SHF.L.U32 R7, R4, R8, RZ ;  /* 0x0000000804072219 */ /* 0x001fe400000006ff */
[----:B------:R-:W-:-:S02]  /*c9c0*/  @P2 LOP3.LUT R12, R0, R9, RZ, 0xfc, !PT ;  /* 0x00000009000c2212 */ /* 0x000fc400078efcff */
[----:B------:R-:W-:Y:S02]  /*c9d0*/  @P2 SHF.R.U32.HI R3, RZ, R3, R13 ;  /* 0x00000003ff032219 */ /* 0x000fe4000001160d */
[----:B------:R-:W-:Y:S02]  /*c9e0*/  @P2 SHF.L.U64.HI R0, R4, R8, R5 ;  /* 0x0000000804002219 */ /* 0x000fe40000010205 */
[----:B------:R-:W-:Y:S02]  /*c9f0*/  @P2 LOP3.LUT R13, R14, R15, RZ, 0xfc, !PT ;  /* 0x0000000f0e0d2212 */ /* 0x000fe400078efcff */
[----:B------:R-:W-:Y:S02]  /*ca00*/  @P2 LOP3.LUT R4, R7, R18, RZ, 0xfc, !PT ;  /* 0x0000001207042212 */ /* 0x000fe400078efcff */
[C-C-:B------:R-:W-:Y:S01]  /*ca10*/  SHF.L.U64.HI R6, R12.reuse, 0x2, R13.reuse ;  /* 0x000000020c067819 */ /* 0x140fe2000001020d */
[----:B------:R-:W-:Y:S01]  /*ca20*/  IMAD.SHL.U32 R12, R12, 0x4, RZ ;  /* 0x000000040c0c7824 */ /* 0x000fe200078e00ff */
[----:B------:R-:W-:Y:S01]  /*ca30*/  SHF.R.U32.HI R13, RZ, 0x1e, R13 ;  /* 0x0000001eff0d7819 */ /* 0x000fe2000001160d */
[----:B------:R-:W-:Y:S01]  /*ca40*/  IMAD.SHL.U32 R8, R4, 0x4, RZ ;  /* 0x0000000404087824 */ /* 0x000fe200078e00ff */
[----:B------:R-:W-:-:S02]  /*ca50*/  @P2 LOP3.LUT R5, R0, R3, RZ, 0xfc, !PT ;  /* 0x0000000300052212 */ /* 0x000fc400078efcff */
[----:B------:R-:W-:Y:S02]  /*ca60*/  IADD3 RZ, P0, RZ, -R12, RZ ;  /* 0x8000000cffff7210 */ /* 0x000fe40007f1e0ff */
[----:B------:R-:W-:Y:S02]  /*ca70*/  LOP3.LUT R7, RZ, R6, RZ, 0x33, !PT ;  /* 0x00000006ff077212 */ /* 0x000fe400078e33ff */
[----:B------:R-:W-:Y:S02]  /*ca80*/  LOP3.LUT R8, R13, R8, RZ, 0xfc, !PT ;  /* 0x000000080d087212 */ /* 0x000fe400078efcff */
[----:B------:R-:W-:Y:S02]  /*ca90*/  SHF.L.U64.HI R9, R4, 0x2, R5 ;  /* 0x0000000204097819 */ /* 0x000fe40000010205 */
[----:B------:R-:W-:Y:S02]  /*caa0*/  IADD3.X R7, P0, RZ, R7, RZ, P0, !PT ;  /* 0x00000007ff077210 */ /* 0x000fe4000071e4ff */
[----:B------:R-:W-:-:S02]  /*cab0*/  LOP3.LUT R3, RZ, R8, RZ, 0x33, !PT ;  /* 0x00000008ff037212 */ /* 0x000fc400078e33ff */
[----:B------:R-:W-:Y:S02]  /*cac0*/  LOP3.LUT R4, RZ, R9, RZ, 0x33, !PT ;  /* 0x00000009ff047212 */ /* 0x000fe400078e33ff */
[----:B------:R-:W-:Y:S02]  /*cad0*/  IADD3.X R3, P0, RZ, R3, RZ, P0, !PT ;  /* 0x00000003ff037210 */ /* 0x000fe4000071e4ff */
[----:B------:R-:W-:-:S03]  /*cae0*/  SHF.R.U32.HI R0, RZ, 0x1d, R5 ;  /* 0x0000001dff007819 */ /* 0x000fc60000011605 */
[----:B------:R-:W-:Y:S01]  /*caf0*/  IMAD.X R4, RZ, RZ, R4, P0 ;  /* 0x000000ffff047224 */ /* 0x000fe200000e0604 */
[----:B------:R-:W-:-:S04]  /*cb00*/  LOP3.LUT P1, RZ, R0, 0x1, RZ, 0xc0, !PT ;  /* 0x0000000100ff7812 */ /* 0x000fc8000782c0ff */
[----:B------:R-:W-:Y:S02]  /*cb10*/  SEL R4, R9, R4, !P1 ;  /* 0x0000000409047207 */ /* 0x000fe40004800000 */
[----:B------:R-:W-:Y:S02]  /*cb20*/  SEL R13, R8, R3, !P1 ;  /* 0x00000003080d7207 */ /* 0x000fe40004800000 */
[----:B------:R-:W-:Y:S02]  /*cb30*/  ISETP.NE.U32.AND P0, PT, R4, RZ, PT ;  /* 0x000000ff0400720c */ /* 0x000fe40003f05070 */
[----:B------:R-:W-:Y:S02]  /*cb40*/  SEL R6, R6, R7, !P1 ;  /* 0x0000000706067207 */ /* 0x000fe40004800000 */
[----:B------:R-:W-:Y:S01]  /*cb50*/  SEL R8, R13, R4, !P0 ;  /* 0x000000040d087207 */ /* 0x000fe20004000000 */
[----:B------:R-:W-:-:S05]  /*cb60*/  @P1 IMAD.MOV R12, RZ, RZ, -R12 ;  /* 0x000000ffff0c1224 */ /* 0x000fca00078e0a0c */
[----:B------:R-:W0:Y:S02]  /*cb70*/  FLO.U32 R8, R8 ;  /* 0x0000000800087300 */ /* 0x000e2400000e0000 */
[C---:B0-----:R-:W-:Y:S02]  /*cb80*/  IADD3 R9, -R8.reuse, 0x1f, RZ ;  /* 0x0000001f08097810 */ /* 0x041fe40007ffe1ff */
[----:B------:R-:W-:-:S03]  /*cb90*/  IADD3 R3, -R8, 0x3f, RZ ;  /* 0x0000003f08037810 */ /* 0x000fc60007ffe1ff */
[----:B------:R-:W-:-:S05]  /*cba0*/  @P0 IMAD.MOV R3, RZ, RZ, R9 ;  /* 0x000000ffff030224 */ /* 0x000fca00078e0209 */
[C---:B------:R-:W-:Y:S02]  /*cbb0*/  ISETP.NE.U32.AND P0, PT, R3.reuse, RZ, PT ;  /* 0x000000ff0300720c */ /* 0x040fe40003f05070 */
[----:B------:R-:W-:Y:S02]  /*cbc0*/  IADD3 R7, -R3, 0x40, RZ ;  /* 0x0000004003077810 */ /* 0x000fe40007ffe1ff */
[----:B------:R-:W-:Y:S02]  /*cbd0*/  ISETP.NE.AND.EX P0, PT, RZ, RZ, PT, P0 ;  /* 0x000000ffff00720c */ /* 0x000fe40003f05300 */
[C---:B------:R-:W-:Y:S02]  /*cbe0*/  SHF.L.U32 R9, R13.reuse, R3, RZ ;  /* 0x000000030d097219 */ /* 0x040fe400000006ff */
[----:B------:R-:W-:Y:S02]  /*cbf0*/  SHF.R.U64 R12, R12, R7, R6 ;  /* 0x000000070c0c7219 */ /* 0x000fe40000001206 */
[----:B------:R-:W-:-:S02]  /*cc00*/  SHF.L.U64.HI R15, R13, R3, R4 ;  /* 0x000000030d0f7219 */ /* 0x000fc40000010204 */
[----:B------:R-:W-:Y:S01]  /*cc10*/  SHF.R.U32.HI R6, RZ, R7, R6 ;  /* 0x00000007ff067219 */ /* 0x000fe20000011606 */
[----:B------:R-:W-:-:S04]  /*cc20*/  IMAD.MOV.U32 R7, RZ, RZ, RZ ;  /* 0x000000ffff077224 */ /* 0x000fc800078e00ff */
[----:B------:R-:W-:Y:S02]  /*cc30*/  @P0 LOP3.LUT R13, R12, R9, RZ, 0xfc, !PT ;  /* 0x000000090c0d0212 */ /* 0x000fe400078efcff */
[----:B------:R-:W-:-:S03]  /*cc40*/  @P0 LOP3.LUT R4, R6, R15, RZ, 0xfc, !PT ;  /* 0x0000000f06040212 */ /* 0x000fc600078efcff */
[----:B------:R-:W-:-:S04]  /*cc50*/  IMAD.WIDE.U32 R8, R13, 0x2168c235, RZ ;  /* 0x2168c2350d087825 */ /* 0x000fc800078e00ff */
[----:B------:R-:W-:Y:S01]  /*cc60*/  IMAD.MOV.U32 R6, RZ, RZ, R9 ;  /* 0x000000ffff067224 */ /* 0x000fe200078e0009 */
[----:B------:R-:W-:Y:S01]  /*cc70*/  IADD3 RZ, P0, R8, R8, RZ ;  /* 0x0000000808ff7210 */ /* 0x000fe20007f1e0ff */
[----:B------:R-:W-:-:S04]  /*cc80*/  IMAD.HI.U32 R9, R4, -0x36f0255e, RZ ;  /* 0xc90fdaa204097827 */ /* 0x000fc800078e00ff */
[----:B------:R-:W-:-:S04]  /*cc90*/  IMAD.WIDE.U32 R6, R13, -0x36f0255e, R6 ;  /* 0xc90fdaa20d067825 */ /* 0x000fc800078e0006 */
[C---:B------:R-:W-:Y:S02]  /*cca0*/  IMAD R13, R4.reuse, -0x36f0255e, RZ ;  /* 0xc90fdaa2040d7824 */ /* 0x040fe400078e02ff */
[----:B------:R-:W-:-:S04]  /*ccb0*/  IMAD.WIDE.U32 R6, P2, R4, 0x2168c235, R6 ;  /* 0x2168c23504067825 */ /* 0x000fc80007840006 */
[----:B------:R-:W-:Y:S01]  /*ccc0*/  IMAD.X R4, RZ, RZ, R9, P2 ;  /* 0x000000ffff047224 */ /* 0x000fe200010e0609 */
[----:B------:R-:W-:Y:S02]  /*ccd0*/  IADD3 R7, P2, R13, R7, RZ ;  /* 0x000000070d077210 */ /* 0x000fe40007f5e0ff */
[----:B------:R-:W-:Y:S02]  /*cce0*/  IADD3.X RZ, P0, R6, R6, RZ, P0, !PT ;  /* 0x0000000606ff7210 */ /* 0x000fe4000071e4ff */
[C---:B------:R-:W-:Y:S01]  /*ccf0*/  ISETP.GT.U32.AND P3, PT, R7.reuse, RZ, PT ;  /* 0x000000ff0700720c */ /* 0x040fe20003f64070 */
[----:B------:R-:W-:Y:S01]  /*cd00*/  IMAD.X R4, RZ, RZ, R4, P2 ;  /* 0x000000ffff047224 */ /* 0x000fe200010e0604 */
[----:B------:R-:W-:-:S04]  /*cd10*/  IADD3.X R6, P2, R7, R7, RZ, P0, !PT ;  /* 0x0000000707067210 */ /* 0x000fc8000075e4ff */
[C---:B------:R-:W-:Y:S01]  /*cd20*/  ISETP.GT.AND.EX P0, PT, R4.reuse, RZ, PT, P3 ;  /* 0x000000ff0400720c */ /* 0x040fe20003f04330 */
[----:B------:R-:W-:-:S03]  /*cd30*/  IMAD.X R9, R4, 0x1, R4, P2 ;  /* 0x0000000104097824 */ /* 0x000fc600010e0604 */
[----:B------:R-:W-:Y:S02]  /*cd40*/  SEL R6, R6, R7, P0 ;  /* 0x0000000706067207 */ /* 0x000fe40000000000 */
[----:B------:R-:W-:Y:S02]  /*cd50*/  SEL R7, R9, R4, P0 ;  /* 0x0000000409077207 */ /* 0x000fe40000000000 */
[----:B------:R-:W-:Y:S02]  /*cd60*/  IADD3 R4, P2, R6, 0x1, RZ ;  /* 0x0000000106047810 */ /* 0x000fe40007f5e0ff */
[----:B------:R-:W-:Y:S02]  /*cd70*/  SEL R6, RZ, 0x1, !P0 ;  /* 0x00000001ff067807 */ /* 0x000fe40004000000 */
[----:B------:R-:W-:Y:S01]  /*cd80*/  LOP3.LUT P0, R11, R11, 0x80000000, RZ, 0xc0, !PT ;  /* 0x800000000b0b7812 */ /* 0x000fe2000780c0ff */
[----:B------:R-:W-:Y:S02]  /*cd90*/  IMAD.X R7, RZ, RZ, R7, P2 ;  /* 0x000000ffff077224 */ /* 0x000fe400010e0607 */
[----:B------:R-:W-:Y:S01]  /*cda0*/  IMAD.IADD R9, R6, 0x1, R3 ;  /* 0x0000000106097824 */ /* 0x000fe200078e0203 */
[----:B------:R-:W-:-:S02]  /*cdb0*/  @P1 LOP3.LUT R11, R11, 0x80000000, RZ, 0x3c, !PT ;  /* 0x800000000b0b1812 */ /* 0x000fc400078e3cff */
[----:B------:R-:W-:Y:S01]  /*cdc0*/  SHF.R.U64 R4, R4, 0xa, R7 ;  /* 0x0000000a04047819 */ /* 0x000fe20000001207 */
[----:B------:R-:W-:-:S03]  /*cdd0*/  IMAD.SHL.U32 R9, R9, 0x100000, RZ ;  /* 0x0010000009097824 */ /* 0x000fc600078e00ff */
[----:B------:R-:W-:-:S04]  /*cde0*/  IADD3 R4, P2, R4, 0x1, RZ ;  /* 0x0000000104047810 */ /* 0x000fc80007f5e0ff */
[----:B------:R-:W-:-:S04]  /*cdf0*/  LEA.HI.X R7, R7, RZ, RZ, 0x16, P2 ;  /* 0x000000ff07077211 */ /* 0x000fc800010fb4ff */
[--C-:B------:R-:W-:Y:S02]  /*ce00*/  SHF.R.U64 R3, R4, 0x1, R7.reuse ;  /* 0x0000000104037819 */ /* 0x100fe40000001207 */
[----:B------:R-:W-:Y:S02]  /*ce10*/  LOP3.LUT R4, R0, 0x1, RZ, 0xc0, !PT ;  /* 0x0000000100047812 */ /* 0x000fe400078ec0ff */
[----:B------:R-:W-:Y:S02]  /*ce20*/  SHF.R.U32.HI R6, RZ, 0x1, R7 ;  /* 0x00000001ff067819 */ /* 0x000fe40000011607 */
[----:B------:R-:W-:Y:S02]  /*ce30*/  IADD3 R0, P2, P3, R3, -UR4, RZ ;  /* 0x8000000403007c10 */ /* 0x000fe4000fb5e0ff */
[----:B------:R-:W-:Y:S02]  /*ce40*/  LEA.HI R3, R5, R4, RZ, 0x2 ;  /* 0x0000000405037211 */ /* 0x000fe400078f10ff */
[----:B------:R-:W-:-:S03]  /*ce50*/  IADD3.X R4, R6, 0x3fe00000, ~R9, P2, P3 ;  /* 0x3fe0000006047810 */ /* 0x000fc600017e6c09 */
[----:B------:R-:W-:Y:S01]  /*ce60*/  @P0 IMAD.MOV R3, RZ, RZ, -R3 ;  /* 0x000000ffff030224 */ /* 0x000fe200078e0a03 */
[----:B------:R-:W-:Y:S02]  /*ce70*/  LOP3.LUT R5, R4, R11, RZ, 0xfc, !PT ;  /* 0x0000000b04057212 */ /* 0x000fe400078efcff */
.L_x_1949:
[----:B------:R-:W-:Y:S02]  /*ce80*/  IMAD.MOV.U32 R11, RZ, RZ, 0x0 ;  /* 0x00000000ff0b7424 */ /* 0x000fe400078e00ff */
[----:B------:R-:W-:Y:S02]  /*ce90*/  IMAD.MOV.U32 R4, RZ, RZ, R0 ;  /* 0x000000ffff047224 */ /* 0x000fe400078e0000 */
[----:B------:R-:W-:Y:S05]  /*cea0*/  RET.REL.NODEC R10 `(_ZN2at6native18elementwise_kernelILi128ELi4EZNS0_15gpu_kernel_implIZZZNS0_15tan_kernel_cudaERNS_18TensorIteratorBaseEENKUlvE0_clEvENKUlvE_clEvEUldE_EEvS4_RKT_EUliE_EEviT1_) ;  /* 0xffff31500a007950 */ /* 0x000fea0003c3ffff */
.L_x_1953:
        /* <DEDUP_REMOVED lines=13> */
.L_x_6447:


//--------------------- .text._ZN2at6native27unrolled_elementwise_kernelIZZZNS0_15tan_kernel_cudaERNS_18TensorIteratorBaseEENKUlvE0_clEvENKUlvE_clEvEUldE_St5arrayIPcLm2EELi4E23TrivialOffsetCalculatorILi1EjESB_NS0_6memory12LoadWithCastILi1EEENSC_13StoreWithCastILi1EEEEEviT_T0_T2_T3_T4_T5_ --------------------------
	.section	.text._ZN2at6native27unrolled_elementwise_kernelIZZZNS0_15tan_kernel_cudaERNS_18TensorIteratorBaseEENKUlvE0_clEvENKUlvE_clEvEUldE_St5arrayIPcLm2EELi4E23TrivialOffsetCalculatorILi1EjESB_NS0_6memory12LoadWithCastILi1EEENSC_13StoreWithCastILi1EEEEEviT_T0_T2_T3_T4_T5_,"ax",@progbits
	.sectioninfo	@"SHI_REGISTERS=36"
	.align	128
        .global         _ZN2at6native27unrolled_elementwise_kernelIZZZNS0_15tan_kernel_cudaERNS_18TensorIteratorBaseEENKUlvE0_clEvENKUlvE_clEvEUldE_St5arrayIPcLm2EELi4E23TrivialOffsetCalculatorILi1EjESB_NS0_6memory12LoadWithCastILi1EEENSC_13StoreWithCastILi1EEEEEviT_T0_T2_T3_T4_T5_
        .type           _ZN2at6native27unrolled_elementwise_kernelIZZZNS0_15tan_kernel_cudaERNS_18TensorIteratorBaseEENKUlvE0_clEvENKUlvE_clEvEUldE_St5arrayIPcLm2EELi4E23TrivialOffsetCalculatorILi1EjESB_NS0_6memory12LoadWithCastILi1EEENSC_13StoreWithCastILi1EEEEEviT_T0_T2_T3_T4_T5_,@function
        .size           _ZN2at6native27unrolled_elementwise_kernelIZZZNS0_15tan_kernel_cudaERNS_18TensorIteratorBaseEENKUlvE0_clEvENKUlvE_clEvEUldE_St5arrayIPcLm2EELi4E23TrivialOffsetCalculatorILi1EjESB_NS0_6memory12LoadWithCastILi1EEENSC_13StoreWithCastILi1EEEEEviT_T0_T2_T3_T4_T5_,(.L_x_6448 - _ZN2at6native27unrolled_elementwise_kernelIZZZNS0_15tan_kernel_cudaERNS_18TensorIteratorBaseEENKUlvE0_clEvENKUlvE_clEvEUldE_St5arrayIPcLm2EELi4E23TrivialOffsetCalculatorILi1EjESB_NS0_6memory12LoadWithCastILi1EEENSC_13StoreWithCastILi1EEEEEviT_T0_T2_T3_T4_T5_)
        .other          _ZN2at6native27unrolled_elementwise_kernelIZZZNS0_15tan_kernel_cudaERNS_18TensorIteratorBaseEENKUlvE0_clEvENKUlvE_clEvEUldE_St5arrayIPcLm2EELi4E23TrivialOffsetCalculatorILi1EjESB_NS0_6memory12LoadWithCastILi1EEENSC_13StoreWithCastILi1EEEEEviT_T0_T2_T3_T4_T5_,@"STO_CUDA_ENTRY STV_DEFAULT"
_ZN2at6native27unrolled_elementwise_kernelIZZZNS0_15tan_kernel_cudaERNS_18TensorIteratorBaseEENKUlvE0_clEvENKUlvE_clEvEUldE_St5arrayIPcLm2EELi4E23TrivialOffsetCalculatorILi1EjESB_NS0_6memory12LoadWithCastILi1EEENSC_13StoreWithCastILi1EEEEEviT_T0_T2_T3_T4_T5_:
.text._ZN2at6native27unrolled_elementwise_kernelIZZZNS0_15tan_kernel_cudaERNS_18TensorIteratorBaseEENKUlvE0_clEvENKUlvE_clEvEUldE_St5arrayIPcLm2EELi4E23TrivialOffsetCalculatorILi1EjESB_NS0_6memory12LoadWithCastILi1EEENSC_13StoreWithCastILi1EEEEEviT_T0_T2_T3_T4_T5_:
[----:B------:R-:W-:Y:S02]  /*0000*/  IMAD.MOV.U32 R1, RZ, RZ, c[0x0][0x28] ;  /* 0x00000a00ff017624 */ /* 0x000fe400078e00ff */
[----:B------:R-:W0:Y:S01]  /*0010*/  S2R R22, SR_CTAID.X ;  /* 0x0000000000167919 */ /* 0x000e220000002500 */
[----:B------:R-:W-:Y:S01]  /*0020*/  IMAD.MOV.U32 R3, RZ, RZ, -0x200 ;  /* 0xfffffe00ff037424 */ /* 0x000fe200078e00ff */
[----:B------:R-:W1:Y:S01]  /*0030*/  LDC.U8 R23, c[0x0][0x17c] ;  /* 0x00005f00ff177b82 */ /* 0x000e620000000000 */
[----:B------:R-:W-:Y:S01]  /*0040*/  ULDC.64 UR36, c[0x0][0x118] ;  /* 0x0000460000247ab9 */ /* 0x000fe20000000a00 */
[----:B------:R-:W2:Y:S01]  /*0050*/  S2R R29, SR_TID.X ;  /* 0x00000000001d7919 */ /* 0x000ea20000002100 */
[----:B------:R-:W-:Y:S01]  /*0060*/  BSSY B6, `(.L_x_1954) ;  /* 0x00000fe000067945 */ /* 0x000fe20003800000 */
[----:B------:R-:W-:Y:S01]  /*0070*/  IADD3 R1, R1, -0x28, RZ ;  /* 0xffffffd801017810 */ /* 0x000fe20007ffe0ff */
[----:B------:R-:W-:Y:S01]  /*0080*/  CS2R R24, SRZ ;  /* 0x0000000000187805 */ /* 0x000fe2000001ff00 */
[----:B------:R-:W-:Y:S01]  /*0090*/  CS2R R26, SRZ ;  /* 0x00000000001a7805 */ /* 0x000fe2000001ff00 */
        /* <DEDUP_REMOVED lines=21> */
.L_x_1959:
[----:B------:R-:W2:Y:S02]  /*01f0*/  LDG.E.U8 R4, [R4.64] ;  /* 0x0000002404047981 */ /* 0x000ea4000c1e1100 */
[----:B--2---:R0:W1:Y:S01]  /*0200*/  I2F.F64.U16 R26, R4 ;  /* 0x00000004001a7312 */ /* 0x0040620000101800 */
[----:B------:R-:W-:Y:S05]  /*0210*/  BRA `(.L_x_1961) ;  /* 0x00000e0000007947 */ /* 0x000fea0003800000 */
.L_x_1958:
        /* <DEDUP_REMOVED lines=9> */
.L_x_1963:
[----:B------:R-:W2:Y:S02]  /*02b0*/  LDG.E R4, [R4.64] ;  /* 0x0000002404047981 */ /* 0x000ea4000c1e1900 */
[----:B--2---:R0:W1:Y:S01]  /*02c0*/  I2F.F64 R26, R4 ;  /* 0x00000004001a7312 */ /* 0x0040620000201c00 */
[----:B------:R-:W-:Y:S05]  /*02d0*/  BRA `(.L_x_1961) ;  /* 0x00000d4000007947 */ /* 0x000fea0003800000 */
.L_x_1962:
[----:B------:R-:W2:Y:S02]  /*02e0*/  LDG.E.U16 R4, [R4.64] ;  /* 0x0000002404047981 */ /* 0x000ea4000c1e1500 */
[----:B--2---:R0:W1:Y:S01]  /*02f0*/  I2F.F64.S16 R26, R4 ;  /* 0x00000004001a7312 */ /* 0x0040620000101c00 */
[----:B------:R-:W-:Y:S05]  /*0300*/  BRA `(.L_x_1961) ;  /* 0x00000d1000007947 */ /* 0x000fea0003800000 */
.L_x_1957:
        /* <DEDUP_REMOVED lines=10> */
.L_x_1965:
[----:B------:R-:W2:Y:S02]  /*03b0*/  LDG.E.U16 R0, [R4.64] ;  /* 0x0000002404007981 */ /* 0x000ea4000c1e1500 */
[----:B--2---:R-:W-:-:S05]  /*03c0*/  HADD2.F32 R0, -RZ, R0.H0_H0 ;  /* 0x20000000ff007230 */ /* 0x004fca0000004100 */
[----:B------:R-:W-:-:S04]  /*03d0*/  FMUL.FTZ R0, R0, 1 ;  /* 0x3f80000000007820 */ /* 0x000fc80000410000 */
[----:B------:R0:W1:Y:S01]  /*03e0*/  F2F.F64.F32 R26, R0 ;  /* 0x00000000001a7310 */ /* 0x0000620000201800 */
[----:B------:R-:W-:Y:S05]  /*03f0*/  BRA `(.L_x_1961) ;  /* 0x00000c2000007947 */ /* 0x000fea0003800000 */
.L_x_1964:
        /* <DEDUP_REMOVED lines=10> */
.L_x_1967:
[----:B------:R-:W2:Y:S02]  /*04a0*/  LDG.E.U16 R4, [R4.64] ;  /* 0x0000002404047981 */ /* 0x000ea4000c1e1500 */
[----:B--2---:R-:W-:-:S05]  /*04b0*/  HADD2.F32 R0, -RZ, R4.H0_H0 ;  /* 0x20000004ff007230 */ /* 0x004fca0000004100 */
[----:B------:R-:W-:-:S04]  /*04c0*/  FMUL.FTZ R0, R0, 1 ;  /* 0x3f80000000007820 */ /* 0x000fc80000410000 */
[----:B------:R0:W1:Y:S01]  /*04d0*/  F2F.F64.F32 R26, R0 ;  /* 0x00000000001a7310 */ /* 0x0000620000201800 */
[----:B------:R-:W-:Y:S05]  /*04e0*/  BRA `(.L_x_1961) ;  /* 0x00000b3000007947 */ /* 0x000fea0003800000 */
.L_x_1966:
[----:B------:R0:W5:Y:S01]  /*04f0*/  LDG.E.64 R26, [R4.64] ;  /* 0x00000024041a7981 */ /* 0x000162000c1e1b00 */
[----:B------:R-:W-:Y:S05]  /*0500*/  BRA `(.L_x_1961) ;  /* 0x00000b1000007947 */ /* 0x000fea0003800000 */
.L_x_1956:
        /* <DEDUP_REMOVED lines=13> */
.L_x_1970:
[----:B------:R0:W5:Y:S01]  /*05e0*/  LDG.E.64 R26, [R4.64] ;  /* 0x00000024041a7981 */ /* 0x000162000c1e1b00 */
[----:B------:R-:W-:Y:S05]  /*05f0*/  BRA `(.L_x_1961) ;  /* 0x00000a2000007947 */ /* 0x000fea0003800000 */
.L_x_1969:
        /* <DEDUP_REMOVED lines=28> */
.L_x_1972:
        /* <DEDUP_REMOVED lines=16> */
.L_x_1971:
[----:B------:R-:W2:Y:S02]  /*08c0*/  LDG.E.U16 R0, [R4.64] ;  /* 0x0000002404007981 */ /* 0x000ea4000c1e1500 */
[----:B--2---:R-:W-:-:S05]  /*08d0*/  PRMT R0, RZ, 0x5410, R0 ;  /* 0x00005410ff007816 */ /* 0x004fca0000000000 */
[----:B------:R-:W-:-:S04]  /*08e0*/  FMUL.FTZ R0, R0, 1 ;  /* 0x3f80000000007820 */ /* 0x000fc80000410000 */
[----:B------:R0:W1:Y:S01]  /*08f0*/  F2F.F64.F32 R26, R0 ;  /* 0x00000000001a7310 */ /* 0x0000620000201800 */
[----:B------:R-:W-:Y:S05]  /*0900*/  BRA `(.L_x_1961) ;  /* 0x0000071000007947 */ /* 0x000fea0003800000 */
.L_x_1968:
        /* <DEDUP_REMOVED lines=11> */
.L_x_1975:
        /* <DEDUP_REMOVED lines=21> */
.L_x_1979:
[----:B------:R-:W-:Y:S05]  /*0b10*/  BSYNC B1 ;  /* 0x0000000000017941 */ /* 0x000fea0003800000 */
.L_x_1978:
[----:B------:R-:W-:Y:S01]  /*0b20*/  LEA R5, R0, 0x3b800000, 0x17 ;  /* 0x3b80000000057811 */ /* 0x000fe200078eb8ff */
[----:B------:R-:W-:-:S05]  /*0b30*/  IMAD.SHL.U32 R0, R3, 0x100000, RZ ;  /* 0x0010000003007824 */ /* 0x000fca00078e00ff */
[----:B------:R-:W-:Y:S02]  /*0b40*/  LOP3.LUT R0, R5, R0, R6, 0xfe, !PT ;  /* 0x0000000005007212 */ /* 0x000fe400078efe06 */
.L_x_1977:
[----:B------:R-:W-:Y:S05]  /*0b50*/  BSYNC B0 ;  /* 0x0000000000007941 */ /* 0x000fea0003800000 */
.L_x_1976:
[----:B------:R-:W-:-:S04]  /*0b60*/  FMUL.FTZ R0, R0, 1 ;  /* 0x3f80000000007820 */ /* 0x000fc80000410000 */
[----:B------:R0:W1:Y:S01]  /*0b70*/  F2F.F64.F32 R26, R0 ;  /* 0x00000000001a7310 */ /* 0x0000620000201800 */
[----:B------:R-:W-:Y:S05]  /*0b80*/  BRA `(.L_x_1961) ;  /* 0x0000049000007947 */ /* 0x000fea0003800000 */
.L_x_1974:
        /* <DEDUP_REMOVED lines=21> */
.L_x_1983:
[----:B------:R-:W-:Y:S05]  /*0ce0*/  BSYNC B1 ;  /* 0x0000000000017941 */ /* 0x000fea0003800000 */
.L_x_1982:
[----:B------:R-:W-:Y:S01]  /*0cf0*/  LEA R5, R0, 0x37800000, 0x17 ;  /* 0x3780000000057811 */ /* 0x000fe200078eb8ff */
[----:B------:R-:W-:-:S05]  /*0d00*/  IMAD.SHL.U32 R0, R3, 0x200000, RZ ;  /* 0x0020000003007824 */ /* 0x000fca00078e00ff */
[----:B------:R-:W-:Y:S02]  /*0d10*/  LOP3.LUT R0, R5, R0, R6, 0xfe, !PT ;  /* 0x0000000005007212 */ /* 0x000fe400078efe06 */
.L_x_1981:
[----:B------:R-:W-:Y:S05]  /*0d20*/  BSYNC B0 ;  /* 0x0000000000007941 */ /* 0x000fea0003800000 */
.L_x_1980:
[----:B------:R-:W-:-:S04]  /*0d30*/  FMUL.FTZ R0, R0, 1 ;  /* 0x3f80000000007820 */ /* 0x000fc80000410000 */
[----:B------:R0:W1:Y:S01]  /*0d40*/  F2F.F64.F32 R26, R0 ;  /* 0x00000000001a7310 */ /* 0x0000620000201800 */
[----:B------:R-:W-:Y:S05]  /*0d50*/  BRA `(.L_x_1961) ;  /* 0x000002c000007947 */ /* 0x000fea0003800000 */
.L_x_1973:
        /* <DEDUP_REMOVED lines=14> */
.L_x_1987:
[----:B------:R-:W-:Y:S05]  /*0e40*/  BSYNC B0 ;  /* 0x0000000000007941 */ /* 0x000fea0003800000 */
.L_x_1986:
[----:B------:R-:W-:-:S04]  /*0e50*/  FMUL.FTZ R0, R0, 1 ;  /* 0x3f80000000007820 */ /* 0x000fc80000410000 */
[----:B------:R0:W1:Y:S01]  /*0e60*/  F2F.F64.F32 R26, R0 ;  /* 0x00000000001a7310 */ /* 0x0000620000201800 */
[----:B------:R-:W-:Y:S05]  /*0e70*/  BRA `(.L_x_1961) ;  /* 0x000001a000007947 */ /* 0x000fea0003800000 */
.L_x_1960:
        /* <DEDUP_REMOVED lines=21> */
.L_x_1985:
[----:B------:R-:W2:Y:S02]  /*0fd0*/  LDG.E.64 R26, [R4.64] ;  /* 0x00000024041a7981 */ /* 0x000ea4000c1e1b00 */
[----:B--2---:R-:W0:Y:S01]  /*0fe0*/  I2F.F64.U64 R26, R26 ;  /* 0x0000001a001a7312 */ /* 0x004e220000301800 */
[----:B------:R-:W-:Y:S05]  /*0ff0*/  BRA `(.L_x_1961) ;  /* 0x0000002000007947 */ /* 0x000fea0003800000 */
.L_x_1984:
[----:B------:R-:W2:Y:S02]  /*1000*/  LDG.E R4, [R4.64] ;  /* 0x0000002404047981 */ /* 0x000ea4000c1e1900 */
[----:B--2---:R0:W1:Y:S02]  /*1010*/  I2F.F64.U32 R26, R4 ;  /* 0x00000004001a7312 */ /* 0x0040640000201800 */
.L_x_1961:
[----:B------:R-:W2:Y:S02]  /*1020*/  S2R R29, SR_TID.X ;  /* 0x00000000001d7919 */ /* 0x000ea40000002100 */
[----:B--2---:R-:W-:Y:S02]  /*1030*/  IADD3 R29, R29, 0x80, RZ ;  /* 0x000000801d1d7810 */ /* 0x004fe40007ffe0ff */
.L_x_1955:
[----:B-1----:R-:W-:Y:S05]  /*1040*/  BSYNC B6 ;  /* 0x0000000000067941 */ /* 0x002fea0003800000 */
.L_x_1954:
        /* <DEDUP_REMOVED lines=22> */
.L_x_1993:
[----:B------:R-:W2:Y:S02]  /*11b0*/  LDG.E.U8 R4, [R4.64] ;  /* 0x0000002404047981 */ /* 0x000ea4000c1e1100 */
[----:B--2---:R0:W1:Y:S01]  /*11c0*/  I2F.F64.U16 R24, R4 ;  /* 0x0000000400187312 */ /* 0x0040620000101800 */
[----:B------:R-:W-:Y:S05]  /*11d0*/  BRA `(.L_x_1995) ;  /* 0x00000df000007947 */ /* 0x000fea0003800000 */
.L_x_1992:
        /* <DEDUP_REMOVED lines=9> */
.L_x_1997:
[----:B------:R-:W2:Y:S02]  /*1270*/  LDG.E R4, [R4.64] ;  /* 0x0000002404047981 */ /* 0x000ea4000c1e1900 */
[----:B--2---:R0:W1:Y:S01]  /*1280*/  I2F.F64 R24, R4 ;  /* 0x0000000400187312 */ /* 0x0040620000201c00 */
[----:B------:R-:W-:Y:S05]  /*1290*/  BRA `(.L_x_1995) ;  /* 0x00000d3000007947 */ /* 0x000fea0003800000 */
.L_x_1996:
[----:B------:R-:W2:Y:S02]  /*12a0*/  LDG.E.U16 R4, [R4.64] ;  /* 0x0000002404047981 */ /* 0x000ea4000c1e1500 */
[----:B--2---:R0:W1:Y:S01]  /*12b0*/  I2F.F64.S16 R24, R4 ;  /* 0x0000000400187312 */ /* 0x0040620000101c00 */
[----:B------:R-:W-:Y:S05]  /*12c0*/  BRA `(.L_x_1995) ;  /* 0x00000d0000007947 */ /* 0x000fea0003800000 */
.L_x_1991:
        /* <DEDUP_REMOVED lines=10> */
.L_x_1999:
[----:B------:R-:W2:Y:S02]  /*1370*/  LDG.E.U16 R0, [R4.64] ;  /* 0x0000002404007981 */ /* 0x000ea4000c1e1500 */
[----:B--2---:R-:W-:-:S05]  /*1380*/  HADD2.F32 R0, -RZ, R0.H0_H0 ;  /* 0x20000000ff007230 */ /* 0x004fca0000004100 */
[----:B------:R-:W-:-:S04]  /*1390*/  FMUL.FTZ R0, R0, 1 ;  /* 0x3f80000000007820 */ /* 0x000fc80000410000 */
[----:B------:R0:W1:Y:S01]  /*13a0*/  F2F.F64.F32 R24, R0 ;  /* 0x0000000000187310 */ /* 0x0000620000201800 */
[----:B------:R-:W-:Y:S05]  /*13b0*/  BRA `(.L_x_1995) ;  /* 0x00000c1000007947 */ /* 0x000fea0003800000 */
.L_x_1998:
        /* <DEDUP_REMOVED lines=10> */
.L_x_2001:
[----:B------:R-:W2:Y:S02]  /*1460*/  LDG.E.U16 R4, [R4.64] ;  /* 0x0000002404047981 */ /* 0x000ea4000c1e1500 */
[----:B--2---:R-:W-:-:S05]  /*1470*/  HADD2.F32 R0, -RZ, R4.H0_H0 ;  /* 0x20000004ff007230 */ /* 0x004fca0000004100 */
[----:B------:R-:W-:-:S04]  /*1480*/  FMUL.FTZ R0, R0, 1 ;  /* 0x3f80000000007820 */ /* 0x000fc80000410000 */
[----:B------:R0:W1:Y:S01]  /*1490*/  F2F.F64.F32 R24, R0 ;  /* 0x0000000000187310 */ /* 0x0000620000201800 */
[----:B------:R-:W-:Y:S05]  /*14a0*/  BRA `(.L_x_1995) ;  /* 0x00000b2000007947 */ /* 0x000fea0003800000 */
.L_x_2000:
[----:B------:R0:W5:Y:S01]  /*14b0*/  LDG.E.64 R24, [R4.64] ;  /* 0x0000002404187981 */ /* 0x000162000c1e1b00 */
[----:B------:R-:W-:Y:S05]  /*14c0*/  BRA `(.L_x_1995) ;  /* 0x00000b0000007947 */ /* 0x000fea0003800000 */
.L_x_1990:
        /* <DEDUP_REMOVED lines=13> */
.L_x_2004:
[----:B------:R0:W5:Y:S01]  /*15a0*/  LDG.E.64 R24, [R4.64] ;  /* 0x0000002404187981 */ /* 0x000162000c1e1b00 */
[----:B------:R-:W-:Y:S05]  /*15b0*/  BRA `(.L_x_1995) ;  /* 0x00000a1000007947 */ /* 0x000fea0003800000 */
.L_x_2003:
        /* <DEDUP_REMOVED lines=28> */
.L_x_2006:
        /* <DEDUP_REMOVED lines=15> */
.L_x_2005:
[----:B------:R-:W2:Y:S02]  /*1870*/  LDG.E.U16 R0, [R4.64] ;  /* 0x0000002404007981 */ /* 0x000ea4000c1e1500 */
[----:B--2---:R-:W-:-:S05]  /*1880*/  PRMT R0, RZ, 0x5410, R0 ;  /* 0x00005410ff007816 */ /* 0x004fca0000000000 */
[----:B------:R-:W-:-:S04]  /*1890*/  FMUL.FTZ R0, R0, 1 ;  /* 0x3f80000000007820 */ /* 0x000fc80000410000 */
[----:B------:R0:W1:Y:S01]  /*18a0*/  F2F.F64.F32 R24, R0 ;  /* 0x0000000000187310 */ /* 0x0000620000201800 */
[----:B------:R-:W-:Y:S05]  /*18b0*/  BRA `(.L_x_1995) ;  /* 0x0000071000007947 */ /* 0x000fea0003800000 */
.L_x_2002:
        /* <DEDUP_REMOVED lines=11> */
.L_x_2009:
        /* <DEDUP_REMOVED lines=21> */
.L_x_2013:
[----:B------:R-:W-:Y:S05]  /*1ac0*/  BSYNC B1 ;  /* 0x0000000000017941 */ /* 0x000fea0003800000 */
.L_x_2012:
[----:B------:R-:W-:Y:S01]  /*1ad0*/  LEA R5, R0, 0x3b800000, 0x17 ;  /* 0x3b80000000057811 */ /* 0x000fe200078eb8ff */
[----:B------:R-:W-:-:S05]  /*1ae0*/  IMAD.SHL.U32 R0, R3, 0x100000, RZ ;  /* 0x0010000003007824 */ /* 0x000fca00078e00ff */
[----:B------:R-:W-:Y:S02]  /*1af0*/  LOP3.LUT R0, R5, R0, R6, 0xfe, !PT ;  /* 0x0000000005007212 */ /* 0x000fe400078efe06 */
.L_x_2011:
[----:B------:R-:W-:Y:S05]  /*1b00*/  BSYNC B0 ;  /* 0x0000000000007941 */ /* 0x000fea0003800000 */
.L_x_2010:
[----:B------:R-:W-:-:S04]  /*1b10*/  FMUL.FTZ R0, R0, 1 ;  /* 0x3f80000000007820 */ /* 0x000fc80000410000 */
[----:B------:R0:W1:Y:S01]  /*1b20*/  F2F.F64.F32 R24, R0 ;  /* 0x0000000000187310 */ /* 0x0000620000201800 */
[----:B------:R-:W-:Y:S05]  /*1b30*/  BRA `(.L_x_1995) ;  /* 0x0000049000007947 */ /* 0x000fea0003800000 */
.L_x_2008:
        /* <DEDUP_REMOVED lines=21> */
.L_x_2017:
[----:B------:R-:W-:Y:S05]  /*1c90*/  BSYNC B1 ;  /* 0x0000000000017941 */ /* 0x000fea0003800000 */
.L_x_2016:
[----:B------:R-:W-:Y:S01]  /*1ca0*/  LEA R5, R0, 0x37800000, 0x17 ;  /* 0x3780000000057811 */ /* 0x000fe200078eb8ff */
[----:B------:R-:W-:-:S05]  /*1cb0*/  IMAD.SHL.U32 R0, R3, 0x200000, RZ ;  /* 0x0020000003007824 */ /* 0x000fca00078e00ff */
[----:B------:R-:W-:Y:S02]  /*1cc0*/  LOP3.LUT R0, R5, R0, R6, 0xfe, !PT ;  /* 0x0000000005007212 */ /* 0x000fe400078efe06 */
.L_x_2015:
[----:B------:R-:W-:Y:S05]  /*1cd0*/  BSYNC B0 ;  /* 0x0000000000007941 */ /* 0x000fea0003800000 */
.L_x_2014:
[----:B------:R-:W-:-:S04]  /*1ce0*/  FMUL.FTZ R0, R0, 1 ;  /* 0x3f80000000007820 */ /* 0x000fc80000410000 */
[----:B------:R0:W1:Y:S01]  /*1cf0*/  F2F.F64.F32 R24, R0 ;  /* 0x0000000000187310 */ /* 0x0000620000201800 */
[----:B------:R-:W-:Y:S05]  /*1d00*/  BRA `(.L_x_1995) ;  /* 0x000002c000007947 */ /* 0x000fea0003800000 */
.L_x_2007:
        /* <DEDUP_REMOVED lines=14> */
.L_x_2021:
[----:B------:R-:W-:Y:S05]  /*1df0*/  BSYNC B0 ;  /* 0x0000000000007941 */ /* 0x000fea0003800000 */
.L_x_2020:
[----:B------:R-:W-:-:S04]  /*1e00*/  FMUL.FTZ R0, R0, 1 ;  /* 0x3f80000000007820 */ /* 0x000fc80000410000 */
[----:B------:R0:W1:Y:S01]  /*1e10*/  F2F.F64.F32 R24, R0 ;  /* 0x0000000000187310 */ /* 0x0000620000201800 */
[----:B------:R-:W-:Y:S05]  /*1e20*/  BRA `(.L_x_1995) ;  /* 0x000001a000007947 */ /* 0x000fea0003800000 */
.L_x_1994:
        /* <DEDUP_REMOVED lines=19> */
[----:B------:R-:W-:Y:S01]  /*1f60*/  CS2R R24, SRZ ;  /* 0x0000000000187805 */ /* 0x000fe2000001ff00 */
[----:B------:R-:W-:Y:S05]  /*1f70*/  BRA `(.L_x_1995) ;  /* 0x0000005000007947 */ /* 0x000fea0003800000 */
.L_x_2019:
[----:B------:R-:W2:Y:S02]  /*1f80*/  LDG.E.64 R24, [R4.64] ;  /* 0x0000002404187981 */ /* 0x000ea4000c1e1b00 */
[----:B--2---:R-:W0:Y:S01]  /*1f90*/  I2F.F64.U64 R24, R24 ;  /* 0x0000001800187312 */ /* 0x004e220000301800 */
[----:B------:R-:W-:Y:S05]  /*1fa0*/  BRA `(.L_x_1995) ;  /* 0x0000002000007947 */ /* 0x000fea0003800000 */
.L_x_2018:
[----:B------:R-:W2:Y:S02]  /*1fb0*/  LDG.E R4, [R4.64] ;  /* 0x0000002404047981 */ /* 0x000ea4000c1e1900 */
[----:B--2---:R0:W1:Y:S02]  /*1fc0*/  I2F.F64.U32 R24, R4 ;  /* 0x0000000400187312 */ /* 0x0040640000201800 */
.L_x_1995:
[----:B------:R-:W-:-:S03]  /*1fd0*/  IADD3 R29, R29, 0x80, RZ ;  /* 0x000000801d1d7810 */ /* 0x000fc60007ffe0ff */
.L_x_1989:
[----:B------:R-:W-:Y:S05]  /*1fe0*/  BSYNC B6 ;  /* 0x0000000000067941 */ /* 0x000fea0003800000 */
.L_x_1988:
[----:B------:R-:W-:Y:S01]  /*1ff0*/  ISETP.GE.AND P0, PT, R29, R2, PT ;  /* 0x000000021d00720c */ /* 0x000fe20003f06270 */
[----:B------:R-:W-:Y:S01]  /*2000*/  BSSY B6, `(.L_x_2022) ;  /* 0x00000fa000067945 */ /* 0x000fe20003800000 */
[----:B------:R-:W-:Y:S01]  /*2010*/  CS2R R16, SRZ ;  /* 0x0000000000107805 */ /* 0x000fe2000001ff00 */
[----:B------:R-:W-:-:S10]  /*2020*/  CS2R R18, SRZ ;  /* 0x0000000000127805 */ /* 0x000fd4000001ff00 */
        /* <DEDUP_REMOVED lines=18> */
[----:B--2---:R0:W2:Y:S01]  /*2150*/  I2F.F64.S16 R18, R4 ;  /* 0x0000000400127312 */ /* 0x0040a20000101c00 */
[----:B------:R-:W-:Y:S05]  /*2160*/  BRA `(.L_x_2029) ;  /* 0x00000e2000007947 */ /* 0x000fea0003800000 */
.L_x_2027:
[----:B------:R-:W2:Y:S02]  /*2170*/  LDG.E.U8 R4, [R4.64] ;  /* 0x0000002404047981 */ /* 0x000ea4000c1e1100 */
[----:B--2---:R0:W2:Y:S01]  /*2180*/  I2F.F64.U16 R18, R4 ;  /* 0x0000000400127312 */ /* 0x0040a20000101800 */
[----:B------:R-:W-:Y:S05]  /*2190*/  BRA `(.L_x_2029) ;  /* 0x00000df000007947 */ /* 0x000fea0003800000 */
.L_x_2026:
        /* <DEDUP_REMOVED lines=9> */
.L_x_2031:
[----:B------:R-:W2:Y:S02]  /*2230*/  LDG.E R4, [R4.64] ;  /* 0x0000002404047981 */ /* 0x000ea4000c1e1900 */
[----:B--2---:R0:W2:Y:S01]  /*2240*/  I2F.F64 R18, R4 ;  /* 0x0000000400127312 */ /* 0x0040a20000201c00 */
[----:B------:R-:W-:Y:S05]  /*2250*/  BRA `(.L_x_2029) ;  /* 0x00000d3000007947 */ /* 0x000fea0003800000 */
.L_x_2030:
[----:B------:R-:W2:Y:S02]  /*2260*/  LDG.E.U16 R4, [R4.64] ;  /* 0x0000002404047981 */ /* 0x000ea4000c1e1500 */
[----:B--2---:R0:W2:Y:S01]  /*2270*/  I2F.F64.S16 R18, R4 ;  /* 0x0000000400127312 */ /* 0x0040a20000101c00 */
[----:B------:R-:W-:Y:S05]  /*2280*/  BRA `(.L_x_2029) ;  /* 0x00000d0000007947 */ /* 0x000fea0003800000 */
.L_x_2025:
        /* <DEDUP_REMOVED lines=10> */
.L_x_2033:
[----:B------:R-:W2:Y:S02]  /*2330*/  LDG.E.U16 R0, [R4.64] ;  /* 0x0000002404007981 */ /* 0x000ea4000c1e1500 */
[----:B--2---:R-:W-:-:S05]  /*2340*/  HADD2.F32 R0, -RZ, R0.H0_H0 ;  /* 0x20000000ff007230 */ /* 0x004fca0000004100 */
[----:B------:R-:W-:-:S04]  /*2350*/  FMUL.FTZ R0, R0, 1 ;  /* 0x3f80000000007820 */ /* 0x000fc80000410000 */
[----:B------:R0:W2:Y:S01]  /*2360*/  F2F.F64.F32 R18, R0 ;  /* 0x0000000000127310 */ /* 0x0000a20000201800 */
[----:B------:R-:W-:Y:S05]  /*2370*/  BRA `(.L_x_2029) ;  /* 0x00000c1000007947 */ /* 0x000fea0003800000 */
.L_x_2032:
        /* <DEDUP_REMOVED lines=10> */
.L_x_2035:
[----:B------:R-:W2:Y:S02]  /*2420*/  LDG.E.U16 R4, [R4.64] ;  /* 0x0000002404047981 */ /* 0x000ea4000c1e1500 */
[----:B--2---:R-:W-:-:S05]  /*2430*/  HADD2.F32 R0, -RZ, R4.H0_H0 ;  /* 0x20000004ff007230 */ /* 0x004fca0000004100 */
[----:B------:R-:W-:-:S04]  /*2440*/  FMUL.FTZ R0, R0, 1 ;  /* 0x3f80000000007820 */ /* 0x000fc80000410000 */
[----:B------:R0:W2:Y:S01]  /*2450*/  F2F.F64.F32 R18, R0 ;  /* 0x0000000000127310 */ /* 0x0000a20000201800 */
[----:B------:R-:W-:Y:S05]  /*2460*/  BRA `(.L_x_2029) ;  /* 0x00000b2000007947 */ /* 0x000fea0003800000 */
.L_x_2034:
[----:B------:R0:W5:Y:S01]  /*2470*/  LDG.E.64 R18, [R4.64] ;  /* 0x0000002404127981 */ /* 0x000162000c1e1b00 */
[----:B------:R-:W-:Y:S05]  /*2480*/  BRA `(.L_x_2029) ;  /* 0x00000b0000007947 */ /* 0x000fea0003800000 */
.L_x_2024:
        /* <DEDUP_REMOVED lines=13> */
.L_x_2038:
[----:B------:R0:W5:Y:S01]  /*2560*/  LDG.E.64 R18, [R4.64] ;  /* 0x0000002404127981 */ /* 0x000162000c1e1b00 */
[----:B------:R-:W-:Y:S05]  /*2570*/  BRA `(.L_x_2029) ;  /* 0x00000a1000007947 */ /* 0x000fea0003800000 */
.L_x_2037:
        /* <DEDUP_REMOVED lines=26> */
[----:B------:R0:W2:Y:S01]  /*2720*/  F2F.F64.F32 R18, R7 ;  /* 0x0000000700127310 */ /* 0x0000a20000201800 */
[----:B------:R-:W-:Y:S05]  /*2730*/  BRA `(.L_x_2029) ;  /* 0x0000085000007947 */ /* 0x000fea0003800000 */
.L_x_2040:
        /* <DEDUP_REMOVED lines=13> */
[----:B------:R0:W2:Y:S01]  /*2810*/  F2F.F64.F32 R18, R0 ;  /* 0x0000000000127310 */ /* 0x0000a20000201800 */
[----:B------:R-:W-:Y:S05]  /*2820*/  BRA `(.L_x_2029) ;  /* 0x0000076000007947 */ /* 0x000fea0003800000 */
.L_x_2039:
[----:B------:R-:W2:Y:S02]  /*2830*/  LDG.E.U16 R0, [R4.64] ;  /* 0x0000002404007981 */ /* 0x000ea4000c1e1500 */
[----:B--2---:R-:W-:-:S05]  /*2840*/  PRMT R0, RZ, 0x5410, R0 ;  /* 0x00005410ff007816 */ /* 0x004fca0000000000 */
[----:B------:R-:W-:-:S04]  /*2850*/  FMUL.FTZ R0, R0, 1 ;  /* 0x3f80000000007820 */ /* 0x000fc80000410000 */
[----:B------:R0:W2:Y:S01]  /*2860*/  F2F.F64.F32 R18, R0 ;  /* 0x0000000000127310 */ /* 0x0000a20000201800 */
[----:B------:R-:W-:Y:S05]  /*2870*/  BRA `(.L_x_2029) ;  /* 0x0000071000007947 */ /* 0x000fea0003800000 */
.L_x_2036:
        /* <DEDUP_REMOVED lines=9> */
[----:B--2---:R0:W2:Y:S01]  /*2910*/  I2F.F64.U16 R18, R4 ;  /* 0x0000000400127312 */ /* 0x0040a20000101800 */
[----:B------:R-:W-:Y:S05]  /*2920*/  BRA `(.L_x_2029) ;  /* 0x0000066000007947 */ /* 0x000fea0003800000 */
.L_x_2043:
        /* <DEDUP_REMOVED lines=21> */
.L_x_2047:
[----:B------:R-:W-:Y:S05]  /*2a80*/  BSYNC B1 ;  /* 0x0000000000017941 */ /* 0x000fea0003800000 */
.L_x_2046:
[----:B------:R-:W-:Y:S01]  /*2a90*/  LEA R5, R0, 0x3b800000, 0x17 ;  /* 0x3b80000000057811 */ /* 0x000fe200078eb8ff */
[----:B------:R-:W-:-:S05]  /*2aa0*/  IMAD.SHL.U32 R0, R3, 0x100000, RZ ;  /* 0x0010000003007824 */ /* 0x000fca00078e00ff */
[----:B------:R-:W-:Y:S02]  /*2ab0*/  LOP3.LUT R0, R5, R0, R6, 0xfe, !PT ;  /* 0x0000000005007212 */ /* 0x000fe400078efe06 */
.L_x_2045:
[----:B------:R-:W-:Y:S05]  /*2ac0*/  BSYNC B0 ;  /* 0x0000000000007941 */ /* 0x000fea0003800000 */
.L_x_2044:
[----:B------:R-:W-:-:S04]  /*2ad0*/  FMUL.FTZ R0, R0, 1 ;  /* 0x3f80000000007820 */ /* 0x000fc80000410000 */
[----:B------:R0:W2:Y:S01]  /*2ae0*/  F2F.F64.F32 R18, R0 ;  /* 0x0000000000127310 */ /* 0x0000a20000201800 */
[----:B------:R-:W-:Y:S05]  /*2af0*/  BRA `(.L_x_2029) ;  /* 0x0000049000007947 */ /* 0x000fea0003800000 */
.L_x_2042:
        /* <DEDUP_REMOVED lines=21> */
.L_x_2051:
[----:B------:R-:W-:Y:S05]  /*2c50*/  BSYNC B1 ;  /* 0x0000000000017941 */ /* 0x000fea0003800000 */
.L_x_2050:
[----:B------:R-:W-:Y:S01]  /*2c60*/  LEA R5, R0, 0x37800000, 0x17 ;  /* 0x3780000000057811 */ /* 0x000fe200078eb8ff */
[----:B------:R-:W-:-:S05]  /*2c70*/  IMAD.SHL.U32 R0, R3, 0x200000, RZ ;  /* 0x0020000003007824 */ /* 0x000fca00078e00ff */
[----:B------:R-:W-:Y:S02]  /*2c80*/  LOP3.LUT R0, R5, R0, R6, 0xfe, !PT ;  /* 0x0000000005007212 */ /* 0x000fe400078efe06 */
.L_x_2049:
[----:B------:R-:W-:Y:S05]  /*2c90*/  BSYNC B0 ;  /* 0x0000000000007941 */ /* 0x000fea0003800000 */
.L_x_2048:
[----:B------:R-:W-:-:S04]  /*2ca0*/  FMUL.FTZ R0, R0, 1 ;  /* 0x3f80000000007820 */ /* 0x000fc80000410000 */
[----:B------:R0:W2:Y:S01]  /*2cb0*/  F2F.F64.F32 R18, R0 ;  /* 0x0000000000127310 */ /* 0x0000a20000201800 */
[----:B------:R-:W-:Y:S05]  /*2cc0*/  BRA `(.L_x_2029) ;  /* 0x000002c000007947 */ /* 0x000fea0003800000 */
.L_x_2041:
        /* <DEDUP_REMOVED lines=14> */
.L_x_2055:
[----:B------:R-:W-:Y:S05]  /*2db0*/  BSYNC B0 ;  /* 0x0000000000007941 */ /* 0x000fea0003800000 */
.L_x_2054:
[----:B------:R-:W-:-:S04]  /*2dc0*/  FMUL.FTZ R0, R0, 1 ;  /* 0x3f80000000007820 */ /* 0x000fc80000410000 */
[----:B------:R0:W2:Y:S01]  /*2dd0*/  F2F.F64.F32 R18, R0 ;  /* 0x0000000000127310 */ /* 0x0000a20000201800 */
[----:B------:R-:W-:Y:S05]  /*2de0*/  BRA `(.L_x_2029) ;  /* 0x000001a000007947 */ /* 0x000fea0003800000 */
.L_x_2028:
        /* <DEDUP_REMOVED lines=18> */
[----:B01---5:R-:W-:Y:S05]  /*2f10*/  CALL.ABS.NOINC R14 ;  /* 0x000000000e007343 */ /* 0x023fea0003c00000 */
[----:B------:R-:W-:Y:S01]  /*2f20*/  CS2R R18, SRZ ;  /* 0x0000000000127805 */ /* 0x000fe2000001ff00 */
[----:B------:R-:W-:Y:S05]  /*2f30*/  BRA `(.L_x_2029) ;  /* 0x0000005000007947 */ /* 0x000fea0003800000 */
.L_x_2053:
[----:B------:R-:W2:Y:S02]  /*2f40*/  LDG.E.64 R18, [R4.64] ;  /* 0x0000002404127981 */ /* 0x000ea4000c1e1b00 */
[----:B--2---:R-:W0:Y:S01]  /*2f50*/  I2F.F64.U64 R18, R18 ;  /* 0x0000001200127312 */ /* 0x004e220000301800 */
[----:B------:R-:W-:Y:S05]  /*2f60*/  BRA `(.L_x_2029) ;  /* 0x0000002000007947 */ /* 0x000fea0003800000 */
.L_x_2052:
[----:B------:R-:W2:Y:S02]  /*2f70*/  LDG.E R4, [R4.64] ;  /* 0x0000002404047981 */ /* 0x000ea4000c1e1900 */
[----:B--2---:R0:W2:Y:S02]  /*2f80*/  I2F.F64.U32 R18, R4 ;  /* 0x0000000400127312 */ /* 0x0040a40000201800 */
.L_x_2029:
[----:B------:R-:W-:-:S03]  /*2f90*/  IADD3 R29, R29, 0x80, RZ ;  /* 0x000000801d1d7810 */ /* 0x000fc60007ffe0ff */
.L_x_2023:
[----:B------:R-:W-:Y:S05]  /*2fa0*/  BSYNC B6 ;  /* 0x0000000000067941 */ /* 0x000fea0003800000 */
.L_x_2022:
[----:B------:R-:W-:Y:S01]  /*2fb0*/  ISETP.GE.AND P0, PT, R29, R2, PT ;  /* 0x000000021d00720c */ /* 0x000fe20003f06270 */
[----:B------:R-:W-:-:S12]  /*2fc0*/  BSSY B6, `(.L_x_2056) ;  /* 0x00000f5000067945 */ /* 0x000fd80003800000 */
        /* <DEDUP_REMOVED lines=17> */
[----:B---3--:R0:W3:Y:S01]  /*30e0*/  I2F.F64.S16 R16, R4 ;  /* 0x0000000400107312 */ /* 0x0080e20000101c00 */
[----:B------:R-:W-:Y:S05]  /*30f0*/  BRA `(.L_x_2057) ;  /* 0x00000e1000007947 */ /* 0x000fea0003800000 */
.L_x_2061:
[----:B------:R-:W3:Y:S02]  /*3100*/  LDG.E.U8 R4, [R4.64] ;  /* 0x0000002404047981 */ /* 0x000ee4000c1e1100 */
[----:B---3--:R0:W3:Y:S01]  /*3110*/  I2F.F64.U16 R16, R4 ;  /* 0x0000000400107312 */ /* 0x0080e20000101800 */
[----:B------:R-:W-:Y:S05]  /*3120*/  BRA `(.L_x_2057) ;  /* 0x00000de000007947 */ /* 0x000fea0003800000 */
.L_x_2060:
[----:B------:R-:W-:-:S13]  /*3130*/  ISETP.NE.AND P0, PT, R0, 0x2, PT ;  /* 0x000000020000780c */ /* 0x000fda0003f05270 */
[----:B------:R-:W-:Y:S05]  /*3140*/  @!P0 BRA `(.L_x_2063) ;  /* 0x000000a000008947 */ /* 0x000fea0003800000 */
[----:B------:R-:W-:-:S13]  /*3150*/  ISETP.NE.AND P0, PT, R0, 0x3, PT ;  /* 0x000000030000780c */ /* 0x000fda0003f05270 */
[----:B------:R-:W-:Y:S05]  /*3160*/  @!P0 BRA `(.L_x_2064) ;  /* 0x0000005000008947 */ /* 0x000fea0003800000 */
[----:B------:R-:W-:-:S13]  /*3170*/  ISETP.NE.AND P0, PT, R0, 0x4, PT ;  /* 0x000000040000780c */ /* 0x000fda0003f05270 */
[----:B------:R-:W-:Y:S05]  /*3180*/  @P0 BRA `(.L_x_2062) ;  /* 0x00000bf000000947 */ /* 0x000fea0003800000 */
[----:B------:R-:W3:Y:S02]  /*3190*/  LDG.E.64 R16, [R4.64] ;  /* 0x0000002404107981 */ /* 0x000ee4000c1e1b00 */
[----:B---3--:R-:W0:Y:S01]  /*31a0*/  I2F.F64.S64 R16, R16 ;  /* 0x0000001000107312 */ /* 0x008e220000301c00 */
[----:B------:R-:W-:Y:S05]  /*31b0*/  BRA `(.L_x_2057) ;  /* 0x00000d5000007947 */ /* 0x000fea0003800000 */
.L_x_2064:
[----:B------:R-:W3:Y:S02]  /*31c0*/  LDG.E R4, [R4.64] ;  /* 0x0000002404047981 */ /* 0x000ee4000c1e1900 */
[----:B---3--:R0:W3:Y:S01]  /*31d0*/  I2F.F64 R16, R4 ;  /* 0x0000000400107312 */ /* 0x0080e20000201c00 */
[----:B------:R-:W-:Y:S05]  /*31e0*/  BRA `(.L_x_2057) ;  /* 0x00000d2000007947 */ /* 0x000fea0003800000 */
.L_x_2063:
[----:B------:R-:W3:Y:S02]  /*31f0*/  LDG.E.U16 R4, [R4.64] ;  /* 0x0000002404047981 */ /* 0x000ee4000c1e1500 */
[----:B---3--:R0:W3:Y:S01]  /*3200*/  I2F.F64.S16 R16, R4 ;  /* 0x0000000400107312 */ /* 0x0080e20000101c00 */
[----:B------:R-:W-:Y:S05]  /*3210*/  BRA `(.L_x_2057) ;  /* 0x00000cf000007947 */ /* 0x000fea0003800000 */
.L_x_2059:
[----:B------:R-:W-:-:S13]  /*3220*/  ISETP.GT.AND P0, PT, R0, 0x6, PT ;  /* 0x000000060000780c */ /* 0x000fda0003f04270 */
[----:B------:R-:W-:Y:S05]  /*3230*/  @P0 BRA `(.L_x_2065) ;  /* 0x000000d000000947 */ /* 0x000fea0003800000 */
[----:B------:R-:W-:-:S13]  /*3240*/  ISETP.NE.AND P0, PT, R0, 0x5, PT ;  /* 0x000000050000780c */ /* 0x000fda0003f05270 */
[----:B------:R-:W-:Y:S05]  /*3250*/  @!P0 BRA `(.L_x_2066) ;  /* 0x0000006000008947 */ /* 0x000fea0003800000 */
[----:B------:R-:W-:-:S13]  /*3260*/  ISETP.NE.AND P0, PT, R0, 0x6, PT ;  /* 0x000000060000780c */ /* 0x000fda0003f05270 */
[----:B------:R-:W-:Y:S05]  /*3270*/  @P0 BRA `(.L_x_2062) ;  /* 0x00000b0000000947 */ /* 0x000fea0003800000 */
[----:B------:R-:W3:Y:S02]  /*3280*/  LDG.E R16, [R4.64] ;  /* 0x0000002404107981 */ /* 0x000ee4000c1e1900 */
[----:B---3--:R-:W-:-:S06]  /*3290*/  FMUL.FTZ R16, R16, 1 ;  /* 0x3f80000010107820 */ /* 0x008fcc0000410000 */
[----:B------:R-:W0:Y:S01]  /*32a0*/  F2F.F64.F32 R16, R16 ;  /* 0x0000001000107310 */ /* 0x000e220000201800 */
[----:B------:R-:W-:Y:S05]  /*32b0*/  BRA `(.L_x_2057) ;  /* 0x00000c5000007947 */ /* 0x000fea0003800000 */
.L_x_2066:
[----:B------:R-:W3:Y:S02]  /*32c0*/  LDG.E.U16 R0, [R4.64] ;  /* 0x0000002404007981 */ /* 0x000ee4000c1e1500 */
[----:B---3--:R-:W-:-:S05]  /*32d0*/  HADD2.F32 R0, -RZ, R0.H0_H0 ;  /* 0x20000000ff007230 */ /* 0x008fca0000004100 */
[----:B------:R-:W-:-:S04]  /*32e0*/  FMUL.FTZ R0, R0, 1 ;  /* 0x3f80000000007820 */ /* 0x000fc80000410000 */
[----:B------:R0:W3:Y:S01]  /*32f0*/  F2F.F64.F32 R16, R0 ;  /* 0x0000000000107310 */ /* 0x0000e20000201800 */
[----:B------:R-:W-:Y:S05]  /*3300*/  BRA `(.L_x_2057) ;  /* 0x00000c0000007947 */ /* 0x000fea0003800000 */
.L_x_2065:
[----:B------:R-:W-:-:S13]  /*3310*/  ISETP.NE.AND P0, PT, R0, 0x7, PT ;  /* 0x000000070000780c */ /* 0x000fda0003f05270 */
[----:B------:R-:W-:Y:S05]  /*3320*/  @!P0 BRA `(.L_x_2067) ;  /* 0x000000d000008947 */ /* 0x000fea0003800000 */
        /* <DEDUP_REMOVED lines=8> */
.L_x_2068:
[----:B------:R-:W3:Y:S02]  /*33b0*/  LDG.E.U16 R4, [R4.64] ;  /* 0x0000002404047981 */ /* 0x000ee4000c1e1500 */
[----:B---3--:R-:W-:-:S05]  /*33c0*/  HADD2.F32 R0, -RZ, R4.H0_H0 ;  /* 0x20000004ff007230 */ /* 0x008fca0000004100 */
[----:B------:R-:W-:-:S04]  /*33d0*/  FMUL.FTZ R0, R0, 1 ;  /* 0x3f80000000007820 */ /* 0x000fc80000410000 */
[----:B------:R0:W3:Y:S01]  /*33e0*/  F2F.F64.F32 R16, R0 ;  /* 0x0000000000107310 */ /* 0x0000e20000201800 */
[----:B------:R-:W-:Y:S05]  /*33f0*/  BRA `(.L_x_2057) ;  /* 0x00000b1000007947 */ /* 0x000fea0003800000 */
.L_x_2067:
[----:B------:R0:W5:Y:S01]  /*3400*/  LDG.E.64 R16, [R4.64] ;  /* 0x0000002404107981 */ /* 0x000162000c1e1b00 */
[----:B------:R-:W-:Y:S05]  /*3410*/  BRA `(.L_x_2057) ;  /* 0x00000af000007947 */ /* 0x000fea0003800000 */
.L_x_2058:
        /* <DEDUP_REMOVED lines=8> */
[----:B------:R-:W3:Y:S01]  /*34a0*/  LDG.E.U8 R4, [R4.64] ;  /* 0x0000002404047981 */ /* 0x000ee2000c1e1100 */
[----:B------:R-:W-:Y:S01]  /*34b0*/  IMAD.MOV.U32 R16, RZ, RZ, RZ ;  /* 0x000000ffff107224 */ /* 0x000fe200078e00ff */
[----:B---3--:R-:W-:-:S04]  /*34c0*/  ISETP.NE.AND P0, PT, R4, RZ, PT ;  /* 0x000000ff0400720c */ /* 0x008fc80003f05270 */
[----:B------:R-:W-:Y:S01]  /*34d0*/  FSEL R17, RZ, 1.875, !P0 ;  /* 0x3ff00000ff117808 */ /* 0x000fe20004000000 */
[----:B------:R-:W-:Y:S05]  /*34e0*/  BRA `(.L_x_2057) ;  /* 0x00000a2000007947 */ /* 0x000fea0003800000 */
.L_x_2071:
[----:B------:R0:W5:Y:S01]  /*34f0*/  LDG.E.64 R16, [R4.64] ;  /* 0x0000002404107981 */ /* 0x000162000c1e1b00 */
[----:B------:R-:W-:Y:S05]  /*3500*/  BRA `(.L_x_2057) ;  /* 0x00000a0000007947 */ /* 0x000fea0003800000 */
.L_x_2070:
        /* <DEDUP_REMOVED lines=26> */
[----:B------:R0:W3:Y:S01]  /*36b0*/  F2F.F64.F32 R16, R7 ;  /* 0x0000000700107310 */ /* 0x0000e20000201800 */
[----:B------:R-:W-:Y:S05]  /*36c0*/  BRA `(.L_x_2057) ;  /* 0x0000084000007947 */ /* 0x000fea0003800000 */
.L_x_2073:
        /* <DEDUP_REMOVED lines=13> */
[----:B------:R0:W3:Y:S01]  /*37a0*/  F2F.F64.F32 R16, R0 ;  /* 0x0000000000107310 */ /* 0x0000e20000201800 */
[----:B------:R-:W-:Y:S05]  /*37b0*/  BRA `(.L_x_2057) ;  /* 0x0000075000007947 */ /* 0x000fea0003800000 */
.L_x_2072:
[----:B------:R-:W3:Y:S02]  /*37c0*/  LDG.E.U16 R0, [R4.64] ;  /* 0x0000002404007981 */ /* 0x000ee4000c1e1500 */
[----:B---3--:R-:W-:-:S05]  /*37d0*/  PRMT R0, RZ, 0x5410, R0 ;  /* 0x00005410ff007816 */ /* 0x008fca0000000000 */
[----:B------:R-:W-:-:S04]  /*37e0*/  FMUL.FTZ R0, R0, 1 ;  /* 0x3f80000000007820 */ /* 0x000fc80000410000 */
[----:B------:R0:W3:Y:S01]  /*37f0*/  F2F.F64.F32 R16, R0 ;  /* 0x0000000000107310 */ /* 0x0000e20000201800 */
[----:B------:R-:W-:Y:S05]  /*3800*/  BRA `(.L_x_2057) ;  /* 0x0000070000007947 */ /* 0x000fea0003800000 */
.L_x_2069:
        /* <DEDUP_REMOVED lines=9> */
[----:B---3--:R0:W3:Y:S01]  /*38a0*/  I2F.F64.U16 R16, R4 ;  /* 0x0000000400107312 */ /* 0x0080e20000101800 */
[----:B------:R-:W-:Y:S05]  /*38b0*/  BRA `(.L_x_2057) ;  /* 0x0000065000007947 */ /* 0x000fea0003800000 */
.L_x_2076:
[----:B------:R-:W3:Y:S01]  /*38c0*/  LDG.E.U8 R3, [R4.64] ;  /* 0x0000002404037981 */ /* 0x000ee2000c1e1100 */
[----:B------:R-:W-:Y:S01]  /*38d0*/  BSSY B0, `(.L_x_2077) ;  /* 0x0000018000007945 */ /* 0x000fe20003800000 */
[----:B------:R-:W-:Y:S01]  /*38e0*/  IMAD.MOV.U32 R0, RZ, RZ, RZ ;  /* 0x000000ffff007224 */ /* 0x000fe200078e00ff */
        /* <DEDUP_REMOVED lines=18> */
.L_x_2080:
[----:B------:R-:W-:Y:S05]  /*3a10*/  BSYNC B1 ;  /* 0x0000000000017941 */ /* 0x000fea0003800000 */
.L_x_2079:
[----:B------:R-:W-:Y:S01]  /*3a20*/  LEA R5, R0, 0x3b800000, 0x17 ;  /* 0x3b80000000057811 */ /* 0x000fe200078eb8ff */
[----:B------:R-:W-:-:S05]  /*3a30*/  IMAD.SHL.U32 R0, R3, 0x100000, RZ ;  /* 0x0010000003007824 */ /* 0x000fca00078e00ff */
[----:B------:R-:W-:Y:S02]  /*3a40*/  LOP3.LUT R0, R5, R0, R6, 0xfe, !PT ;  /* 0x0000000005007212 */ /* 0x000fe400078efe06 */
.L_x_2078:
[----:B------:R-:W-:Y:S05]  /*3a50*/  BSYNC B0 ;  /* 0x0000000000007941 */ /* 0x000fea0003800000 */
.L_x_2077:
[----:B------:R-:W-:-:S04]  /*3a60*/  FMUL.FTZ R0, R0, 1 ;  /* 0x3f80000000007820 */ /* 0x000fc80000410000 */
[----:B------:R0:W3:Y:S01]  /*3a70*/  F2F.F64.F32 R16, R0 ;  /* 0x0000000000107310 */ /* 0x0000e20000201800 */
[----:B------:R-:W-:Y:S05]  /*3a80*/  BRA `(.L_x_2057) ;  /* 0x0000048000007947 */ /* 0x000fea0003800000 */
.L_x_2075:
        /* <DEDUP_REMOVED lines=21> */
.L_x_2084:
[----:B------:R-:W-:Y:S05]  /*3be0*/  BSYNC B1 ;  /* 0x0000000000017941 */ /* 0x000fea0003800000 */
.L_x_2083:
[----:B------:R-:W-:Y:S01]  /*3bf0*/  LEA R5, R0, 0x37800000, 0x17 ;  /* 0x3780000000057811 */ /* 0x000fe200078eb8ff */
[----:B------:R-:W-:-:S05]  /*3c00*/  IMAD.SHL.U32 R0, R3, 0x200000, RZ ;  /* 0x0020000003007824 */ /* 0x000fca00078e00ff */
[----:B------:R-:W-:Y:S02]  /*3c10*/  LOP3.LUT R0, R5, R0, R6, 0xfe, !PT ;  /* 0x0000000005007212 */ /* 0x000fe400078efe06 */
.L_x_2082:
[----:B------:R-:W-:Y:S05]  /*3c20*/  BSYNC B0 ;  /* 0x0000000000007941 */ /* 0x000fea0003800000 */
.L_x_2081:
[----:B------:R-:W-:-:S04]  /*3c30*/  FMUL.FTZ R0, R0, 1 ;  /* 0x3f80000000007820 */ /* 0x000fc80000410000 */
[----:B------:R0:W3:Y:S01]  /*3c40*/  F2F.F64.F32 R16, R0 ;  /* 0x0000000000107310 */ /* 0x0000e20000201800 */
[----:B------:R-:W-:Y:S05]  /*3c50*/  BRA `(.L_x_2057) ;  /* 0x000002b000007947 */ /* 0x000fea0003800000 */
.L_x_2074:
[----:B------:R-:W-:-:S13]  /*3c60*/  ISETP.NE.AND P0, PT, R0, 0x1c, PT ;  /* 0x0000001c0000780c */ /* 0x000fda0003f05270 */
[----:B------:R-:W-:Y:S05]  /*3c70*/  @!P0 BRA `(.L_x_2085) ;  /* 0x0000027000008947 */ /* 0x000fea0003800000 */
[----:B------:R-:W-:-:S13]  /*3c80*/  ISETP.NE.AND P0, PT, R0, 0x1d, PT ;  /* 0x0000001d0000780c */ /* 0x000fda0003f05270 */
[----:B------:R-:W-:Y:S05]  /*3c90*/  @!P0 BRA `(.L_x_2086) ;  /* 0x0000022000008947 */ /* 0x000fea0003800000 */
[----:B------:R-:W-:-:S13]  /*3ca0*/  ISETP.NE.AND P0, PT, R0, 0x2c, PT ;  /* 0x0000002c0000780c */ /* 0x000fda0003f05270 */
[----:B------:R-:W-:Y:S05]  /*3cb0*/  @P0 BRA `(.L_x_2062) ;  /* 0x000000c000000947 */ /* 0x000fea0003800000 */
[----:B------:R-:W3:Y:S01]  /*3cc0*/  LDG.E.U8 R4, [R4.64] ;  /* 0x0000002404047981 */ /* 0x000ee2000c1e1100 */
[----:B------:R-:W-:Y:S01]  /*3cd0*/  BSSY B0, `(.L_x_2087) ;  /* 0x0000007000007945 */ /* 0x000fe20003800000 */
[----:B------:R-:W-:Y:S01]  /*3ce0*/  IMAD.MOV.U32 R0, RZ, RZ, 0x400000 ;  /* 0x00400000ff007424 */ /* 0x000fe200078e00ff */
[----:B---3--:R-:W-:-:S13]  /*3cf0*/  ISETP.NE.AND P0, PT, R4, RZ, PT ;  /* 0x000000ff0400720c */ /* 0x008fda0003f05270 */
[----:B------:R-:W-:Y:S05]  /*3d00*/  @!P0 BRA `(.L_x_2088) ;  /* 0x0000003000008947 */ /* 0x000fea0003800000 */
[----:B------:R-:W-:-:S13]  /*3d10*/  ISETP.NE.AND P0, PT, R4, 0xff, PT ;  /* 0x000000ff0400780c */ /* 0x000fda0003f05270 */
[----:B------:R-:W-:Y:S02]  /*3d20*/  @!P0 IMAD.MOV.U32 R0, RZ, RZ, 0x7f800001 ;  /* 0x7f800001ff008424 */ /* 0x000fe400078e00ff */
[----:B------:R-:W-:Y:S02]  /*3d30*/  @P0 IMAD.SHL.U32 R0, R4, 0x800000, RZ ;  /* 0x0080000004000824 */ /* 0x000fe400078e00ff */
.L_x_2088:
[----:B------:R-:W-:Y:S05]  /*3d40*/  BSYNC B0 ;  /* 0x0000000000007941 */ /* 0x000fea0003800000 */
.L_x_2087:
[----:B------:R-:W-:-:S04]  /*3d50*/  FMUL.FTZ R0, R0, 1 ;  /* 0x3f80000000007820 */ /* 0x000fc80000410000 */
[----:B------:R0:W3:Y:S01]  /*3d60*/  F2F.F64.F32 R16, R0 ;  /* 0x0000000000107310 */ /* 0x0000e20000201800 */
[----:B------:R-:W-:Y:S05]  /*3d70*/  BRA `(.L_x_2057) ;  /* 0x0000019000007947 */ /* 0x000fea0003800000 */
.L_x_2062:
        /* <DEDUP_REMOVED lines=18> */
[----:B012--5:R-:W-:Y:S05]  /*3ea0*/  CALL.ABS.NOINC R14 ;  /* 0x000000000e007343 */ /* 0x027fea0003c00000 */
[----:B------:R-:W-:Y:S05]  /*3eb0*/  BRA `(.L_x_2057) ;  /* 0x0000005000007947 */ /* 0x000fea0003800000 */
.L_x_2086:
[----:B------:R-:W3:Y:S02]  /*3ec0*/  LDG.E.64 R16, [R4.64] ;  /* 0x0000002404107981 */ /* 0x000ee4000c1e1b00 */
[----:B---3--:R-:W0:Y:S01]  /*3ed0*/  I2F.F64.U64 R16, R16 ;  /* 0x0000001000107312 */ /* 0x008e220000301800 */
[----:B------:R-:W-:Y:S05]  /*3ee0*/  BRA `(.L_x_2057) ;  /* 0x0000002000007947 */ /* 0x000fea0003800000 */
.L_x_2085:
[----:B------:R-:W3:Y:S02]  /*3ef0*/  LDG.E R4, [R4.64] ;  /* 0x0000002404047981 */ /* 0x000ee4000c1e1900 */
[----:B---3--:R0:W3:Y:S02]  /*3f00*/  I2F.F64.U32 R16, R4 ;  /* 0x0000000400107312 */ /* 0x0080e40000201800 */
.L_x_2057:
[----:B------:R-:W-:Y:S05]  /*3f10*/  BSYNC B6 ;  /* 0x0000000000067941 */ /* 0x000fea0003800000 */
.L_x_2056:
[----:B------:R-:W4:Y:S01]  /*3f20*/  S2R R23, SR_TID.X ;  /* 0x0000000000177919 */ /* 0x000f220000002100 */
[----:B------:R-:W-:Y:S01]  /*3f30*/  BSSY B0, `(.L_x_2089) ;  /* 0x0000037000007945 */ /* 0x000fe20003800000 */
[----:B----4-:R-:W-:-:S13]  /*3f40*/  ISETP.GE.AND P2, PT, R23, R2, PT ;  /* 0x000000021700720c */ /* 0x010fda0003f46270 */
[----:B------:R-:W-:Y:S05]  /*3f50*/  @P2 BRA `(.L_x_2090) ;  /* 0x0000034000002947 */ /* 0x000fea0003800000 */
[----:B0----5:R-:W0:Y:S01]  /*3f60*/  DSETP.NEU.AND P0, PT, |R26|, +INF , PT ;  /* 0x7ff000001a00742a */ /* 0x021e220003f0d200 */
        /* <DEDUP_REMOVED lines=8> */
[----:B0-----:R0:W4:Y:S01]  /*3ff0*/  DFMA R6, -R6, c[0x2][0x18], R8 ;  /* 0x0080060006067a2b */ /* 0x0011220000000108 */
[----:B------:R-:W-:Y:S05]  /*4000*/  @!P0 BRA `(.L_x_2093) ;  /* 0x0000008000008947 */ /* 0x000fea0003800000 */
[----:B------:R-:W-:Y:S01]  /*4010*/  IMAD.MOV.U32 R0, RZ, RZ, R26 ;  /* 0x000000ffff007224 */ /* 0x000fe200078e001a */
[----:B------:R-:W-:Y:S01]  /*4020*/  MOV R12, 0x4050 ;  /* 0x00004050000c7802 */ /* 0x000fe20000000f00 */
[----:B------:R-:W-:-:S03]  /*4030*/  IMAD.MOV.U32 R13, RZ, RZ, R27 ;  /* 0x000000ffff0d7224 */ /* 0x000fc600078e001b */
[----:B01234-:R-:W-:Y:S05]  /*4040*/  CALL.REL.NOINC `($_ZN2at6native27unrolled_elementwise_kernelIZZZNS0_15tan_kernel_cudaERNS_18TensorIteratorBaseEENKUlvE0_clEvENKUlvE_clEvEUldE_St5arrayIPcLm2EELi4E23TrivialOffsetCalculatorILi1EjESB_NS0_6memory12LoadWithCastILi1EEENSC_13StoreWithCastILi1EEEEEviT_T0_T2_T3_T4_T5_$__internal_trig_reduction_slowpathd) ;  /* 0x0000500000007944 */ /* 0x01ffea0003c00000 */
[----:B------:R-:W-:Y:S01]  /*4050*/  IMAD.MOV.U32 R0, RZ, RZ, R3 ;  /* 0x000000ffff007224 */ /* 0x000fe200078e0003 */
[----:B------:R-:W-:Y:S05]  /*4060*/  BRA `(.L_x_2093) ;  /* 0x0000002000007947 */ /* 0x000fea0003800000 */
.L_x_2092:
[----:B------:R0:W4:Y:S01]  /*4070*/  DMUL R6, RZ, R26 ;  /* 0x0000001aff067228 */ /* 0x0001220000000000 */
[----:B------:R-:W-:-:S05]  /*4080*/  IMAD.MOV.U32 R0, RZ, RZ, RZ ;  /* 0x000000ffff007224 */ /* 0x000fca00078e00ff */
.L_x_2093:
[----:B------:R-:W-:Y:S05]  /*4090*/  BSYNC B1 ;  /* 0x0000000000017941 */ /* 0x000fea0003800000 */
.L_x_2091:
[----:B----4-:R-:W4:Y:S01]  /*40a0*/  DMUL R4, R6, R6 ;  /* 0x0000000606047228 */ /* 0x010f220000000000 */
[----:B0-----:R-:W-:Y:S01]  /*40b0*/  IMAD.MOV.U32 R8, RZ, RZ, 0x2799bcb9 ;  /* 0x2799bcb9ff087424 */ /* 0x001fe200078e00ff */
[----:B------:R-:W-:Y:S01]  /*40c0*/  LOP3.LUT R0, R0, 0x1, RZ, 0xc0, !PT ;  /* 0x0000000100007812 */ /* 0x000fe200078ec0ff */
[----:B------:R-:W-:-:S03]  /*40d0*/  IMAD.MOV.U32 R9, RZ, RZ, 0x3ee48dac ;  /* 0x3ee48dacff097424 */ /* 0x000fc600078e00ff */
[----:B------:R-:W-:-:S03]  /*40e0*/  ISETP.NE.U32.AND P0, PT, R0, 0x1, PT ;  /* 0x000000010000780c */ /* 0x000fc60003f05070 */
[----:B----4-:R-:W0:-:S06]  /*40f0*/  DFMA R8, R4, R8, c[0x2][0x20] ;  /* 0x008008000408762b */ /* 0x010e0c0000000008 */
        /* <DEDUP_REMOVED lines=14> */
[----:B0-----:R0:W4:Y:S01]  /*41e0*/  DFMA R4, R14, R6, R6 ;  /* 0x000000060e04722b */ /* 0x0011220000000006 */
[----:B------:R-:W-:Y:S05]  /*41f0*/  @P0 BRA `(.L_x_2090) ;  /* 0x000000a000000947 */ /* 0x000fea0003800000 */
[----:B----4-:R-:W4:Y:S01]  /*4200*/  MUFU.RCP64H R11, R5 ;  /* 0x00000005000b7308 */ /* 0x010f220000001800 */
[----:B------:R-:W-:-:S06]  /*4210*/  IMAD.MOV.U32 R10, RZ, RZ, RZ ;  /* 0x000000ffff0a7224 */ /* 0x000fcc00078e00ff */
[----:B----4-:R-:W4:-:S06]  /*4220*/  DFMA R8, -R4, R10, 1 ;  /* 0x3ff000000408742b */ /* 0x010f0c000000010a */
[----:B----4-:R-:W4:-:S04]  /*4230*/  DFMA R12, R8, R8, R8 ;  /* 0x00000008080c722b */ /* 0x010f080000000008 */
[----:B------:R-:W5:-:S04]  /*4240*/  DADD R8, R4, -R6 ;  /* 0x0000000004087229 */ /* 0x000f480000000806 */
[----:B----4-:R-:W4:-:S04]  /*4250*/  DFMA R12, R10, R12, R10 ;  /* 0x0000000c0a0c722b */ /* 0x010f08000000000a */
[----:B-----5:R-:W-:-:S04]  /*4260*/  DFMA R8, R14, R6, -R8 ;  /* 0x000000060e08722b */ /* 0x020fc80000000808 */
[----:B0---4-:R-:W0:-:S06]  /*4270*/  DFMA R6, R4, -R12, 1 ;  /* 0x3ff000000406742b */ /* 0x011e0c000000080c */
[----:B0-----:R-:W0:-:S06]  /*4280*/  DFMA R6, R8, -R12, R6 ;  /* 0x8000000c0806722b */ /* 0x001e0c0000000006 */
[----:B0-----:R0:W4:-:S06]  /*4290*/  DFMA R4, -R12, R6, -R12 ;  /* 0x000000060c04722b */ /* 0x00110c000000090c */
.L_x_2090:
[----:B------:R-:W-:Y:S05]  /*42a0*/  BSYNC B0 ;  /* 0x0000000000007941 */ /* 0x000fea0003800000 */
.L_x_2089:
[----:B0----5:R-:W-:Y:S01]  /*42b0*/  IADD3 R27, R23, 0x80, RZ ;  /* 0x00000080171b7810 */ /* 0x021fe20007ffe0ff */
[----:B------:R-:W-:Y:S03]  /*42c0*/  BSSY B0, `(.L_x_2094) ;  /* 0x0000037000007945 */ /* 0x000fe60003800000 */
[----:B------:R-:W-:-:S13]  /*42d0*/  ISETP.GE.AND P0, PT, R27, R2, PT ;  /* 0x000000021b00720c */ /* 0x000fda0003f06270 */
[----:B------:R-:W-:Y:S05]  /*42e0*/  @P0 BRA `(.L_x_2095) ;  /* 0x0000034000000947 */ /* 0x000fea0003800000 */
[----:B-1----:R-:W0:Y:S01]  /*42f0*/  DSETP.NEU.AND P0, PT, |R24|, +INF , PT ;  /* 0x7ff000001800742a */ /* 0x002e220003f0d200 */
        /* <DEDUP_REMOVED lines=11> */
[----:B------:R-:W-:Y:S01]  /*43b0*/  MOV R12, 0x43e0 ;  /* 0x000043e0000c7802 */ /* 0x000fe20000000f00 */
[----:B------:R-:W-:-:S03]  /*43c0*/  IMAD.MOV.U32 R13, RZ, RZ, R25 ;  /* 0x000000ffff0d7224 */ /* 0x000fc600078e0019 */
[----:B01234-:R-:W-:Y:S05]  /*43d0*/  CALL.REL.NOINC `($_ZN2at6native27unrolled_elementwise_kernelIZZZNS0_15tan_kernel_cudaERNS_18TensorIteratorBaseEENKUlvE0_clEvENKUlvE_clEvEUldE_St5arrayIPcLm2EELi4E23TrivialOffsetCalculatorILi1EjESB_NS0_6memory12LoadWithCastILi1EEENSC_13StoreWithCastILi1EEEEEviT_T0_T2_T3_T4_T5_$__internal_trig_reduction_slowpathd) ;  /* 0x00004c7000007944 */ /* 0x01ffea0003c00000 */
[----:B------:R-:W-:Y:S01]  /*43e0*/  IMAD.MOV.U32 R0, RZ, RZ, R3 ;  /* 0x000000ffff007224 */ /* 0x000fe200078e0003 */
[----:B------:R-:W-:Y:S05]  /*43f0*/  BRA `(.L_x_2098) ;  /* 0x0000002000007947 */ /* 0x000fea0003800000 */
.L_x_2097:
[----:B------:R0:W1:Y:S01]  /*4400*/  DMUL R6, RZ, R24 ;  /* 0x00000018ff067228 */ /* 0x0000620000000000 */
[----:B------:R-:W-:-:S05]  /*4410*/  IMAD.MOV.U32 R0, RZ, RZ, RZ ;  /* 0x000000ffff007224 */ /* 0x000fca00078e00ff */
.L_x_2098:
[----:B------:R-:W-:Y:S05]  /*4420*/  BSYNC B1 ;  /* 0x0000000000017941 */ /* 0x000fea0003800000 */
.L_x_2096:
[----:B-1----:R-:W1:Y:S01]  /*4430*/  DMUL R8, R6, R6 ;  /* 0x0000000606087228 */ /* 0x002e620000000000 */
[----:B0-----:R-:W-:Y:S01]  /*4440*/  IMAD.MOV.U32 R10, RZ, RZ, 0x2799bcb9 ;  /* 0x2799bcb9ff0a7424 */ /* 0x001fe200078e00ff */
[----:B------:R-:W-:Y:S01]  /*4450*/  LOP3.LUT R0, R0, 0x1, RZ, 0xc0, !PT ;  /* 0x0000000100007812 */ /* 0x000fe200078ec0ff */
[----:B------:R-:W-:-:S03]  /*4460*/  IMAD.MOV.U32 R11, RZ, RZ, 0x3ee48dac ;  /* 0x3ee48dacff0b7424 */ /* 0x000fc600078e00ff */
[----:B------:R-:W-:-:S03]  /*4470*/  ISETP.NE.U32.AND P0, PT, R0, 0x1, PT ;  /* 0x000000010000780c */ /* 0x000fc60003f05070 */
[----:B-1----:R-:W0:-:S06]  /*4480*/  DFMA R10, R8, R10, c[0x2][0x20] ;  /* 0x00800800080a762b */ /* 0x002e0c000000000a */
        /* <DEDUP_REMOVED lines=20> */
[----:B------:R-:W5:-:S04]  /*45d0*/  DADD R8, R28, -R6 ;  /* 0x000000001c087229 */ /* 0x000f480000000806 */
[----:B-1----:R-:W1:-:S04]  /*45e0*/  DFMA R12, R10, R12, R10 ;  /* 0x0000000c0a0c722b */ /* 0x002e48000000000a */
[----:B-----5:R-:W-:-:S04]  /*45f0*/  DFMA R8, R14, R6, -R8 ;  /* 0x000000060e08722b */ /* 0x020fc80000000808 */
[----:B01----:R-:W0:-:S06]  /*4600*/  DFMA R6, R28, -R12, 1 ;  /* 0x3ff000001c06742b */ /* 0x003e0c000000080c */
[----:B0-----:R-:W0:-:S06]  /*4610*/  DFMA R6, R8, -R12, R6 ;  /* 0x8000000c0806722b */ /* 0x001e0c0000000006 */
[----:B0-----:R0:W1:-:S06]  /*4620*/  DFMA R28, -R12, R6, -R12 ;  /* 0x000000060c1c722b */ /* 0x00104c000000090c */
.L_x_2095:
[----:B------:R-:W-:Y:S05]  /*4630*/  BSYNC B0 ;  /* 0x0000000000007941 */ /* 0x000fea0003800000 */
.L_x_2094:
[----:B------:R-:W-:Y:S01]  /*4640*/  IADD3 R3, R23, 0x100, RZ ;  /* 0x0000010017037810 */ /* 0x000fe20007ffe0ff */
[----:B------:R-:W-:Y:S03]  /*4650*/  BSSY B0, `(.L_x_2099) ;  /* 0x0000037000007945 */ /* 0x000fe60003800000 */
[----:B------:R-:W-:-:S13]  /*4660*/  ISETP.GE.AND P0, PT, R3, R2, PT ;  /* 0x000000020300720c */ /* 0x000fda0003f06270 */
[----:B------:R-:W-:Y:S05]  /*4670*/  @P0 BRA `(.L_x_2100) ;  /* 0x0000034000000947 */ /* 0x000fea0003800000 */
[----:B--2---:R-:W2:Y:S01]  /*4680*/  DSETP.NEU.AND P0, PT, |R18|, +INF , PT ;  /* 0x7ff000001200742a */ /* 0x004ea20003f0d200 */
[----:B------:R-:W-:-:S13]  /*4690*/  BSSY B1, `(.L_x_2101) ;  /* 0x0000012000017945 */ /* 0x000fda0003800000 */
[----:B--2---:R-:W-:Y:S05]  /*46a0*/  @!P0 BRA `(.L_x_2102) ;  /* 0x000000e000008947 */ /* 0x004fea0003800000 */
[----:B------:R-:W2:-:S04]  /*46b0*/  DMUL R8, R18, c[0x2][0x0] ;  /* 0x0080000012087a28 */ /* 0x000e880000000000 */
[----:B------:R-:W-:Y:S02]  /*46c0*/  DSETP.GE.AND P0, PT, |R18|, 2.14748364800000000000e+09, PT ;  /* 0x41e000001200742a */ /* 0x000fe40003f06200 */
[----:B--2---:R-:W2:Y:S08]  /*46d0*/  F2I.F64 R0, R8 ;  /* 0x0000000800007311 */ /* 0x004eb00000301100 */
[----:B0-2---:R-:W0:Y:S02]  /*46e0*/  I2F.F64 R6, R0 ;  /* 0x0000000000067312 */ /* 0x005e240000201c00 */
[----:B0-----:R-:W0:-:S06]  /*46f0*/  DFMA R10, -R6, c[0x2][0x8], R18 ;  /* 0x00800200060a7a2b */ /* 0x001e0c0000000112 */
[----:B0-----:R-:W0:-:S06]  /*4700*/  DFMA R10, -R6, c[0x2][0x10], R10 ;  /* 0x00800400060a7a2b */ /* 0x001e0c000000010a */
[----:B0-----:R0:W2:Y:S01]  /*4710*/  DFMA R6, -R6, c[0x2][0x18], R10 ;  /* 0x0080060006067a2b */ /* 0x0010a2000000010a */
[----:B------:R-:W-:Y:S05]  /*4720*/  @!P0 BRA `(.L_x_2103) ;  /* 0x0000008000008947 */ /* 0x000fea0003800000 */
[----:B------:R-:W-:Y:S01]  /*4730*/  IMAD.MOV.U32 R0, RZ, RZ, R18 ;  /* 0x000000ffff007224 */ /* 0x000fe200078e0012 */
[----:B------:R-:W-:Y:S01]  /*4740*/  MOV R12, 0x4770 ;  /* 0x00004770000c7802 */ /* 0x000fe20000000f00 */
[----:B------:R-:W-:-:S03]  /*4750*/  IMAD.MOV.U32 R13, RZ, RZ, R19 ;  /* 0x000000ffff0d7224 */ /* 0x000fc600078e0013 */
[----:B01234-:R-:W-:Y:S05]  /*4760*/  CALL.REL.NOINC `($_ZN2at6native27unrolled_elementwise_kernelIZZZNS0_15tan_kernel_cudaERNS_18TensorIteratorBaseEENKUlvE0_clEvENKUlvE_clEvEUldE_St5arrayIPcLm2EELi4E23TrivialOffsetCalculatorILi1EjESB_NS0_6memory12LoadWithCastILi1EEENSC_13StoreWithCastILi1EEEEEviT_T0_T2_T3_T4_T5_$__internal_trig_reduction_slowpathd) ;  /* 0x000048e000007944 */ /* 0x01ffea0003c00000 */
[----:B------:R-:W-:Y:S01]  /*4770*/  IMAD.MOV.U32 R0, RZ, RZ, R3 ;  /* 0x000000ffff007224 */ /* 0x000fe200078e0003 */
[----:B------:R-:W-:Y:S05]  /*4780*/  BRA `(.L_x_2103) ;  /* 0x0000002000007947 */ /* 0x000fea0003800000 */
.L_x_2102:
[----:B0-----:R0:W2:Y:S01]  /*4790*/  DMUL R6, RZ, R18 ;  /* 0x00000012ff067228 */ /* 0x0010a20000000000 */
[----:B------:R-:W-:-:S05]  /*47a0*/  IMAD.MOV.U32 R0, RZ, RZ, RZ ;  /* 0x000000ffff007224 */ /* 0x000fca00078e00ff */
.L_x_2103:
[----:B------:R-:W-:Y:S05]  /*47b0*/  BSYNC B1 ;  /* 0x0000000000017941 */ /* 0x000fea0003800000 */
.L_x_2101:
[----:B--2---:R-:W2:Y:S01]  /*47c0*/  DMUL R8, R6, R6 ;  /* 0x0000000606087228 */ /* 0x004ea20000000000 */
[----:B0-----:R-:W-:Y:S01]  /*47d0*/  IMAD.MOV.U32 R10, RZ, RZ, 0x2799bcb9 ;  /* 0x2799bcb9ff0a7424 */ /* 0x001fe200078e00ff */
[----:B------:R-:W-:Y:S01]  /*47e0*/  LOP3.LUT R0, R0, 0x1, RZ, 0xc0, !PT ;  /* 0x0000000100007812 */ /* 0x000fe200078ec0ff */
[----:B------:R-:W-:-:S03]  /*47f0*/  IMAD.MOV.U32 R11, RZ, RZ, 0x3ee48dac ;  /* 0x3ee48dacff0b7424 */ /* 0x000fc600078e00ff */
[----:B------:R-:W-:-:S03]  /*4800*/  ISETP.NE.U32.AND P0, PT, R0, 0x1, PT ;  /* 0x000000010000780c */ /* 0x000fc60003f05070 */
[----:B--2---:R-:W0:-:S06]  /*4810*/  DFMA R10, R8, R10, c[0x2][0x20] ;  /* 0x00800800080a762b */ /* 0x004e0c000000000a */
        /* <DEDUP_REMOVED lines=14> */
[----:B01----:R0:W1:Y:S01]  /*4900*/  DFMA R24, R14, R6, R6 ;  /* 0x000000060e18722b */ /* 0x0030620000000006 */
        /* <DEDUP_REMOVED lines=11> */
.L_x_2100:
[----:B------:R-:W-:Y:S05]  /*49c0*/  BSYNC B0 ;  /* 0x0000000000007941 */ /* 0x000fea0003800000 */
.L_x_2099:
[----:B------:R-:W-:Y:S01]  /*49d0*/  IADD3 R3, R23, 0x180, RZ ;  /* 0x0000018017037810 */ /* 0x000fe20007ffe0ff */
[----:B------:R-:W-:Y:S03]  /*49e0*/  BSSY B0, `(.L_x_2104) ;  /* 0x0000037000007945 */ /* 0x000fe60003800000 */
[----:B------:R-:W-:-:S13]  /*49f0*/  ISETP.GE.AND P0, PT, R3, R2, PT ;  /* 0x000000020300720c */ /* 0x000fda0003f06270 */
[----:B------:R-:W-:Y:S05]  /*4a00*/  @P0 BRA `(.L_x_2105) ;  /* 0x0000034000000947 */ /* 0x000fea0003800000 */
[----:B---3--:R-:W3:Y:S01]  /*4a10*/  DSETP.NEU.AND P0, PT, |R16|, +INF , PT ;  /* 0x7ff000001000742a */ /* 0x008ee20003f0d200 */
[----:B------:R-:W-:-:S13]  /*4a20*/  BSSY B1, `(.L_x_2106) ;  /* 0x0000012000017945 */ /* 0x000fda0003800000 */
[----:B---3--:R-:W-:Y:S05]  /*4a30*/  @!P0 BRA `(.L_x_2107) ;  /* 0x000000e000008947 */ /* 0x008fea0003800000 */
[----:B------:R-:W3:-:S04]  /*4a40*/  DMUL R8, R16, c[0x2][0x0] ;  /* 0x0080000010087a28 */ /* 0x000ec80000000000 */
[----:B------:R-:W-:Y:S02]  /*4a50*/  DSETP.GE.AND P0, PT, |R16|, 2.14748364800000000000e+09, PT ;  /* 0x41e000001000742a */ /* 0x000fe40003f06200 */
[----:B---3--:R-:W3:Y:S08]  /*4a60*/  F2I.F64 R0, R8 ;  /* 0x0000000800007311 */ /* 0x008ef00000301100 */
[----:B0--3--:R-:W0:Y:S02]  /*4a70*/  I2F.F64 R6, R0 ;  /* 0x0000000000067312 */ /* 0x009e240000201c00 */
[----:B0-----:R-:W0:-:S06]  /*4a80*/  DFMA R10, -R6, c[0x2][0x8], R16 ;  /* 0x00800200060a7a2b */ /* 0x001e0c0000000110 */
[----:B0-----:R-:W0:-:S06]  /*4a90*/  DFMA R10, -R6, c[0x2][0x10], R10 ;  /* 0x00800400060a7a2b */ /* 0x001e0c000000010a */
[----:B0-----:R0:W3:Y:S01]  /*4aa0*/  DFMA R6, -R6, c[0x2][0x18], R10 ;  /* 0x0080060006067a2b */ /* 0x0010e2000000010a */
[----:B------:R-:W-:Y:S05]  /*4ab0*/  @!P0 BRA `(.L_x_2108) ;  /* 0x0000008000008947 */ /* 0x000fea0003800000 */
[----:B------:R-:W-:Y:S01]  /*4ac0*/  IMAD.MOV.U32 R0, RZ, RZ, R16 ;  /* 0x000000ffff007224 */ /* 0x000fe200078e0010 */
[----:B------:R-:W-:Y:S01]  /*4ad0*/  MOV R12, 0x4b00 ;  /* 0x00004b00000c7802 */ /* 0x000fe20000000f00 */
[----:B------:R-:W-:-:S03]  /*4ae0*/  IMAD.MOV.U32 R13, RZ, RZ, R17 ;  /* 0x000000ffff0d7224 */ /* 0x000fc600078e0011 */
[----:B01234-:R-:W-:Y:S05]  /*4af0*/  CALL.REL.NOINC `($_ZN2at6native27unrolled_elementwise_kernelIZZZNS0_15tan_kernel_cudaERNS_18TensorIteratorBaseEENKUlvE0_clEvENKUlvE_clEvEUldE_St5arrayIPcLm2EELi4E23TrivialOffsetCalculatorILi1EjESB_NS0_6memory12LoadWithCastILi1EEENSC_13StoreWithCastILi1EEEEEviT_T0_T2_T3_T4_T5_$__internal_trig_reduction_slowpathd) ;  /* 0x0000455000007944 */ /* 0x01ffea0003c00000 */
[----:B------:R-:W-:Y:S01]  /*4b00*/  IMAD.MOV.U32 R0, RZ, RZ, R3 ;  /* 0x000000ffff007224 */ /* 0x000fe200078e0003 */
[----:B------:R-:W-:Y:S05]  /*4b10*/  BRA `(.L_x_2108) ;  /* 0x0000002000007947 */ /* 0x000fea0003800000 */
.L_x_2107:
[----:B0-----:R0:W3:Y:S01]  /*4b20*/  DMUL R6, RZ, R16 ;  /* 0x00000010ff067228 */ /* 0x0010e20000000000 */
[----:B------:R-:W-:-:S05]  /*4b30*/  IMAD.MOV.U32 R0, RZ, RZ, RZ ;  /* 0x000000ffff007224 */ /* 0x000fca00078e00ff */
.L_x_2108:
[----:B------:R-:W-:Y:S05]  /*4b40*/  BSYNC B1 ;  /* 0x0000000000017941 */ /* 0x000fea0003800000 */
.L_x_2106:
[----:B---3--:R-:W3:Y:S01]  /*4b50*/  DMUL R8, R6, R6 ;  /* 0x0000000606087228 */ /* 0x008ee20000000000 */
[----:B0-----:R-:W-:Y:S01]  /*4b60*/  IMAD.MOV.U32 R10, RZ, RZ, 0x2799bcb9 ;  /* 0x2799bcb9ff0a7424 */ /* 0x001fe200078e00ff */
[----:B------:R-:W-:Y:S01]  /*4b70*/  LOP3.LUT R0, R0, 0x1, RZ, 0xc0, !PT ;  /* 0x0000000100007812 */ /* 0x000fe200078ec0ff */
[----:B------:R-:W-:-:S03]  /*4b80*/  IMAD.MOV.U32 R11, RZ, RZ, 0x3ee48dac ;  /* 0x3ee48dacff0b7424 */ /* 0x000fc600078e00ff */
[----:B------:R-:W-:-:S03]  /*4b90*/  ISETP.NE.U32.AND P0, PT, R0, 0x1, PT ;  /* 0x000000010000780c */ /* 0x000fc60003f05070 */
[----:B---3--:R-:W0:-:S06]  /*4ba0*/  DFMA R10, R8, R10, c[0x2][0x20] ;  /* 0x00800800080a762b */ /* 0x008e0c000000000a */
        /* <DEDUP_REMOVED lines=14> */
[----:B0-----:R0:W3:Y:S01]  /*4c90*/  DFMA R16, R14, R6, R6 ;  /* 0x000000060e10722b */ /* 0x0010e20000000006 */
[----:B------:R-:W-:Y:S05]  /*4ca0*/  @P0 BRA `(.L_x_2105) ;  /* 0x000000a000000947 */ /* 0x000fea0003800000 */
[----:B---3--:R-:W3:Y:S01]  /*4cb0*/  MUFU.RCP64H R11, R17 ;  /* 0x00000011000b7308 */ /* 0x008ee20000001800 */
[----:B------:R-:W-:-:S06]  /*4cc0*/  IMAD.MOV.U32 R10, RZ, RZ, RZ ;  /* 0x000000ffff0a7224 */ /* 0x000fcc00078e00ff */
[----:B---3--:R-:W3:-:S06]  /*4cd0*/  DFMA R8, -R16, R10, 1 ;  /* 0x3ff000001008742b */ /* 0x008ecc000000010a */
[----:B---3--:R-:W3:-:S04]  /*4ce0*/  DFMA R12, R8, R8, R8 ;  /* 0x00000008080c722b */ /* 0x008ec80000000008 */
[----:B------:R-:W5:-:S04]  /*4cf0*/  DADD R8, R16, -R6 ;  /* 0x0000000010087229 */ /* 0x000f480000000806 */
[----:B---3--:R-:W3:-:S04]  /*4d00*/  DFMA R12, R10, R12, R10 ;  /* 0x0000000c0a0c722b */ /* 0x008ec8000000000a */
[----:B-----5:R-:W-:-:S04]  /*4d10*/  DFMA R8, R14, R6, -R8 ;  /* 0x000000060e08722b */ /* 0x020fc80000000808 */
[----:B0--3--:R-:W0:-:S06]  /*4d20*/  DFMA R6, R16, -R12, 1 ;  /* 0x3ff000001006742b */ /* 0x009e0c000000080c */
[----:B0-----:R-:W0:-:S06]  /*4d30*/  DFMA R6, R8, -R12, R6 ;  /* 0x8000000c0806722b */ /* 0x001e0c0000000006 */
[----:B0-----:R0:W3:-:S06]  /*4d40*/  DFMA R16, -R12, R6, -R12 ;  /* 0x000000060c10722b */ /* 0x0010cc000000090c */
.L_x_2105:
[----:B------:R-:W-:Y:S05]  /*4d50*/  BSYNC B0 ;  /* 0x0000000000007941 */ /* 0x000fea0003800000 */
.L_x_2104:
[----:B--2---:R-:W2:Y:S01]  /*4d60*/  LDC.U8 R18, c[0x0][0x184] ;  /* 0x00006100ff127b82 */ /* 0x004ea20000000000 */
[----:B------:R-:W-:Y:S01]  /*4d70*/  BSSY B6, `(.L_x_2109) ;  /* 0x000011b000067945 */ /* 0x000fe20003800000 */
[----:B------:R-:W-:Y:S05]  /*4d80*/  @P2 BRA `(.L_x_2110) ;  /* 0x0000119000002947 */ /* 0x000fea0003800000 */
[----:B------:R-:W5:Y:S02]  /*4d90*/  S2R R3, SR_TID.X ;  /* 0x0000000000037919 */ /* 0x000f640000002100 */
[----:B-----5:R-:W-:Y:S01]  /*4da0*/  IMAD R0, R22, 0x200, R3 ;  /* 0x0000020016007824 */ /* 0x020fe200078e0203 */
[----:B--2---:R-:W-:-:S03]  /*4db0*/  PRMT R3, R18, 0x9910, RZ ;  /* 0x0000991012037816 */ /* 0x004fc600000000ff */
        /* <DEDUP_REMOVED lines=14> */
[----:B----4-:R-:W2:Y:S01]  /*4ea0*/  F2I.F64.TRUNC R5, R4 ;  /* 0x0000000400057311 */ /* 0x010ea2000030d100 */
[----:B------:R-:W-:Y:S01]  /*4eb0*/  IMAD.MOV.U32 R23, RZ, RZ, R27 ;  /* 0x000000ffff177224 */ /* 0x000fe200078e001b */
[----:B--2---:R2:W-:Y:S01]  /*4ec0*/  STG.E.U8 [R8.64], R5 ;  /* 0x0000000508007986 */ /* 0x0045e2000c101124 */
[----:B------:R-:W-:Y:S05]  /*4ed0*/  BRA `(.L_x_2110) ;  /* 0x0000104000007947 */ /* 0x000fea0003800000 */
.L_x_2114:
[----:B----4-:R-:W2:Y:S01]  /*4ee0*/  F2I.S64.F64.TRUNC R4, R4 ;  /* 0x0000000400047311 */ /* 0x010ea2000030d900 */
[----:B------:R-:W-:Y:S02]  /*4ef0*/  IMAD.MOV.U32 R23, RZ, RZ, R27 ;  /* 0x000000ffff177224 */ /* 0x000fe400078e001b */
[----:B--2---:R-:W-:-:S05]  /*4f00*/  IMAD.MOV.U32 R3, RZ, RZ, R4 ;  /* 0x000000ffff037224 */ /* 0x004fca00078e0004 */
[----:B------:R2:W-:Y:S01]  /*4f10*/  STG.E.U8 [R8.64], R3 ;  /* 0x0000000308007986 */ /* 0x0005e2000c101124 */
[----:B------:R-:W-:Y:S05]  /*4f20*/  BRA `(.L_x_2110) ;  /* 0x00000ff000007947 */ /* 0x000fea0003800000 */
.L_x_2113:
[----:B------:R-:W-:-:S13]  /*4f30*/  ISETP.NE.AND P0, PT, R0, 0x2, PT ;  /* 0x000000020000780c */ /* 0x000fda0003f05270 */
[----:B------:R-:W-:Y:S05]  /*4f40*/  @!P0 BRA `(.L_x_2116) ;  /* 0x000000c000008947 */ /* 0x000fea0003800000 */
[----:B------:R-:W-:-:S13]  /*4f50*/  ISETP.NE.AND P0, PT, R0, 0x3, PT ;  /* 0x000000030000780c */ /* 0x000fda0003f05270 */
[----:B------:R-:W-:Y:S05]  /*4f60*/  @!P0 BRA `(.L_x_2117) ;  /* 0x0000006000008947 */ /* 0x000fea0003800000 */
[----:B------:R-:W-:-:S13]  /*4f70*/  ISETP.NE.AND P0, PT, R0, 0x4, PT ;  /* 0x000000040000780c */ /* 0x000fda0003f05270 */
[----:B------:R-:W-:Y:S05]  /*4f80*/  @P0 BRA `(.L_x_2115) ;  /* 0x00000dd000000947 */ /* 0x000fea0003800000 */
[----:B----4-:R-:W2:Y:S01]  /*4f90*/  F2I.S64.F64.TRUNC R4, R4 ;  /* 0x0000000400047311 */ /* 0x010ea2000030d900 */
[----:B------:R-:W-:Y:S01]  /*4fa0*/  IMAD.MOV.U32 R23, RZ, RZ, R27 ;  /* 0x000000ffff177224 */ /* 0x000fe200078e001b */
[----:B--2---:R2:W-:Y:S01]  /*4fb0*/  STG.E.64 [R8.64], R4 ;  /* 0x0000000408007986 */ /* 0x0045e2000c101b24 */
[----:B------:R-:W-:Y:S05]  /*4fc0*/  BRA `(.L_x_2110) ;  /* 0x00000f5000007947 */ /* 0x000fea0003800000 */
.L_x_2117:
[----:B----4-:R-:W2:Y:S01]  /*4fd0*/  F2I.F64.TRUNC R5, R4 ;  /* 0x0000000400057311 */ /* 0x010ea2000030d100 */
[----:B------:R-:W-:Y:S01]  /*4fe0*/  IMAD.MOV.U32 R23, RZ, RZ, R27 ;  /* 0x000000ffff177224 */ /* 0x000fe200078e001b */
[----:B--2---:R2:W-:Y:S01]  /*4ff0*/  STG.E [R8.64], R5 ;  /* 0x0000000508007986 */ /* 0x0045e2000c101924 */
[----:B------:R-:W-:Y:S05]  /*5000*/  BRA `(.L_x_2110) ;  /* 0x00000f1000007947 */ /* 0x000fea0003800000 */
.L_x_2116:
[----:B----4-:R-:W2:Y:S01]  /*5010*/  F2I.F64.TRUNC R5, R4 ;  /* 0x0000000400057311 */ /* 0x010ea2000030d100 */
[----:B------:R-:W-:Y:S01]  /*5020*/  IMAD.MOV.U32 R23, RZ, RZ, R27 ;  /* 0x000000ffff177224 */ /* 0x000fe200078e001b */
[----:B--2---:R2:W-:Y:S01]  /*5030*/  STG.E.U16 [R8.64], R5 ;  /* 0x0000000508007986 */ /* 0x0045e2000c101524 */
[----:B------:R-:W-:Y:S05]  /*5040*/  BRA `(.L_x_2110) ;  /* 0x00000ed000007947 */ /* 0x000fea0003800000 */
.L_x_2112:
[----:B------:R-:W-:-:S13]  /*5050*/  ISETP.GT.AND P0, PT, R0, 0x6, PT ;  /* 0x000000060000780c */ /* 0x000fda0003f04270 */
[----:B------:R-:W-:Y:S05]  /*5060*/  @P0 BRA `(.L_x_2118) ;  /* 0x0000011000000947 */ /* 0x000fea0003800000 */
[----:B------:R-:W-:-:S13]  /*5070*/  ISETP.NE.AND P0, PT, R0, 0x5, PT ;  /* 0x000000050000780c */ /* 0x000fda0003f05270 */
[----:B------:R-:W-:Y:S05]  /*5080*/  @!P0 BRA `(.L_x_2119) ;  /* 0x0000008000008947 */ /* 0x000fea0003800000 */
[----:B------:R-:W-:-:S13]  /*5090*/  ISETP.NE.AND P0, PT, R0, 0x6, PT ;  /* 0x000000060000780c */ /* 0x000fda0003f05270 */
[----:B------:R-:W-:Y:S05]  /*50a0*/  @P0 BRA `(.L_x_2115) ;  /* 0x00000cb000000947 */ /* 0x000fea0003800000 */
[----:B----4-:R-:W2:Y:S01]  /*50b0*/  F2F.F32.F64 R3, R4 ;  /* 0x0000000400037310 */ /* 0x010ea20000301000 */
[----:B------:R-:W2:Y:S01]  /*50c0*/  DSETP.GEU.AND P0, PT, |R4|, c[0x2][0x90], PT ;  /* 0x008024000400762a */ /* 0x000ea20003f0e200 */
[----:B------:R-:W-:-:S13]  /*50d0*/  IMAD.MOV.U32 R23, RZ, RZ, R27 ;  /* 0x000000ffff177224 */ /* 0x000fda00078e001b */
[----:B--2---:R-:W-:-:S05]  /*50e0*/  @!P0 FMUL R3, R3, 1.175494350822287508e-38 ;  /* 0x0080000003038820 */ /* 0x004fca0000400000 */
[----:B------:R2:W-:Y:S01]  /*50f0*/  STG.E [R8.64], R3 ;  /* 0x0000000308007986 */ /* 0x0005e2000c101924 */
[----:B------:R-:W-:Y:S05]  /*5100*/  BRA `(.L_x_2110) ;  /* 0x00000e1000007947 */ /* 0x000fea0003800000 */
.L_x_2119:
[----:B----4-:R-:W2:Y:S01]  /*5110*/  F2F.F32.F64 R0, R4 ;  /* 0x0000000400007310 */ /* 0x010ea20000301000 */
[----:B------:R-:W2:Y:S01]  /*5120*/  DSETP.GEU.AND P0, PT, |R4|, c[0x2][0x90], PT ;  /* 0x008024000400762a */ /* 0x000ea20003f0e200 */
[----:B------:R-:W-:-:S13]  /*5130*/  IMAD.MOV.U32 R23, RZ, RZ, R27 ;  /* 0x000000ffff177224 */ /* 0x000fda00078e001b */
[----:B--2---:R-:W-:-:S05]  /*5140*/  @!P0 FMUL R0, R0, 1.175494350822287508e-38 ;  /* 0x0080000000008820 */ /* 0x004fca0000400000 */
[----:B------:R-:W-:-:S05]  /*5150*/  F2FP.PACK_AB R0, RZ, R0 ;  /* 0x00000000ff00723e */ /* 0x000fca00000000ff */
[----:B------:R2:W-:Y:S01]  /*5160*/  STG.E.U16 [R8.64], R0 ;  /* 0x0000000008007986 */ /* 0x0005e2000c101524 */
[----:B------:R-:W-:Y:S05]  /*5170*/  BRA `(.L_x_2110) ;  /* 0x00000da000007947 */ /* 0x000fea0003800000 */
.L_x_2118:
[----:B------:R-:W-:-:S13]  /*5180*/  ISETP.NE.AND P0, PT, R0, 0x7, PT ;  /* 0x000000070000780c */ /* 0x000fda0003f05270 */
[----:B------:R-:W-:Y:S05]  /*5190*/  @!P0 BRA `(.L_x_2120) ;  /* 0x0000013000008947 */ /* 0x000fea0003800000 */
[----:B------:R-:W-:-:S13]  /*51a0*/  ISETP.NE.AND P0, PT, R0, 0x8, PT ;  /* 0x000000080000780c */ /* 0x000fda0003f05270 */
[----:B------:R-:W-:Y:S05]  /*51b0*/  @!P0 BRA `(.L_x_2121) ;  /* 0x0000009000008947 */ /* 0x000fea0003800000 */
[----:B------:R-:W-:-:S13]  /*51c0*/  ISETP.NE.AND P0, PT, R0, 0x9, PT ;  /* 0x000000090000780c */ /* 0x000fda0003f05270 */
[----:B------:R-:W-:Y:S05]  /*51d0*/  @P0 BRA `(.L_x_2115) ;  /* 0x00000b8000000947 */ /* 0x000fea0003800000 */
[----:B0---4-:R-:W0:Y:S01]  /*51e0*/  F2F.F32.F64 R6, R4 ;  /* 0x0000000400067310 */ /* 0x011e220000301000 */
[----:B------:R-:W0:Y:S01]  /*51f0*/  DSETP.GEU.AND P0, PT, |R4|, c[0x2][0x90], PT ;  /* 0x008024000400762a */ /* 0x000e220003f0e200 */
[----:B------:R-:W-:Y:S02]  /*5200*/  IMAD.MOV.U32 R7, RZ, RZ, RZ ;  /* 0x000000ffff077224 */ /* 0x000fe400078e00ff */
[----:B------:R-:W-:-:S11]  /*5210*/  IMAD.MOV.U32 R23, RZ, RZ, R27 ;  /* 0x000000ffff177224 */ /* 0x000fd600078e001b */
[----:B0-----:R-:W-:-:S05]  /*5220*/  @!P0 FMUL R6, R6, 1.175494350822287508e-38 ;  /* 0x0080000006068820 */ /* 0x001fca0000400000 */
[----:B------:R0:W-:Y:S01]  /*5230*/  STG.E.64 [R8.64], R6 ;  /* 0x0000000608007986 */ /* 0x0001e2000c101b24 */
[----:B------:R-:W-:Y:S05]  /*5240*/  BRA `(.L_x_2110) ;  /* 0x00000cd000007947 */ /* 0x000fea0003800000 */
.L_x_2121:
[----:B----4-:R-:W2:Y:S01]  /*5250*/  F2F.F32.F64 R0, R4 ;  /* 0x0000000400007310 */ /* 0x010ea20000301000 */
[----:B------:R-:W2:Y:S01]  /*5260*/  DSETP.GEU.AND P0, PT, |R4|, c[0x2][0x90], PT ;  /* 0x008024000400762a */ /* 0x000ea20003f0e200 */
[----:B------:R-:W-:-:S13]  /*5270*/  IMAD.MOV.U32 R23, RZ, RZ, R27 ;  /* 0x000000ffff177224 */ /* 0x000fda00078e001b */
[----:B--2---:R-:W-:-:S05]  /*5280*/  @!P0 FMUL R0, R0, 1.175494350822287508e-38 ;  /* 0x0080000000008820 */ /* 0x004fca0000400000 */
[----:B------:R-:W-:-:S04]  /*5290*/  F2FP.PACK_AB R3, RZ, R0 ;  /* 0x00000000ff03723e */ /* 0x000fc800000000ff */
[----:B------:R-:W-:-:S05]  /*52a0*/  PRMT R3, R3, 0x5410, RZ ;  /* 0x0000541003037816 */ /* 0x000fca00000000ff */
[----:B------:R2:W-:Y:S01]  /*52b0*/  STG.E [R8.64], R3 ;  /* 0x0000000308007986 */ /* 0x0005e2000c101924 */
[----:B------:R-:W-:Y:S05]  /*52c0*/  BRA `(.L_x_2110) ;  /* 0x00000c5000007947 */ /* 0x000fea0003800000 */
.L_x_2120:
[----:B----4-:R2:W-:Y:S01]  /*52d0*/  STG.E.64 [R8.64], R4 ;  /* 0x0000000408007986 */ /* 0x0105e2000c101b24 */
[----:B------:R-:W-:Y:S01]  /*52e0*/  IMAD.MOV.U32 R23, RZ, RZ, R27 ;  /* 0x000000ffff177224 */ /* 0x000fe200078e001b */
[----:B------:R-:W-:Y:S05]  /*52f0*/  BRA `(.L_x_2110) ;  /* 0x00000c2000007947 */ /* 0x000fea0003800000 */
.L_x_2111:
        /* <DEDUP_REMOVED lines=8> */
[----:B----4-:R-:W2:Y:S01]  /*5380*/  DSETP.NEU.AND P0, PT, R4, RZ, PT ;  /* 0x000000ff0400722a */ /* 0x010ea20003f0d000 */
[----:B------:R-:W-:-:S05]  /*5390*/  IMAD.MOV.U32 R23, RZ, RZ, R27 ;  /* 0x000000ffff177224 */ /* 0x000fca00078e001b */
[----:B--2---:R-:W-:-:S05]  /*53a0*/  SEL R3, RZ, 0x1, !P0 ;  /* 0x00000001ff037807 */ /* 0x004fca0004000000 */
[----:B------:R2:W-:Y:S01]  /*53b0*/  STG.E.U8 [R8.64], R3 ;  /* 0x0000000308007986 */ /* 0x0005e2000c101124 */
[----:B------:R-:W-:Y:S05]  /*53c0*/  BRA `(.L_x_2110) ;  /* 0x00000b5000007947 */ /* 0x000fea0003800000 */
.L_x_2124:
[----:B0-----:R-:W-:Y:S01]  /*53d0*/  CS2R R6, SRZ ;  /* 0x0000000000067805 */ /* 0x001fe2000001ff00 */
[----:B------:R-:W-:-:S04]  /*53e0*/  IMAD.MOV.U32 R23, RZ, RZ, R27 ;  /* 0x000000ffff177224 */ /* 0x000fc800078e001b */
[----:B----4-:R0:W-:Y:S01]  /*53f0*/  STG.E.128 [R8.64], R4 ;  /* 0x0000000408007986 */ /* 0x0101e2000c101d24 */
[----:B------:R-:W-:Y:S05]  /*5400*/  BRA `(.L_x_2110) ;  /* 0x00000b1000007947 */ /* 0x000fea0003800000 */
.L_x_2123:
[----:B------:R-:W-:-:S13]  /*5410*/  ISETP.NE.AND P0, PT, R0, 0xf, PT ;  /* 0x0000000f0000780c */ /* 0x000fda0003f05270 */
[----:B------:R-:W-:Y:S05]  /*5420*/  @!P0 BRA `(.L_x_2125) ;  /* 0x0000033000008947 */ /* 0x000fea0003800000 */
[----:B------:R-:W-:-:S13]  /*5430*/  ISETP.NE.AND P0, PT, R0, 0x17, PT ;  /* 0x000000170000780c */ /* 0x000fda0003f05270 */
[----:B------:R-:W-:Y:S05]  /*5440*/  @!P0 BRA `(.L_x_2126) ;  /* 0x0000018000008947 */ /* 0x000fea0003800000 */
[----:B------:R-:W-:-:S13]  /*5450*/  ISETP.NE.AND P0, PT, R0, 0x18, PT ;  /* 0x000000180000780c */ /* 0x000fda0003f05270 */
[----:B------:R-:W-:Y:S05]  /*5460*/  @P0 BRA `(.L_x_2115) ;  /* 0x000008f000000947 */ /* 0x000fea0003800000 */
[----:B----4-:R-:W2:Y:S01]  /*5470*/  F2F.F32.F64 R11, R4 ;  /* 0x00000004000b7310 */ /* 0x010ea20000301000 */
[----:B------:R-:W2:Y:S01]  /*5480*/  DSETP.GEU.AND P0, PT, |R4|, c[0x2][0x90], PT ;  /* 0x008024000400762a */ /* 0x000ea20003f0e200 */
[----:B------:R-:W-:-:S13]  /*5490*/  BSSY B0, `(.L_x_2127) ;  /* 0x000000f000007945 */ /* 0x000fda0003800000 */
[----:B--2---:R-:W-:-:S05]  /*54a0*/  @!P0 FMUL R11, R11, 1.175494350822287508e-38 ;  /* 0x008000000b0b8820 */ /* 0x004fca0000400000 */
        /* <DEDUP_REMOVED lines=13> */
.L_x_2128:
[----:B------:R-:W-:Y:S05]  /*5580*/  BSYNC B0 ;  /* 0x0000000000007941 */ /* 0x000fea0003800000 */
.L_x_2127:
[----:B------:R-:W-:Y:S01]  /*5590*/  LOP3.LUT R7, R0, R7, RZ, 0xfc, !PT ;  /* 0x0000000700077212 */ /* 0x000fe200078efcff */
[----:B------:R-:W-:-:S04]  /*55a0*/  IMAD.MOV.U32 R23, RZ, RZ, R27 ;  /* 0x000000ffff177224 */ /* 0x000fc800078e001b */
[----:B------:R0:W-:Y:S01]  /*55b0*/  STG.E.U8 [R8.64], R7 ;  /* 0x0000000708007986 */ /* 0x0001e2000c101124 */
[----:B------:R-:W-:Y:S05]  /*55c0*/  BRA `(.L_x_2110) ;  /* 0x0000095000007947 */ /* 0x000fea0003800000 */
.L_x_2126:
[----:B0---4-:R-:W0:Y:S01]  /*55d0*/  F2F.F32.F64 R7, R4 ;  /* 0x0000000400077310 */ /* 0x011e220000301000 */
        /* <DEDUP_REMOVED lines=14> */
.L_x_2130:
[----:B------:R-:W-:Y:S01]  /*56c0*/  IMAD.MOV.U32 R0, RZ, RZ, 0x7f ;  /* 0x0000007fff007424 */ /* 0x000fe200078e00ff */
[----:B------:R-:W-:-:S04]  /*56d0*/  ISETP.GT.U32.AND P0, PT, R3, 0x7f800000, PT ;  /* 0x7f8000000300780c */ /* 0x000fc80003f04070 */
[----:B------:R-:W-:-:S04]  /*56e0*/  SEL R0, R0, 0x7c, P0 ;  /* 0x0000007c00007807 */ /* 0x000fc80000000000 */
.L_x_2131:
[----:B------:R-:W-:Y:S05]  /*56f0*/  BSYNC B0 ;  /* 0x0000000000007941 */ /* 0x000fea0003800000 */
.L_x_2129:
[----:B------:R-:W-:Y:S01]  /*5700*/  LOP3.LUT R3, R7, 0x80000000, RZ, 0xc0, !PT ;  /* 0x8000000007037812 */ /* 0x000fe200078ec0ff */
[----:B------:R-:W-:-:S03]  /*5710*/  IMAD.MOV.U32 R23, RZ, RZ, R27 ;  /* 0x000000ffff177224 */ /* 0x000fc600078e001b */
[----:B------:R-:W-:-:S04]  /*5720*/  SHF.R.U32.HI R3, RZ, 0x18, R3 ;  /* 0x00000018ff037819 */ /* 0x000fc80000011603 */
[----:B------:R-:W-:-:S05]  /*5730*/  LOP3.LUT R3, R0, R3, RZ, 0xfc, !PT ;  /* 0x0000000300037212 */ /* 0x000fca00078efcff */
[----:B------:R0:W-:Y:S01]  /*5740*/  STG.E.U8 [R8.64], R3 ;  /* 0x0000000308007986 */ /* 0x0001e2000c101124 */
[----:B------:R-:W-:Y:S05]  /*5750*/  BRA `(.L_x_2110) ;  /* 0x000007c000007947 */ /* 0x000fea0003800000 */
.L_x_2125:
[----:B----4-:R-:W2:Y:S01]  /*5760*/  F2F.F32.F64 R0, R4 ;  /* 0x0000000400007310 */ /* 0x010ea20000301000 */
[----:B------:R-:W2:Y:S01]  /*5770*/  DSETP.GEU.AND P0, PT, |R4|, c[0x2][0x90], PT ;  /* 0x008024000400762a */ /* 0x000ea20003f0e200 */
[----:B------:R-:W-:-:S13]  /*5780*/  IMAD.MOV.U32 R23, RZ, RZ, R27 ;  /* 0x000000ffff177224 */ /* 0x000fda00078e001b */
[----:B--2---:R-:W-:-:S05]  /*5790*/  @!P0 FMUL R0, R0, 1.175494350822287508e-38 ;  /* 0x0080000000008820 */ /* 0x004fca0000400000 */
[----:B------:R-:W-:-:S05]  /*57a0*/  F2FP.BF16.PACK_AB R0, RZ, R0 ;  /* 0x00000000ff00723e */ /* 0x000fca00000010ff */
[----:B------:R2:W-:Y:S01]  /*57b0*/  STG.E.U16 [R8.64], R0 ;  /* 0x0000000008007986 */ /* 0x0005e2000c101524 */
[----:B------:R-:W-:Y:S05]  /*57c0*/  BRA `(.L_x_2110) ;  /* 0x0000075000007947 */ /* 0x000fea0003800000 */
.L_x_2122:
        /* <DEDUP_REMOVED lines=8> */
[----:B----4-:R-:W2:Y:S01]  /*5850*/  F2I.U32.F64.TRUNC R5, R4 ;  /* 0x0000000400057311 */ /* 0x010ea2000030d000 */
[----:B------:R-:W-:Y:S01]  /*5860*/  IMAD.MOV.U32 R23, RZ, RZ, R27 ;  /* 0x000000ffff177224 */ /* 0x000fe200078e001b */
[----:B--2---:R2:W-:Y:S01]  /*5870*/  STG.E.U16 [R8.64], R5 ;  /* 0x0000000508007986 */ /* 0x0045e2000c101524 */
[----:B------:R-:W-:Y:S05]  /*5880*/  BRA `(.L_x_2110) ;  /* 0x0000069000007947 */ /* 0x000fea0003800000 */
.L_x_2134:
[----:B0---4-:R-:W0:Y:S01]  /*5890*/  F2F.F32.F64 R7, R4 ;  /* 0x0000000400077310 */ /* 0x011e220000301000 */
        /* <DEDUP_REMOVED lines=18> */
.L_x_2137:
[----:B------:R-:W-:-:S04]  /*59c0*/  LOP3.LUT R0, R7, 0x80000000, RZ, 0xc0, !PT ;  /* 0x8000000007007812 */ /* 0x000fc800078ec0ff */
[----:B------:R-:W-:-:S04]  /*59d0*/  SHF.R.U32.HI R0, RZ, 0x18, R0 ;  /* 0x00000018ff007819 */ /* 0x000fc80000011600 */
[----:B------:R-:W-:Y:S02]  /*59e0*/  LOP3.LUT R0, R3, R0, RZ, 0xfc, !PT ;  /* 0x0000000003007212 */ /* 0x000fe400078efcff */
.L_x_2136:
[----:B------:R-:W-:Y:S05]  /*59f0*/  BSYNC B0 ;  /* 0x0000000000007941 */ /* 0x000fea0003800000 */
.L_x_2135:
[----:B------:R0:W-:Y:S01]  /*5a00*/  STG.E.U8 [R8.64], R0 ;  /* 0x0000000008007986 */ /* 0x0001e2000c101124 */
[----:B------:R-:W-:Y:S01]  /*5a10*/  IMAD.MOV.U32 R23, RZ, RZ, R27 ;  /* 0x000000ffff177224 */ /* 0x000fe200078e001b */
[----:B------:R-:W-:Y:S05]  /*5a20*/  BRA `(.L_x_2110) ;  /* 0x000004f000007947 */ /* 0x000fea0003800000 */
.L_x_2133:
        /* <DEDUP_REMOVED lines=19> */
.L_x_2140:
[----:B------:R-:W-:-:S04]  /*5b60*/  LOP3.LUT R0, R7, 0x80000000, RZ, 0xc0, !PT ;  /* 0x8000000007007812 */ /* 0x000fc800078ec0ff */
[----:B------:R-:W-:-:S04]  /*5b70*/  SHF.R.U32.HI R0, RZ, 0x18, R0 ;  /* 0x00000018ff007819 */ /* 0x000fc80000011600 */
[----:B------:R-:W-:Y:S02]  /*5b80*/  LOP3.LUT R0, R3, R0, RZ, 0xfc, !PT ;  /* 0x0000000003007212 */ /* 0x000fe400078efcff */
.L_x_2139:
[----:B------:R-:W-:Y:S05]  /*5b90*/  BSYNC B0 ;  /* 0x0000000000007941 */ /* 0x000fea0003800000 */
.L_x_2138:
[----:B------:R0:W-:Y:S01]  /*5ba0*/  STG.E.U8 [R8.64], R0 ;  /* 0x0000000008007986 */ /* 0x0001e2000c101124 */
[----:B------:R-:W-:Y:S01]  /*5bb0*/  IMAD.MOV.U32 R23, RZ, RZ, R27 ;  /* 0x000000ffff177224 */ /* 0x000fe200078e001b */
[----:B------:R-:W-:Y:S05]  /*5bc0*/  BRA `(.L_x_2110) ;  /* 0x0000035000007947 */ /* 0x000fea0003800000 */
.L_x_2132:
        /* <DEDUP_REMOVED lines=8> */
[----:B------:R-:W-:-:S13]  /*5c50*/  IMAD.MOV.U32 R23, RZ, RZ, R27 ;  /* 0x000000ffff177224 */ /* 0x000fda00078e001b */
[----:B--2---:R-:W-:Y:S01]  /*5c60*/  @!P0 FMUL R10, R10, 1.175494350822287508e-38 ;  /* 0x008000000a0a8820 */ /* 0x004fe20000400000 */
        /* <DEDUP_REMOVED lines=15> */
.L_x_2115:
[----:B0-----:R-:W-:Y:S01]  /*5d60*/  MOV R14, 0x0 ;  /* 0x00000000000e7802 */ /* 0x001fe20000000f00 */
[----:B----4-:R-:W-:Y:S02]  /*5d70*/  IMAD.MOV.U32 R4, RZ, RZ, c[0x4][0x158] ;  /* 0x01005600ff047624 */ /* 0x010fe400078e00ff */
        /* <DEDUP_REMOVED lines=16> */
[----:B01-3--:R-:W-:Y:S05]  /*5e80*/  CALL.ABS.NOINC R14 ;  /* 0x000000000e007343 */ /* 0x00bfea0003c00000 */
[----:B------:R-:W-:Y:S01]  /*5e90*/  IMAD.MOV.U32 R23, RZ, RZ, R27 ;  /* 0x000000ffff177224 */ /* 0x000fe200078e001b */
[----:B------:R-:W-:Y:S05]  /*5ea0*/  BRA `(.L_x_2110) ;  /* 0x0000007000007947 */ /* 0x000fea0003800000 */
.L_x_2142:
[----:B----4-:R-:W2:Y:S01]  /*5eb0*/  F2I.U64.F64.TRUNC R4, R4 ;  /* 0x0000000400047311 */ /* 0x010ea2000030d800 */
[----:B------:R-:W-:Y:S01]  /*5ec0*/  IMAD.MOV.U32 R23, RZ, RZ, R27 ;  /* 0x000000ffff177224 */ /* 0x000fe200078e001b */
[----:B--2---:R2:W-:Y:S01]  /*5ed0*/  STG.E.64 [R8.64], R4 ;  /* 0x0000000408007986 */ /* 0x0045e2000c101b24 */
[----:B------:R-:W-:Y:S05]  /*5ee0*/  BRA `(.L_x_2110) ;  /* 0x0000003000007947 */ /* 0x000fea0003800000 */
.L_x_2141:
[----:B----4-:R-:W2:Y:S01]  /*5ef0*/  F2I.U32.F64.TRUNC R5, R4 ;  /* 0x0000000400057311 */ /* 0x010ea2000030d000 */
[----:B------:R-:W-:Y:S01]  /*5f00*/  IMAD.MOV.U32 R23, RZ, RZ, R27 ;  /* 0x000000ffff177224 */ /* 0x000fe200078e001b */
[----:B--2---:R2:W-:Y:S06]  /*5f10*/  STG.E [R8.64], R5 ;  /* 0x0000000508007986 */ /* 0x0045ec000c101924 */
.L_x_2110:
[----:B------:R-:W-:Y:S05]  /*5f20*/  BSYNC B6 ;  /* 0x0000000000067941 */ /* 0x000fea0003800000 */
.L_x_2109:
[----:B------:R-:W-:Y:S01]  /*5f30*/  ISETP.GE.AND P0, PT, R23, R2, PT ;  /* 0x000000021700720c */ /* 0x000fe20003f06270 */
[----:B------:R-:W-:-:S12]  /*5f40*/  BSSY B6, `(.L_x_2143) ;  /* 0x000020a000067945 */ /* 0x000fd80003800000 */
[----:B------:R-:W-:Y:S05]  /*5f50*/  @P0 BRA `(.L_x_2144) ;  /* 0x0000208000000947 */ /* 0x000fea0003800000 */
[----:B0-2---:R-:W-:Y:S01]  /*5f60*/  IMAD R0, R22, 0x200, R23 ;  /* 0x0000020016007824 */ /* 0x005fe200078e0217 */
[----:B------:R-:W-:-:S03]  /*5f70*/  PRMT R3, R18, 0x9910, RZ ;  /* 0x0000991012037816 */ /* 0x000fc600000000ff */
[----:B----4-:R-:W-:Y:S02]  /*5f80*/  IMAD R4, R0, c[0x0][0x188], RZ ;  /* 0x0000620000047a24 */ /* 0x010fe400078e02ff */
        /* <DEDUP_REMOVED lines=13> */
[----:B-1----:R-:W0:Y:S02]  /*6060*/  F2I.F64.TRUNC R29, R28 ;  /* 0x0000001c001d7311 */ /* 0x002e24000030d100 */
[----:B0-----:R0:W-:Y:S01]  /*6070*/  STG.E.U8 [R4.64], R29 ;  /* 0x0000001d04007986 */ /* 0x0011e2000c101124 */
[----:B------:R-:W-:Y:S05]  /*6080*/  BRA `(.L_x_2150) ;  /* 0x00000ef000007947 */ /* 0x000fea0003800000 */
.L_x_2148:
[----:B-1----:R-:W0:Y:S02]  /*6090*/  F2I.S64.F64.TRUNC R28, R28 ;  /* 0x0000001c001c7311 */ /* 0x002e24000030d900 */
[----:B0-----:R-:W-:-:S05]  /*60a0*/  IMAD.MOV.U32 R3, RZ, RZ, R28 ;  /* 0x000000ffff037224 */ /* 0x001fca00078e001c */
[----:B------:R0:W-:Y:S01]  /*60b0*/  STG.E.U8 [R4.64], R3 ;  /* 0x0000000304007986 */ /* 0x0001e2000c101124 */
[----:B------:R-:W-:Y:S05]  /*60c0*/  BRA `(.L_x_2150) ;  /* 0x00000eb000007947 */ /* 0x000fea0003800000 */
.L_x_2147:
[----:B------:R-:W-:-:S13]  /*60d0*/  ISETP.NE.AND P0, PT, R0, 0x2, PT ;  /* 0x000000020000780c */ /* 0x000fda0003f05270 */
[----:B------:R-:W-:Y:S05]  /*60e0*/  @!P0 BRA `(.L_x_2151) ;  /* 0x000000a000008947 */ /* 0x000fea0003800000 */
[----:B------:R-:W-:-:S13]  /*60f0*/  ISETP.NE.AND P0, PT, R0, 0x3, PT ;  /* 0x000000030000780c */ /* 0x000fda0003f05270 */
[----:B------:R-:W-:Y:S05]  /*6100*/  @!P0 BRA `(.L_x_2152) ;  /* 0x0000005000008947 */ /* 0x000fea0003800000 */
[----:B------:R-:W-:-:S13]  /*6110*/  ISETP.NE.AND P0, PT, R0, 0x4, PT ;  /* 0x000000040000780c */ /* 0x000fda0003f05270 */
[----:B------:R-:W-:Y:S05]  /*6120*/  @P0 BRA `(.L_x_2149) ;  /* 0x00000cc000000947 */ /* 0x000fea0003800000 */
[----:B-1----:R-:W0:Y:S02]  /*6130*/  F2I.S64.F64.TRUNC R28, R28 ;  /* 0x0000001c001c7311 */ /* 0x002e24000030d900 */
[----:B0-----:R0:W-:Y:S01]  /*6140*/  STG.E.64 [R4.64], R28 ;  /* 0x0000001c04007986 */ /* 0x0011e2000c101b24 */
[----:B------:R-:W-:Y:S05]  /*6150*/  BRA `(.L_x_2150) ;  /* 0x00000e2000007947 */ /* 0x000fea0003800000 */
.L_x_2152:
[----:B-1----:R-:W0:Y:S02]  /*6160*/  F2I.F64.TRUNC R29, R28 ;  /* 0x0000001c001d7311 */ /* 0x002e24000030d100 */
[----:B0-----:R0:W-:Y:S01]  /*6170*/  STG.E [R4.64], R29 ;  /* 0x0000001d04007986 */ /* 0x0011e2000c101924 */
[----:B------:R-:W-:Y:S05]  /*6180*/  BRA `(.L_x_2150) ;  /* 0x00000df000007947 */ /* 0x000fea0003800000 */
.L_x_2151:
[----:B-1----:R-:W0:Y:S02]  /*6190*/  F2I.F64.TRUNC R29, R28 ;  /* 0x0000001c001d7311 */ /* 0x002e24000030d100 */
[----:B0-----:R0:W-:Y:S01]  /*61a0*/  STG.E.U16 [R4.64], R29 ;  /* 0x0000001d04007986 */ /* 0x0011e2000c101524 */
[----:B------:R-:W-:Y:S05]  /*61b0*/  BRA `(.L_x_2150) ;  /* 0x00000dc000007947 */ /* 0x000fea0003800000 */
.L_x_2146:
[----:B------:R-:W-:-:S13]  /*61c0*/  ISETP.GT.AND P0, PT, R0, 0x6, PT ;  /* 0x000000060000780c */ /* 0x000fda0003f04270 */
[----:B------:R-:W-:Y:S05]  /*61d0*/  @P0 BRA `(.L_x_2153) ;  /* 0x000000f000000947 */ /* 0x000fea0003800000 */
[----:B------:R-:W-:-:S13]  /*61e0*/  ISETP.NE.AND P0, PT, R0, 0x5, PT ;  /* 0x000000050000780c */ /* 0x000fda0003f05270 */
[----:B------:R-:W-:Y:S05]  /*61f0*/  @!P0 BRA `(.L_x_2154) ;  /* 0x0000007000008947 */ /* 0x000fea0003800000 */
[----:B------:R-:W-:-:S13]  /*6200*/  ISETP.NE.AND P0, PT, R0, 0x6, PT ;  /* 0x000000060000780c */ /* 0x000fda0003f05270 */
[----:B------:R-:W-:Y:S05]  /*6210*/  @P0 BRA `(.L_x_2149) ;  /* 0x00000bd000000947 */ /* 0x000fea0003800000 */
[----:B-1----:R-:W0:Y:S01]  /*6220*/  F2F.F32.F64 R3, R28 ;  /* 0x0000001c00037310 */ /* 0x002e220000301000 */
[----:B------:R-:W0:-:S14]  /*6230*/  DSETP.GEU.AND P0, PT, |R28|, c[0x2][0x90], PT ;  /* 0x008024001c00762a */ /* 0x000e1c0003f0e200 */
[----:B0-----:R-:W-:-:S05]  /*6240*/  @!P0 FMUL R3, R3, 1.175494350822287508e-38 ;  /* 0x0080000003038820 */ /* 0x001fca0000400000 */
[----:B------:R0:W-:Y:S01]  /*6250*/  STG.E [R4.64], R3 ;  /* 0x0000000304007986 */ /* 0x0001e2000c101924 */
[----:B------:R-:W-:Y:S05]  /*6260*/  BRA `(.L_x_2150) ;  /* 0x00000d1000007947 */ /* 0x000fea0003800000 */
.L_x_2154:
[----:B-1----:R-:W0:Y:S01]  /*6270*/  F2F.F32.F64 R0, R28 ;  /* 0x0000001c00007310 */ /* 0x002e220000301000 */
[----:B------:R-:W0:-:S14]  /*6280*/  DSETP.GEU.AND P0, PT, |R28|, c[0x2][0x90], PT ;  /* 0x008024001c00762a */ /* 0x000e1c0003f0e200 */
[----:B0-----:R-:W-:-:S05]  /*6290*/  @!P0 FMUL R0, R0, 1.175494350822287508e-38 ;  /* 0x0080000000008820 */ /* 0x001fca0000400000 */
[----:B------:R-:W-:-:S05]  /*62a0*/  F2FP.PACK_AB R0, RZ, R0 ;  /* 0x00000000ff00723e */ /* 0x000fca00000000ff */
[----:B------:R0:W-:Y:S01]  /*62b0*/  STG.E.U16 [R4.64], R0 ;  /* 0x0000000004007986 */ /* 0x0001e2000c101524 */
[----:B------:R-:W-:Y:S05]  /*62c0*/  BRA `(.L_x_2150) ;  /* 0x00000cb000007947 */ /* 0x000fea0003800000 */
.L_x_2153:
[----:B------:R-:W-:-:S13]  /*62d0*/  ISETP.NE.AND P0, PT, R0, 0x7, PT ;  /* 0x000000070000780c */ /* 0x000fda0003f05270 */
[----:B------:R-:W-:Y:S05]  /*62e0*/  @!P0 BRA `(.L_x_2155) ;  /* 0x0000011000008947 */ /* 0x000fea0003800000 */
[----:B------:R-:W-:-:S13]  /*62f0*/  ISETP.NE.AND P0, PT, R0, 0x8, PT ;  /* 0x000000080000780c */ /* 0x000fda0003f05270 */
[----:B------:R-:W-:Y:S05]  /*6300*/  @!P0 BRA `(.L_x_2156) ;  /* 0x0000008000008947 */ /* 0x000fea0003800000 */
[----:B------:R-:W-:-:S13]  /*6310*/  ISETP.NE.AND P0, PT, R0, 0x9, PT ;  /* 0x000000090000780c */ /* 0x000fda0003f05270 */
[----:B------:R-:W-:Y:S05]  /*6320*/  @P0 BRA `(.L_x_2149) ;  /* 0x00000ac000000947 */ /* 0x000fea0003800000 */
[----:B-1----:R-:W0:Y:S01]  /*6330*/  F2F.F32.F64 R6, R28 ;  /* 0x0000001c00067310 */ /* 0x002e220000301000 */
[----:B------:R-:W0:Y:S01]  /*6340*/  DSETP.GEU.AND P0, PT, |R28|, c[0x2][0x90], PT ;  /* 0x008024001c00762a */ /* 0x000e220003f0e200 */
[----:B------:R-:W-:-:S13]  /*6350*/  IMAD.MOV.U32 R7, RZ, RZ, RZ ;  /* 0x000000ffff077224 */ /* 0x000fda00078e00ff */
[----:B0-----:R-:W-:-:S05]  /*6360*/  @!P0 FMUL R6, R6, 1.175494350822287508e-38 ;  /* 0x0080000006068820 */ /* 0x001fca0000400000 */
[----:B------:R0:W-:Y:S01]  /*6370*/  STG.E.64 [R4.64], R6 ;  /* 0x0000000604007986 */ /* 0x0001e2000c101b24 */
[----:B------:R-:W-:Y:S05]  /*6380*/  BRA `(.L_x_2150) ;  /* 0x00000bf000007947 */ /* 0x000fea0003800000 */
.L_x_2156:
[----:B-1----:R-:W0:Y:S01]  /*6390*/  F2F.F32.F64 R0, R28 ;  /* 0x0000001c00007310 */ /* 0x002e220000301000 */
[----:B------:R-:W0:-:S14]  /*63a0*/  DSETP.GEU.AND P0, PT, |R28|, c[0x2][0x90], PT ;  /* 0x008024001c00762a */ /* 0x000e1c0003f0e200 */
[----:B0-----:R-:W-:-:S05]  /*63b0*/  @!P0 FMUL R0, R0, 1.175494350822287508e-38 ;  /* 0x0080000000008820 */ /* 0x001fca0000400000 */
[----:B------:R-:W-:-:S04]  /*63c0*/  F2FP.PACK_AB R3, RZ, R0 ;  /* 0x00000000ff03723e */ /* 0x000fc800000000ff */
[----:B------:R-:W-:-:S05]  /*63d0*/  PRMT R3, R3, 0x5410, RZ ;  /* 0x0000541003037816 */ /* 0x000fca00000000ff */
[----:B------:R0:W-:Y:S01]  /*63e0*/  STG.E [R4.64], R3 ;  /* 0x0000000304007986 */ /* 0x0001e2000c101924 */
[----:B------:R-:W-:Y:S05]  /*63f0*/  BRA `(.L_x_2150) ;  /* 0x00000b8000007947 */ /* 0x000fea0003800000 */
.L_x_2155:
[----:B-1----:R0:W-:Y:S01]  /*6400*/  STG.E.64 [R4.64], R28 ;  /* 0x0000001c04007986 */ /* 0x0021e2000c101b24 */
[----:B------:R-:W-:Y:S05]  /*6410*/  BRA `(.L_x_2150) ;  /* 0x00000b6000007947 */ /* 0x000fea0003800000 */
.L_x_2145:
        /* <DEDUP_REMOVED lines=8> */
[----:B-1----:R-:W0:-:S06]  /*64a0*/  DSETP.NEU.AND P0, PT, R28, RZ, PT ;  /* 0x000000ff1c00722a */ /* 0x002e0c0003f0d000 */
[----:B0-----:R-:W-:-:S05]  /*64b0*/  SEL R3, RZ, 0x1, !P0 ;  /* 0x00000001ff037807 */ /* 0x001fca0004000000 */
[----:B------:R0:W-:Y:S01]  /*64c0*/  STG.E.U8 [R4.64], R3 ;  /* 0x0000000304007986 */ /* 0x0001e2000c101124 */
[----:B------:R-:W-:Y:S05]  /*64d0*/  BRA `(.L_x_2150) ;  /* 0x00000aa000007947 */ /* 0x000fea0003800000 */
.L_x_2159:
[----:B------:R-:W-:-:S05]  /*64e0*/  CS2R R30, SRZ ;  /* 0x00000000001e7805 */ /* 0x000fca000001ff00 */
[----:B-1----:R0:W-:Y:S01]  /*64f0*/  STG.E.128 [R4.64], R28 ;  /* 0x0000001c04007986 */ /* 0x0021e2000c101d24 */
[----:B------:R-:W-:Y:S05]  /*6500*/  BRA `(.L_x_2150) ;  /* 0x00000a7000007947 */ /* 0x000fea0003800000 */
.L_x_2158:
        /* <DEDUP_REMOVED lines=8> */
[----:B------:R-:W-:-:S13]  /*6590*/  BSSY B0, `(.L_x_2162) ;  /* 0x000000f000007945 */ /* 0x000fda0003800000 */
[----:B0-----:R-:W-:-:S05]  /*65a0*/  @!P0 FMUL R9, R9, 1.175494350822287508e-38 ;  /* 0x0080000009098820 */ /* 0x001fca0000400000 */
        /* <DEDUP_REMOVED lines=13> */
.L_x_2163:
[----:B------:R-:W-:Y:S05]  /*6680*/  BSYNC B0 ;  /* 0x0000000000007941 */ /* 0x000fea0003800000 */
.L_x_2162:
[----:B------:R-:W-:-:S05]  /*6690*/  LOP3.LUT R7, R0, R7, RZ, 0xfc, !PT ;  /* 0x0000000700077212 */ /* 0x000fca00078efcff */
[----:B------:R0:W-:Y:S01]  /*66a0*/  STG.E.U8 [R4.64], R7 ;  /* 0x0000000704007986 */ /* 0x0001e2000c101124 */
[----:B------:R-:W-:Y:S05]  /*66b0*/  BRA `(.L_x_2150) ;  /* 0x000008c000007947 */ /* 0x000fea0003800000 */
.L_x_2161:
[----:B-1----:R-:W0:Y:S01]  /*66c0*/  F2F.F32.F64 R7, R28 ;  /* 0x0000001c00077310 */ /* 0x002e220000301000 */
        /* <DEDUP_REMOVED lines=14> */
.L_x_2165:
[----:B------:R-:W-:Y:S01]  /*67b0*/  IMAD.MOV.U32 R0, RZ, RZ, 0x7f ;  /* 0x0000007fff007424 */ /* 0x000fe200078e00ff */
[----:B------:R-:W-:-:S04]  /*67c0*/  ISETP.GT.U32.AND P0, PT, R3, 0x7f800000, PT ;  /* 0x7f8000000300780c */ /* 0x000fc80003f04070 */
[----:B------:R-:W-:-:S04]  /*67d0*/  SEL R0, R0, 0x7c, P0 ;  /* 0x0000007c00007807 */ /* 0x000fc80000000000 */
.L_x_2166:
[----:B------:R-:W-:Y:S05]  /*67e0*/  BSYNC B0 ;  /* 0x0000000000007941 */ /* 0x000fea0003800000 */
.L_x_2164:
[----:B------:R-:W-:-:S04]  /*67f0*/  LOP3.LUT R3, R7, 0x80000000, RZ, 0xc0, !PT ;  /* 0x8000000007037812 */ /* 0x000fc800078ec0ff */
[----:B------:R-:W-:-:S04]  /*6800*/  SHF.R.U32.HI R3, RZ, 0x18, R3 ;  /* 0x00000018ff037819 */ /* 0x000fc80000011603 */
[----:B------:R-:W-:-:S05]  /*6810*/  LOP3.LUT R3, R0, R3, RZ, 0xfc, !PT ;  /* 0x0000000300037212 */ /* 0x000fca00078efcff */
[----:B------:R0:W-:Y:S01]  /*6820*/  STG.E.U8 [R4.64], R3 ;  /* 0x0000000304007986 */ /* 0x0001e2000c101124 */
[----:B------:R-:W-:Y:S05]  /*6830*/  BRA `(.L_x_2150) ;  /* 0x0000074000007947 */ /* 0x000fea0003800000 */
.L_x_2160:
[----:B-1----:R-:W0:Y:S01]  /*6840*/  F2F.F32.F64 R0, R28 ;  /* 0x0000001c00007310 */ /* 0x002e220000301000 */
[----:B------:R-:W0:-:S14]  /*6850*/  DSETP.GEU.AND P0, PT, |R28|, c[0x2][0x90], PT ;  /* 0x008024001c00762a */ /* 0x000e1c0003f0e200 */
[----:B0-----:R-:W-:-:S05]  /*6860*/  @!P0 FMUL R0, R0, 1.175494350822287508e-38 ;  /* 0x0080000000008820 */ /* 0x001fca0000400000 */
[----:B------:R-:W-:-:S05]  /*6870*/  F2FP.BF16.PACK_AB R0, RZ, R0 ;  /* 0x00000000ff00723e */ /* 0x000fca00000010ff */
[----:B------:R0:W-:Y:S01]  /*6880*/  STG.E.U16 [R4.64], R0 ;  /* 0x0000000004007986 */ /* 0x0001e2000c101524 */
[----:B------:R-:W-:Y:S05]  /*6890*/  BRA `(.L_x_2150) ;  /* 0x000006e000007947 */ /* 0x000fea0003800000 */
.L_x_2157:
        /* <DEDUP_REMOVED lines=8> */
[----:B-1----:R-:W0:Y:S02]  /*6920*/  F2I.U32.F64.TRUNC R29, R28 ;  /* 0x0000001c001d7311 */ /* 0x002e24000030d000 */
[----:B0-----:R0:W-:Y:S01]  /*6930*/  STG.E.U16 [R4.64], R29 ;  /* 0x0000001d04007986 */ /* 0x0011e2000c101524 */
[----:B------:R-:W-:Y:S05]  /*6940*/  BRA `(.L_x_2150) ;  /* 0x0000063000007947 */ /* 0x000fea0003800000 */
.L_x_2169:
[----:B-1----:R-:W0:Y:S01]  /*6950*/  F2F.F32.F64 R7, R28 ;  /* 0x0000001c00077310 */ /* 0x002e220000301000 */
        /* <DEDUP_REMOVED lines=18> */
.L_x_2172:
[----:B------:R-:W-:-:S04]  /*6a80*/  LOP3.LUT R0, R7, 0x80000000, RZ, 0xc0, !PT ;  /* 0x8000000007007812 */ /* 0x000fc800078ec0ff */
[----:B------:R-:W-:-:S04]  /*6a90*/  SHF.R.U32.HI R0, RZ, 0x18, R0 ;  /* 0x00000018ff007819 */ /* 0x000fc80000011600 */
[----:B------:R-:W-:Y:S02]  /*6aa0*/  LOP3.LUT R0, R3, R0, RZ, 0xfc, !PT ;  /* 0x0000000003007212 */ /* 0x000fe400078efcff */
.L_x_2171:
[----:B------:R-:W-:Y:S05]  /*6ab0*/  BSYNC B0 ;  /* 0x0000000000007941 */ /* 0x000fea0003800000 */
.L_x_2170:
[----:B------:R0:W-:Y:S01]  /*6ac0*/  STG.E.U8 [R4.64], R0 ;  /* 0x0000000004007986 */ /* 0x0001e2000c101124 */
[----:B------:R-:W-:Y:S05]  /*6ad0*/  BRA `(.L_x_2150) ;  /* 0x000004a000007947 */ /* 0x000fea0003800000 */
.L_x_2168:
        /* <DEDUP_REMOVED lines=19> */
.L_x_2175:
[----:B------:R-:W-:-:S04]  /*6c10*/  LOP3.LUT R0, R7, 0x80000000, RZ, 0xc0, !PT ;  /* 0x8000000007007812 */ /* 0x000fc800078ec0ff */
[----:B------:R-:W-:-:S04]  /*6c20*/  SHF.R.U32.HI R0, RZ, 0x18, R0 ;  /* 0x00000018ff007819 */ /* 0x000fc80000011600 */
[----:B------:R-:W-:Y:S02]  /*6c30*/  LOP3.LUT R0, R3, R0, RZ, 0xfc, !PT ;  /* 0x0000000003007212 */ /* 0x000fe400078efcff */
.L_x_2174:
[----:B------:R-:W-:Y:S05]  /*6c40*/  BSYNC B0 ;  /* 0x0000000000007941 */ /* 0x000fea0003800000 */
.L_x_2173:
[----:B------:R0:W-:Y:S01]  /*6c50*/  STG.E.U8 [R4.64], R0 ;  /* 0x0000000004007986 */ /* 0x0001e2000c101124 */
[----:B------:R-:W-:Y:S05]  /*6c60*/  BRA `(.L_x_2150) ;  /* 0x0000031000007947 */ /* 0x000fea0003800000 */
.L_x_2167:
[----:B------:R-:W-:-:S13]  /*6c70*/  ISETP.NE.AND P0, PT, R0, 0x1c, PT ;  /* 0x0000001c0000780c */ /* 0x000fda0003f05270 */
[----:B------:R-:W-:Y:S05]  /*6c80*/  @!P0 BRA `(.L_x_2176) ;  /* 0x000002d000008947 */ /* 0x000fea0003800000 */
[----:B------:R-:W-:-:S13]  /*6c90*/  ISETP.NE.AND P0, PT, R0, 0x1d, PT ;  /* 0x0000001d0000780c */ /* 0x000fda0003f05270 */
[----:B------:R-:W-:Y:S05]  /*6ca0*/  @!P0 BRA `(.L_x_2177) ;  /* 0x0000028000008947 */ /* 0x000fea0003800000 */
[----:B------:R-:W-:-:S13]  /*6cb0*/  ISETP.NE.AND P0, PT, R0, 0x2c, PT ;  /* 0x0000002c0000780c */ /* 0x000fda0003f05270 */
[----:B------:R-:W-:Y:S05]  /*6cc0*/  @P0 BRA `(.L_x_2149) ;  /* 0x0000012000000947 */ /* 0x000fea0003800000 */
[----:B-1----:R-:W0:Y:S01]  /*6cd0*/  F2F.F32.F64 R8, R28 ;  /* 0x0000001c00087310 */ /* 0x002e220000301000 */
[----:B------:R-:W0:-:S14]  /*6ce0*/  DSETP.GEU.AND P0, PT, |R28|, c[0x2][0x90], PT ;  /* 0x008024001c00762a */ /* 0x000e1c0003f0e200 */
[----:B0-----:R-:W-:Y:S01]  /*6cf0*/  @!P0 FMUL R8, R8, 1.175494350822287508e-38 ;  /* 0x0080000008088820 */ /* 0x001fe20000400000 */
        /* <DEDUP_REMOVED lines=15> */
.L_x_2149:
        /* <DEDUP_REMOVED lines=19> */
[----:B------:R-:W-:Y:S05]  /*6f20*/  BRA `(.L_x_2150) ;  /* 0x0000005000007947 */ /* 0x000fea0003800000 */
.L_x_2177:
[----:B-1----:R-:W0:Y:S02]  /*6f30*/  F2I.U64.F64.TRUNC R28, R28 ;  /* 0x0000001c001c7311 */ /* 0x002e24000030d800 */
[----:B0-----:R0:W-:Y:S01]  /*6f40*/  STG.E.64 [R4.64], R28 ;  /* 0x0000001c04007986 */ /* 0x0011e2000c101b24 */
[----:B------:R-:W-:Y:S05]  /*6f50*/  BRA `(.L_x_2150) ;  /* 0x0000002000007947 */ /* 0x000fea0003800000 */
.L_x_2176:
[----:B-1----:R-:W0:Y:S02]  /*6f60*/  F2I.U32.F64.TRUNC R29, R28 ;  /* 0x0000001c001d7311 */ /* 0x002e24000030d000 */
[----:B0-----:R0:W-:Y:S02]  /*6f70*/  STG.E [R4.64], R29 ;  /* 0x0000001d04007986 */ /* 0x0011e4000c101924 */
.L_x_2150:
        /* <DEDUP_REMOVED lines=19> */
[----:B------:R-:W0:Y:S02]  /*70b0*/  F2I.F64.TRUNC R25, R24 ;  /* 0x0000001800197311 */ /* 0x000e24000030d100 */
[----:B0-----:R0:W-:Y:S01]  /*70c0*/  STG.E.U8 [R4.64], R25 ;  /* 0x0000001904007986 */ /* 0x0011e2000c101124 */
[----:B------:R-:W-:Y:S05]  /*70d0*/  BRA `(.L_x_2183) ;  /* 0x00000ef000007947 */ /* 0x000fea0003800000 */
.L_x_2181:
[----:B------:R-:W0:Y:S02]  /*70e0*/  F2I.S64.F64.TRUNC R24, R24 ;  /* 0x0000001800187311 */ /* 0x000e24000030d900 */
[----:B0-----:R-:W-:-:S05]  /*70f0*/  IMAD.MOV.U32 R3, RZ, RZ, R24 ;  /* 0x000000ffff037224 */ /* 0x001fca00078e0018 */
[----:B------:R0:W-:Y:S01]  /*7100*/  STG.E.U8 [R4.64], R3 ;  /* 0x0000000304007986 */ /* 0x0001e2000c101124 */
[----:B------:R-:W-:Y:S05]  /*7110*/  BRA `(.L_x_2183) ;  /* 0x00000eb000007947 */ /* 0x000fea0003800000 */
.L_x_2180:
[----:B------:R-:W-:-:S13]  /*7120*/  ISETP.NE.AND P0, PT, R0, 0x2, PT ;  /* 0x000000020000780c */ /* 0x000fda0003f05270 */
[----:B------:R-:W-:Y:S05]  /*7130*/  @!P0 BRA `(.L_x_2184) ;  /* 0x000000a000008947 */ /* 0x000fea0003800000 */
[----:B------:R-:W-:-:S13]  /*7140*/  ISETP.NE.AND P0, PT, R0, 0x3, PT ;  /* 0x000000030000780c */ /* 0x000fda0003f05270 */
[----:B------:R-:W-:Y:S05]  /*7150*/  @!P0 BRA `(.L_x_2185) ;  /* 0x0000005000008947 */ /* 0x000fea0003800000 */
[----:B------:R-:W-:-:S13]  /*7160*/  ISETP.NE.AND P0, PT, R0, 0x4, PT ;  /* 0x000000040000780c */ /* 0x000fda0003f05270 */
[----:B------:R-:W-:Y:S05]  /*7170*/  @P0 BRA `(.L_x_2182) ;  /* 0x00000cc000000947 */ /* 0x000fea0003800000 */
[----:B------:R-:W0:Y:S02]  /*7180*/  F2I.S64.F64.TRUNC R24, R24 ;  /* 0x0000001800187311 */ /* 0x000e24000030d900 */
[----:B0-----:R0:W-:Y:S01]  /*7190*/  STG.E.64 [R4.64], R24 ;  /* 0x0000001804007986 */ /* 0x0011e2000c101b24 */
[----:B------:R-:W-:Y:S05]  /*71a0*/  BRA `(.L_x_2183) ;  /* 0x00000e2000007947 */ /* 0x000fea0003800000 */
.L_x_2185:
[----:B------:R-:W0:Y:S02]  /*71b0*/  F2I.F64.TRUNC R25, R24 ;  /* 0x0000001800197311 */ /* 0x000e24000030d100 */
[----:B0-----:R0:W-:Y:S01]  /*71c0*/  STG.E [R4.64], R25 ;  /* 0x0000001904007986 */ /* 0x0011e2000c101924 */
[----:B------:R-:W-:Y:S05]  /*71d0*/  BRA `(.L_x_2183) ;  /* 0x00000df000007947 */ /* 0x000fea0003800000 */
.L_x_2184:
[----:B------:R-:W0:Y:S02]  /*71e0*/  F2I.F64.TRUNC R25, R24 ;  /* 0x0000001800197311 */ /* 0x000e24000030d100 */
[----:B0-----:R0:W-:Y:S01]  /*71f0*/  STG.E.U16 [R4.64], R25 ;  /* 0x0000001904007986 */ /* 0x0011e2000c101524 */
[----:B------:R-:W-:Y:S05]  /*7200*/  BRA `(.L_x_2183) ;  /* 0x00000dc000007947 */ /* 0x000fea0003800000 */
.L_x_2179:
[----:B------:R-:W-:-:S13]  /*7210*/  ISETP.GT.AND P0, PT, R0, 0x6, PT ;  /* 0x000000060000780c */ /* 0x000fda0003f04270 */
[----:B------:R-:W-:Y:S05]  /*7220*/  @P0 BRA `(.L_x_2186) ;  /* 0x000000f000000947 */ /* 0x000fea0003800000 */
[----:B------:R-:W-:-:S13]  /*7230*/  ISETP.NE.AND P0, PT, R0, 0x5, PT ;  /* 0x000000050000780c */ /* 0x000fda0003f05270 */
[----:B------:R-:W-:Y:S05]  /*7240*/  @!P0 BRA `(.L_x_2187) ;  /* 0x0000007000008947 */ /* 0x000fea0003800000 */
[----:B------:R-:W-:-:S13]  /*7250*/  ISETP.NE.AND P0, PT, R0, 0x6, PT ;  /* 0x000000060000780c */ /* 0x000fda0003f05270 */
[----:B------:R-:W-:Y:S05]  /*7260*/  @P0 BRA `(.L_x_2182) ;  /* 0x00000bd000000947 */ /* 0x000fea0003800000 */
[----:B------:R-:W0:Y:S01]  /*7270*/  F2F.F32.F64 R3, R24 ;  /* 0x0000001800037310 */ /* 0x000e220000301000 */
[----:B------:R-:W0:-:S14]  /*7280*/  DSETP.GEU.AND P0, PT, |R24|, c[0x2][0x90], PT ;  /* 0x008024001800762a */ /* 0x000e1c0003f0e200 */
[----:B0-----:R-:W-:-:S05]  /*7290*/  @!P0 FMUL R3, R3, 1.175494350822287508e-38 ;  /* 0x0080000003038820 */ /* 0x001fca0000400000 */
[----:B------:R0:W-:Y:S01]  /*72a0*/  STG.E [R4.64], R3 ;  /* 0x0000000304007986 */ /* 0x0001e2000c101924 */
[----:B------:R-:W-:Y:S05]  /*72b0*/  BRA `(.L_x_2183) ;  /* 0x00000d1000007947 */ /* 0x000fea0003800000 */
.L_x_2187:
[----:B------:R-:W0:Y:S01]  /*72c0*/  F2F.F32.F64 R0, R24 ;  /* 0x0000001800007310 */ /* 0x000e220000301000 */
[----:B------:R-:W0:-:S14]  /*72d0*/  DSETP.GEU.AND P0, PT, |R24|, c[0x2][0x90], PT ;  /* 0x008024001800762a */ /* 0x000e1c0003f0e200 */
[----:B0-----:R-:W-:-:S05]  /*72e0*/  @!P0 FMUL R0, R0, 1.175494350822287508e-38 ;  /* 0x0080000000008820 */ /* 0x001fca0000400000 */
[----:B------:R-:W-:-:S05]  /*72f0*/  F2FP.PACK_AB R0, RZ, R0 ;  /* 0x00000000ff00723e */ /* 0x000fca00000000ff */
[----:B------:R0:W-:Y:S01]  /*7300*/  STG.E.U16 [R4.64], R0 ;  /* 0x0000000004007986 */ /* 0x0001e2000c101524 */
[----:B------:R-:W-:Y:S05]  /*7310*/  BRA `(.L_x_2183) ;  /* 0x00000cb000007947 */ /* 0x000fea0003800000 */
.L_x_2186:
[----:B------:R-:W-:-:S13]  /*7320*/  ISETP.NE.AND P0, PT, R0, 0x7, PT ;  /* 0x000000070000780c */ /* 0x000fda0003f05270 */
[----:B------:R-:W-:Y:S05]  /*7330*/  @!P0 BRA `(.L_x_2188) ;  /* 0x0000011000008947 */ /* 0x000fea0003800000 */
[----:B------:R-:W-:-:S13]  /*7340*/  ISETP.NE.AND P0, PT, R0, 0x8, PT ;  /* 0x000000080000780c */ /* 0x000fda0003f05270 */
[----:B------:R-:W-:Y:S05]  /*7350*/  @!P0 BRA `(.L_x_2189) ;  /* 0x0000008000008947 */ /* 0x000fea0003800000 */
[----:B------:R-:W-:-:S13]  /*7360*/  ISETP.NE.AND P0, PT, R0, 0x9, PT ;  /* 0x000000090000780c */ /* 0x000fda0003f05270 */
[----:B------:R-:W-:Y:S05]  /*7370*/  @P0 BRA `(.L_x_2182) ;  /* 0x00000ac000000947 */ /* 0x000fea0003800000 */
[----:B------:R-:W0:Y:S01]  /*7380*/  F2F.F32.F64 R6, R24 ;  /* 0x0000001800067310 */ /* 0x000e220000301000 */
[----:B------:R-:W0:Y:S01]  /*7390*/  DSETP.GEU.AND P0, PT, |R24|, c[0x2][0x90], PT ;  /* 0x008024001800762a */ /* 0x000e220003f0e200 */
[----:B------:R-:W-:-:S13]  /*73a0*/  IMAD.MOV.U32 R7, RZ, RZ, RZ ;  /* 0x000000ffff077224 */ /* 0x000fda00078e00ff */
[----:B0-----:R-:W-:-:S05]  /*73b0*/  @!P0 FMUL R6, R6, 1.175494350822287508e-38 ;  /* 0x0080000006068820 */ /* 0x001fca0000400000 */
[----:B------:R0:W-:Y:S01]  /*73c0*/  STG.E.64 [R4.64], R6 ;  /* 0x0000000604007986 */ /* 0x0001e2000c101b24 */
[----:B------:R-:W-:Y:S05]  /*73d0*/  BRA `(.L_x_2183) ;  /* 0x00000bf000007947 */ /* 0x000fea0003800000 */
.L_x_2189:
[----:B------:R-:W0:Y:S01]  /*73e0*/  F2F.F32.F64 R0, R24 ;  /* 0x0000001800007310 */ /* 0x000e220000301000 */
[----:B------:R-:W0:-:S14]  /*73f0*/  DSETP.GEU.AND P0, PT, |R24|, c[0x2][0x90], PT ;  /* 0x008024001800762a */ /* 0x000e1c0003f0e200 */
[----:B0-----:R-:W-:-:S05]  /*7400*/  @!P0 FMUL R0, R0, 1.175494350822287508e-38 ;  /* 0x0080000000008820 */ /* 0x001fca0000400000 */
[----:B------:R-:W-:-:S04]  /*7410*/  F2FP.PACK_AB R3, RZ, R0 ;  /* 0x00000000ff03723e */ /* 0x000fc800000000ff */
[----:B------:R-:W-:-:S05]  /*7420*/  PRMT R3, R3, 0x5410, RZ ;  /* 0x0000541003037816 */ /* 0x000fca00000000ff */
[----:B------:R0:W-:Y:S01]  /*7430*/  STG.E [R4.64], R3 ;  /* 0x0000000304007986 */ /* 0x0001e2000c101924 */
[----:B------:R-:W-:Y:S05]  /*7440*/  BRA `(.L_x_2183) ;  /* 0x00000b8000007947 */ /* 0x000fea0003800000 */
.L_x_2188:
[----:B------:R0:W-:Y:S01]  /*7450*/  STG.E.64 [R4.64], R24 ;  /* 0x0000001804007986 */ /* 0x0001e2000c101b24 */
[----:B------:R-:W-:Y:S05]  /*7460*/  BRA `(.L_x_2183) ;  /* 0x00000b6000007947 */ /* 0x000fea0003800000 */
.L_x_2178:
        /* <DEDUP_REMOVED lines=8> */
[----:B------:R-:W0:-:S06]  /*74f0*/  DSETP.NEU.AND P0, PT, R24, RZ, PT ;  /* 0x000000ff1800722a */ /* 0x000e0c0003f0d000 */
[----:B0-----:R-:W-:-:S05]  /*7500*/  SEL R3, RZ, 0x1, !P0 ;  /* 0x00000001ff037807 */ /* 0x001fca0004000000 */
[----:B------:R0:W-:Y:S01]  /*7510*/  STG.E.U8 [R4.64], R3 ;  /* 0x0000000304007986 */ /* 0x0001e2000c101124 */
[----:B------:R-:W-:Y:S05]  /*7520*/  BRA `(.L_x_2183) ;  /* 0x00000aa000007947 */ /* 0x000fea0003800000 */
.L_x_2192:
[----:B------:R-:W-:-:S05]  /*7530*/  CS2R R26, SRZ ;  /* 0x00000000001a7805 */ /* 0x000fca000001ff00 */
[----:B------:R0:W-:Y:S01]  /*7540*/  STG.E.128 [R4.64], R24 ;  /* 0x0000001804007986 */ /* 0x0001e2000c101d24 */
[----:B------:R-:W-:Y:S05]  /*7550*/  BRA `(.L_x_2183) ;  /* 0x00000a7000007947 */ /* 0x000fea0003800000 */
.L_x_2191:
        /* <DEDUP_REMOVED lines=23> */
.L_x_2196:
[----:B------:R-:W-:Y:S05]  /*76d0*/  BSYNC B0 ;  /* 0x0000000000007941 */ /* 0x000fea0003800000 */
.L_x_2195:
[----:B------:R-:W-:-:S05]  /*76e0*/  LOP3.LUT R7, R0, R7, RZ, 0xfc, !PT ;  /* 0x0000000700077212 */ /* 0x000fca00078efcff */
[----:B------:R0:W-:Y:S01]  /*76f0*/  STG.E.U8 [R4.64], R7 ;  /* 0x0000000704007986 */ /* 0x0001e2000c101124 */
[----:B------:R-:W-:Y:S05]  /*7700*/  BRA `(.L_x_2183) ;  /* 0x000008c000007947 */ /* 0x000fea0003800000 */
.L_x_2194:
[----:B------:R-:W0:Y:S01]  /*7710*/  F2F.F32.F64 R7, R24 ;  /* 0x0000001800077310 */ /* 0x000e220000301000 */
        /* <DEDUP_REMOVED lines=14> */
.L_x_2198:
[----:B------:R-:W-:Y:S01]  /*7800*/  IMAD.MOV.U32 R0, RZ, RZ, 0x7f ;  /* 0x0000007fff007424 */ /* 0x000fe200078e00ff */
[----:B------:R-:W-:-:S04]  /*7810*/  ISETP.GT.U32.AND P0, PT, R3, 0x7f800000, PT ;  /* 0x7f8000000300780c */ /* 0x000fc80003f04070 */
[----:B------:R-:W-:-:S04]  /*7820*/  SEL R0, R0, 0x7c, P0 ;  /* 0x0000007c00007807 */ /* 0x000fc80000000000 */
.L_x_2199:
[----:B------:R-:W-:Y:S05]  /*7830*/  BSYNC B0 ;  /* 0x0000000000007941 */ /* 0x000fea0003800000 */
.L_x_2197:
[----:B------:R-:W-:-:S04]  /*7840*/  LOP3.LUT R3, R7, 0x80000000, RZ, 0xc0, !PT ;  /* 0x8000000007037812 */ /* 0x000fc800078ec0ff */
[----:B------:R-:W-:-:S04]  /*7850*/  SHF.R.U32.HI R3, RZ, 0x18, R3 ;  /* 0x00000018ff037819 */ /* 0x000fc80000011603 */
[----:B------:R-:W-:-:S05]  /*7860*/  LOP3.LUT R3, R0, R3, RZ, 0xfc, !PT ;  /* 0x0000000300037212 */ /* 0x000fca00078efcff */
[----:B------:R0:W-:Y:S01]  /*7870*/  STG.E.U8 [R4.64], R3 ;  /* 0x0000000304007986 */ /* 0x0001e2000c101124 */
[----:B------:R-:W-:Y:S05]  /*7880*/  BRA `(.L_x_2183) ;  /* 0x0000074000007947 */ /* 0x000fea0003800000 */
.L_x_2193:
[----:B------:R-:W0:Y:S01]  /*7890*/  F2F.F32.F64 R0, R24 ;  /* 0x0000001800007310 */ /* 0x000e220000301000 */
[----:B------:R-:W0:-:S14]  /*78a0*/  DSETP.GEU.AND P0, PT, |R24|, c[0x2][0x90], PT ;  /* 0x008024001800762a */ /* 0x000e1c0003f0e200 */
[----:B0-----:R-:W-:-:S05]  /*78b0*/  @!P0 FMUL R0, R0, 1.175494350822287508e-38 ;  /* 0x0080000000008820 */ /* 0x001fca0000400000 */
[----:B------:R-:W-:-:S05]  /*78c0*/  F2FP.BF16.PACK_AB R0, RZ, R0 ;  /* 0x00000000ff00723e */ /* 0x000fca00000010ff */
[----:B------:R0:W-:Y:S01]  /*78d0*/  STG.E.U16 [R4.64], R0 ;  /* 0x0000000004007986 */ /* 0x0001e2000c101524 */
[----:B------:R-:W-:Y:S05]  /*78e0*/  BRA `(.L_x_2183) ;  /* 0x000006e000007947 */ /* 0x000fea0003800000 */
.L_x_2190:
        /* <DEDUP_REMOVED lines=8> */
[----:B------:R-:W0:Y:S02]  /*7970*/  F2I.U32.F64.TRUNC R25, R24 ;  /* 0x0000001800197311 */ /* 0x000e24000030d000 */
[----:B0-----:R0:W-:Y:S01]  /*7980*/  STG.E.U16 [R4.64], R25 ;  /* 0x0000001904007986 */ /* 0x0011e2000c101524 */
[----:B------:R-:W-:Y:S05]  /*7990*/  BRA `(.L_x_2183) ;  /* 0x0000063000007947 */ /* 0x000fea0003800000 */
.L_x_2202:
[----:B------:R-:W0:Y:S01]  /*79a0*/  F2F.F32.F64 R7, R24 ;  /* 0x0000001800077310 */ /* 0x000e220000301000 */
        /* <DEDUP_REMOVED lines=18> */
.L_x_2205:
[----:B------:R-:W-:-:S04]  /*7ad0*/  LOP3.LUT R0, R7, 0x80000000, RZ, 0xc0, !PT ;  /* 0x8000000007007812 */ /* 0x000fc800078ec0ff */
[----:B------:R-:W-:-:S04]  /*7ae0*/  SHF.R.U32.HI R0, RZ, 0x18, R0 ;  /* 0x00000018ff007819 */ /* 0x000fc80000011600 */
[----:B------:R-:W-:Y:S02]  /*7af0*/  LOP3.LUT R0, R3, R0, RZ, 0xfc, !PT ;  /* 0x0000000003007212 */ /* 0x000fe400078efcff */
.L_x_2204:
[----:B------:R-:W-:Y:S05]  /*7b00*/  BSYNC B0 ;  /* 0x0000000000007941 */ /* 0x000fea0003800000 */
.L_x_2203:
[----:B------:R0:W-:Y:S01]  /*7b10*/  STG.E.U8 [R4.64], R0 ;  /* 0x0000000004007986 */ /* 0x0001e2000c101124 */
[----:B------:R-:W-:Y:S05]  /*7b20*/  BRA `(.L_x_2183) ;  /* 0x000004a000007947 */ /* 0x000fea0003800000 */
.L_x_2201:
        /* <DEDUP_REMOVED lines=19> */
.L_x_2208:
[----:B------:R-:W-:-:S04]  /*7c60*/  LOP3.LUT R0, R7, 0x80000000, RZ, 0xc0, !PT ;  /* 0x8000000007007812 */ /* 0x000fc800078ec0ff */
[----:B------:R-:W-:-:S04]  /*7c70*/  SHF.R.U32.HI R0, RZ, 0x18, R0 ;  /* 0x00000018ff007819 */ /* 0x000fc80000011600 */
[----:B------:R-:W-:Y:S02]  /*7c80*/  LOP3.LUT R0, R3, R0, RZ, 0xfc, !PT ;  /* 0x0000000003007212 */ /* 0x000fe400078efcff */
.L_x_2207:
[----:B------:R-:W-:Y:S05]  /*7c90*/  BSYNC B0 ;  /* 0x0000000000007941 */ /* 0x000fea0003800000 */
.L_x_2206:
[----:B------:R0:W-:Y:S01]  /*7ca0*/  STG.E.U8 [R4.64], R0 ;  /* 0x0000000004007986 */ /* 0x0001e2000c101124 */
[----:B------:R-:W-:Y:S05]  /*7cb0*/  BRA `(.L_x_2183) ;  /* 0x0000031000007947 */ /* 0x000fea0003800000 */
.L_x_2200:
[----:B------:R-:W-:-:S13]  /*7cc0*/  ISETP.NE.AND P0, PT, R0, 0x1c, PT ;  /* 0x0000001c0000780c */ /* 0x000fda0003f05270 */
[----:B------:R-:W-:Y:S05]  /*7cd0*/  @!P0 BRA `(.L_x_2209) ;  /* 0x000002d000008947 */ /* 0x000fea0003800000 */
[----:B------:R-:W-:-:S13]  /*7ce0*/  ISETP.NE.AND P0, PT, R0, 0x1d, PT ;  /* 0x0000001d0000780c */ /* 0x000fda0003f05270 */
[----:B------:R-:W-:Y:S05]  /*7cf0*/  @!P0 BRA `(.L_x_2210) ;  /* 0x0000028000008947 */ /* 0x000fea0003800000 */
[----:B------:R-:W-:-:S13]  /*7d00*/  ISETP.NE.AND P0, PT, R0, 0x2c, PT ;  /* 0x0000002c0000780c */ /* 0x000fda0003f05270 */
[----:B------:R-:W-:Y:S05]  /*7d10*/  @P0 BRA `(.L_x_2182) ;  /* 0x0000012000000947 */ /* 0x000fea0003800000 */
[----:B------:R-:W0:Y:S01]  /*7d20*/  F2F.F32.F64 R8, R24 ;  /* 0x0000001800087310 */ /* 0x000e220000301000 */
        /* <DEDUP_REMOVED lines=17> */
.L_x_2182:
        /* <DEDUP_REMOVED lines=18> */
[----:B0--3--:R-:W-:Y:S05]  /*7f60*/  CALL.ABS.NOINC R14 ;  /* 0x000000000e007343 */ /* 0x009fea0003c00000 */
[----:B------:R-:W-:Y:S05]  /*7f70*/  BRA `(.L_x_2183) ;  /* 0x0000005000007947 */ /* 0x000fea0003800000 */
.L_x_2210:
[----:B------:R-:W0:Y:S02]  /*7f80*/  F2I.U64.F64.TRUNC R24, R24 ;  /* 0x0000001800187311 */ /* 0x000e24000030d800 */
[----:B0-----:R0:W-:Y:S01]  /*7f90*/  STG.E.64 [R4.64], R24 ;  /* 0x0000001804007986 */ /* 0x0011e2000c101b24 */
[----:B------:R-:W-:Y:S05]  /*7fa0*/  BRA `(.L_x_2183) ;  /* 0x0000002000007947 */ /* 0x000fea0003800000 */
.L_x_2209:
[----:B------:R-:W0:Y:S02]  /*7fb0*/  F2I.U32.F64.TRUNC R25, R24 ;  /* 0x0000001800197311 */ /* 0x000e24000030d000 */
[----:B0-----:R0:W-:Y:S02]  /*7fc0*/  STG.E [R4.64], R25 ;  /* 0x0000001904007986 */ /* 0x0011e4000c101924 */
.L_x_2183:
[----:B------:R-:W-:Y:S02]  /*7fd0*/  IADD3 R23, R23, 0x80, RZ ;  /* 0x0000008017177810 */ /* 0x000fe40007ffe0ff */
.L_x_2144:
[----:B------:R-:W-:Y:S05]  /*7fe0*/  BSYNC B6 ;  /* 0x0000000000067941 */ /* 0x000fea0003800000 */
.L_x_2143:
[----:B------:R-:W-:-:S13]  /*7ff0*/  ISETP.GE.AND P0, PT, R23, R2, PT ;  /* 0x000000021700720c */ /* 0x000fda0003f06270 */
[----:B------:R-:W-:Y:S05]  /*8000*/  @P0 EXIT ;  /* 0x000000000000094d */ /* 0x000fea0003800000 */
[----:B0-2---:R-:W-:Y:S01]  /*8010*/  PRMT R0, R18, 0x9910, RZ ;  /* 0x0000991012007816 */ /* 0x005fe200000000ff */
        /* <DEDUP_REMOVED lines=14> */
[----:B---3--:R-:W0:Y:S02]  /*8100*/  F2I.F64.TRUNC R17, R16 ;  /* 0x0000001000117311 */ /* 0x008e24000030d100 */
[----:B0-----:R-:W-:Y:S01]  /*8110*/  STG.E.U8 [R2.64], R17 ;  /* 0x0000001102007986 */ /* 0x001fe2000c101124 */
[----:B------:R-:W-:Y:S05]  /*8120*/  EXIT ;  /* 0x000000000000794d */ /* 0x000fea0003800000 */
.L_x_2214:
[----:B---3--:R-:W0:Y:S02]  /*8130*/  F2I.S64.F64.TRUNC R16, R16 ;  /* 0x0000001000107311 */ /* 0x008e24000030d900 */
[----:B0---4-:R-:W-:-:S05]  /*8140*/  IMAD.MOV.U32 R5, RZ, RZ, R16 ;  /* 0x000000ffff057224 */ /* 0x011fca00078e0010 */
[----:B------:R-:W-:Y:S01]  /*8150*/  STG.E.U8 [R2.64], R5 ;  /* 0x0000000502007986 */ /* 0x000fe2000c101124 */
[----:B------:R-:W-:Y:S05]  /*8160*/  EXIT ;  /* 0x000000000000794d */ /* 0x000fea0003800000 */
.L_x_2213:
[----:B------:R-:W-:-:S13]  /*8170*/  ISETP.NE.AND P0, PT, R0, 0x2, PT ;  /* 0x000000020000780c */ /* 0x000fda0003f05270 */
[----:B------:R-:W-:Y:S05]  /*8180*/  @!P0 BRA `(.L_x_2216) ;  /* 0x000000a000008947 */ /* 0x000fea0003800000 */
[----:B------:R-:W-:-:S13]  /*8190*/  ISETP.NE.AND P0, PT, R0, 0x3, PT ;  /* 0x000000030000780c */ /* 0x000fda0003f05270 */
[----:B------:R-:W-:Y:S05]  /*81a0*/  @!P0 BRA `(.L_x_2217) ;  /* 0x0000005000008947 */ /* 0x000fea0003800000 */
[----:B------:R-:W-:-:S13]  /*81b0*/  ISETP.NE.AND P0, PT, R0, 0x4, PT ;  /* 0x000000040000780c */ /* 0x000fda0003f05270 */
[----:B------:R-:W-:Y:S05]  /*81c0*/  @P0 BRA `(.L_x_2215) ;  /* 0x00000ce000000947 */ /* 0x000fea0003800000 */
[----:B---3--:R-:W0:Y:S02]  /*81d0*/  F2I.S64.F64.TRUNC R16, R16 ;  /* 0x0000001000107311 */ /* 0x008e24000030d900 */
[----:B0-----:R-:W-:Y:S01]  /*81e0*/  STG.E.64 [R2.64], R16 ;  /* 0x0000001002007986 */ /* 0x001fe2000c101b24 */
[----:B------:R-:W-:Y:S05]  /*81f0*/  EXIT ;  /* 0x000000000000794d */ /* 0x000fea0003800000 */
.L_x_2217:
[----:B---3--:R-:W0:Y:S02]  /*8200*/  F2I.F64.TRUNC R17, R16 ;  /* 0x0000001000117311 */ /* 0x008e24000030d100 */
[----:B0-----:R-:W-:Y:S01]  /*8210*/  STG.E [R2.64], R17 ;  /* 0x0000001102007986 */ /* 0x001fe2000c101924 */
[----:B------:R-:W-:Y:S05]  /*8220*/  EXIT ;  /* 0x000000000000794d */ /* 0x000fea0003800000 */
.L_x_2216:
[----:B---3--:R-:W0:Y:S02]  /*8230*/  F2I.F64.TRUNC R17, R16 ;  /* 0x0000001000117311 */ /* 0x008e24000030d100 */
[----:B0-----:R-:W-:Y:S01]  /*8240*/  STG.E.U16 [R2.64], R17 ;  /* 0x0000001102007986 */ /* 0x001fe2000c101524 */
[----:B------:R-:W-:Y:S05]  /*8250*/  EXIT ;  /* 0x000000000000794d */ /* 0x000fea0003800000 */
.L_x_2212:
[----:B------:R-:W-:-:S13]  /*8260*/  ISETP.GT.AND P0, PT, R0, 0x6, PT ;  /* 0x000000060000780c */ /* 0x000fda0003f04270 */
[----:B------:R-:W-:Y:S05]  /*8270*/  @P0 BRA `(.L_x_2218) ;  /* 0x000000f000000947 */ /* 0x000fea0003800000 */
[----:B------:R-:W-:-:S13]  /*8280*/  ISETP.NE.AND P0, PT, R0, 0x5, PT ;  /* 0x000000050000780c */ /* 0x000fda0003f05270 */
[----:B------:R-:W-:Y:S05]  /*8290*/  @!P0 BRA `(.L_x_2219) ;  /* 0x0000007000008947 */ /* 0x000fea0003800000 */
[----:B------:R-:W-:-:S13]  /*82a0*/  ISETP.NE.AND P0, PT, R0, 0x6, PT ;  /* 0x000000060000780c */ /* 0x000fda0003f05270 */
[----:B------:R-:W-:Y:S05]  /*82b0*/  @P0 BRA `(.L_x_2215) ;  /* 0x00000bf000000947 */ /* 0x000fea0003800000 */
[----:B---34-:R-:W0:Y:S01]  /*82c0*/  F2F.F32.F64 R5, R16 ;  /* 0x0000001000057310 */ /* 0x018e220000301000 */
[----:B------:R-:W0:-:S14]  /*82d0*/  DSETP.GEU.AND P0, PT, |R16|, c[0x2][0x90], PT ;  /* 0x008024001000762a */ /* 0x000e1c0003f0e200 */
[----:B0-----:R-:W-:-:S05]  /*82e0*/  @!P0 FMUL R5, R5, 1.175494350822287508e-38 ;  /* 0x0080000005058820 */ /* 0x001fca0000400000 */
[----:B------:R-:W-:Y:S01]  /*82f0*/  STG.E [R2.64], R5 ;  /* 0x0000000502007986 */ /* 0x000fe2000c101924 */
[----:B------:R-:W-:Y:S05]  /*8300*/  EXIT ;  /* 0x000000000000794d */ /* 0x000fea0003800000 */
.L_x_2219:
[----:B---3--:R-:W0:Y:S01]  /*8310*/  F2F.F32.F64 R0, R16 ;  /* 0x0000001000007310 */ /* 0x008e220000301000 */
[----:B------:R-:W0:-:S14]  /*8320*/  DSETP.GEU.AND P0, PT, |R16|, c[0x2][0x90], PT ;  /* 0x008024001000762a */ /* 0x000e1c0003f0e200 */
[----:B0-----:R-:W-:-:S05]  /*8330*/  @!P0 FMUL R0, R0, 1.175494350822287508e-38 ;  /* 0x0080000000008820 */ /* 0x001fca0000400000 */
[----:B------:R-:W-:-:S05]  /*8340*/  F2FP.PACK_AB R0, RZ, R0 ;  /* 0x00000000ff00723e */ /* 0x000fca00000000ff */
[----:B------:R-:W-:Y:S01]  /*8350*/  STG.E.U16 [R2.64], R0 ;  /* 0x0000000002007986 */ /* 0x000fe2000c101524 */
[----:B------:R-:W-:Y:S05]  /*8360*/  EXIT ;  /* 0x000000000000794d */ /* 0x000fea0003800000 */
.L_x_2218:
[----:B------:R-:W-:-:S13]  /*8370*/  ISETP.NE.AND P0, PT, R0, 0x7, PT ;  /* 0x000000070000780c */ /* 0x000fda0003f05270 */
[----:B------:R-:W-:Y:S05]  /*8380*/  @!P0 BRA `(.L_x_2220) ;  /* 0x0000011000008947 */ /* 0x000fea0003800000 */
[----:B------:R-:W-:-:S13]  /*8390*/  ISETP.NE.AND P0, PT, R0, 0x8, PT ;  /* 0x000000080000780c */ /* 0x000fda0003f05270 */
[----:B------:R-:W-:Y:S05]  /*83a0*/  @!P0 BRA `(.L_x_2221) ;  /* 0x0000008000008947 */ /* 0x000fea0003800000 */
[----:B------:R-:W-:-:S13]  /*83b0*/  ISETP.NE.AND P0, PT, R0, 0x9, PT ;  /* 0x000000090000780c */ /* 0x000fda0003f05270 */
[----:B------:R-:W-:Y:S05]  /*83c0*/  @P0 BRA `(.L_x_2215) ;  /* 0x00000ae000000947 */ /* 0x000fea0003800000 */
[----:B---34-:R-:W0:Y:S01]  /*83d0*/  F2F.F32.F64 R4, R16 ;  /* 0x0000001000047310 */ /* 0x018e220000301000 */
[----:B------:R-:W0:Y:S01]  /*83e0*/  DSETP.GEU.AND P0, PT, |R16|, c[0x2][0x90], PT ;  /* 0x008024001000762a */ /* 0x000e220003f0e200 */
[----:B------:R-:W-:-:S13]  /*83f0*/  IMAD.MOV.U32 R5, RZ, RZ, RZ ;  /* 0x000000ffff057224 */ /* 0x000fda00078e00ff */
[----:B0-----:R-:W-:-:S05]  /*8400*/  @!P0 FMUL R4, R4, 1.175494350822287508e-38 ;  /* 0x0080000004048820 */ /* 0x001fca0000400000 */
[----:B------:R-:W-:Y:S01]  /*8410*/  STG.E.64 [R2.64], R4 ;  /* 0x0000000402007986 */ /* 0x000fe2000c101b24 */
[----:B------:R-:W-:Y:S05]  /*8420*/  EXIT ;  /* 0x000000000000794d */ /* 0x000fea0003800000 */
.L_x_2221:
[----:B---3--:R-:W0:Y:S01]  /*8430*/  F2F.F32.F64 R0, R16 ;  /* 0x0000001000007310 */ /* 0x008e220000301000 */
[----:B------:R-:W0:-:S14]  /*8440*/  DSETP.GEU.AND P0, PT, |R16|, c[0x2][0x90], PT ;  /* 0x008024001000762a */ /* 0x000e1c0003f0e200 */
[----:B0-----:R-:W-:-:S05]  /*8450*/  @!P0 FMUL R0, R0, 1.175494350822287508e-38 ;  /* 0x0080000000008820 */ /* 0x001fca0000400000 */
[----:B----4-:R-:W-:-:S04]  /*8460*/  F2FP.PACK_AB R5, RZ, R0 ;  /* 0x00000000ff05723e */ /* 0x010fc800000000ff */
[----:B------:R-:W-:-:S05]  /*8470*/  PRMT R5, R5, 0x5410, RZ ;  /* 0x0000541005057816 */ /* 0x000fca00000000ff */
[----:B------:R-:W-:Y:S01]  /*8480*/  STG.E [R2.64], R5 ;  /* 0x0000000502007986 */ /* 0x000fe2000c101924 */
[----:B------:R-:W-:Y:S05]  /*8490*/  EXIT ;  /* 0x000000000000794d */ /* 0x000fea0003800000 */
.L_x_2220:
[----:B---3--:R-:W-:Y:S01]  /*84a0*/  STG.E.64 [R2.64], R16 ;  /* 0x0000001002007986 */ /* 0x008fe2000c101b24 */
[----:B------:R-:W-:Y:S05]  /*84b0*/  EXIT ;  /* 0x000000000000794d */ /* 0x000fea0003800000 */
.L_x_2211:
        /* <DEDUP_REMOVED lines=8> */
[----:B---3--:R-:W0:-:S06]  /*8540*/  DSETP.NEU.AND P0, PT, R16, RZ, PT ;  /* 0x000000ff1000722a */ /* 0x008e0c0003f0d000 */
[----:B0---4-:R-:W-:-:S05]  /*8550*/  SEL R5, RZ, 0x1, !P0 ;  /* 0x00000001ff057807 */ /* 0x011fca0004000000 */
[----:B------:R-:W-:Y:S01]  /*8560*/  STG.E.U8 [R2.64], R5 ;  /* 0x0000000502007986 */ /* 0x000fe2000c101124 */
[----:B------:R-:W-:Y:S05]  /*8570*/  EXIT ;  /* 0x000000000000794d */ /* 0x000fea0003800000 */
.L_x_2224:
[----:B------:R-:W-:-:S05]  /*8580*/  CS2R R18, SRZ ;  /* 0x0000000000127805 */ /* 0x000fca000001ff00 */
[----:B---3--:R-:W-:Y:S01]  /*8590*/  STG.E.128 [R2.64], R16 ;  /* 0x0000001002007986 */ /* 0x008fe2000c101d24 */
[----:B------:R-:W-:Y:S05]  /*85a0*/  EXIT ;  /* 0x000000000000794d */ /* 0x000fea0003800000 */
.L_x_2223:
[----:B------:R-:W-:-:S13]  /*85b0*/  ISETP.NE.AND P0, PT, R0, 0xf, PT ;  /* 0x0000000f0000780c */ /* 0x000fda0003f05270 */
[----:B------:R-:W-:Y:S05]  /*85c0*/  @!P0 BRA `(.L_x_2225) ;  /* 0x0000031000008947 */ /* 0x000fea0003800000 */
[----:B------:R-:W-:-:S13]  /*85d0*/  ISETP.NE.AND P0, PT, R0, 0x17, PT ;  /* 0x000000170000780c */ /* 0x000fda0003f05270 */
[----:B------:R-:W-:Y:S05]  /*85e0*/  @!P0 BRA `(.L_x_2226) ;  /* 0x0000017000008947 */ /* 0x000fea0003800000 */
[----:B------:R-:W-:-:S13]  /*85f0*/  ISETP.NE.AND P0, PT, R0, 0x18, PT ;  /* 0x000000180000780c */ /* 0x000fda0003f05270 */
[----:B------:R-:W-:Y:S05]  /*8600*/  @P0 BRA `(.L_x_2215) ;  /* 0x000008a000000947 */ /* 0x000fea0003800000 */
[----:B---3--:R-:W0:Y:S01]  /*8610*/  F2F.F32.F64 R7, R16 ;  /* 0x0000001000077310 */ /* 0x008e220000301000 */
[----:B------:R-:W0:Y:S01]  /*8620*/  DSETP.GEU.AND P0, PT, |R16|, c[0x2][0x90], PT ;  /* 0x008024001000762a */ /* 0x000e220003f0e200 */
[----:B------:R-:W-:-:S13]  /*8630*/  BSSY B0, `(.L_x_2227) ;  /* 0x000000f000007945 */ /* 0x000fda0003800000 */
[----:B0-----:R-:W-:-:S05]  /*8640*/  @!P0 FMUL R7, R7, 1.175494350822287508e-38 ;  /* 0x0080000007078820 */ /* 0x001fca0000400000 */
[C---:B----4-:R-:W-:Y:S02]  /*8650*/  LOP3.LUT R4, R7.reuse, 0x7fffffff, RZ, 0xc0, !PT ;  /* 0x7fffffff07047812 */ /* 0x050fe400078ec0ff */
        /* <DEDUP_REMOVED lines=12> */
.L_x_2228:
[----:B------:R-:W-:Y:S05]  /*8720*/  BSYNC B0 ;  /* 0x0000000000007941 */ /* 0x000fea0003800000 */
.L_x_2227:
[----:B------:R-:W-:-:S05]  /*8730*/  LOP3.LUT R5, R0, R5, RZ, 0xfc, !PT ;  /* 0x0000000500057212 */ /* 0x000fca00078efcff */
[----:B------:R-:W-:Y:S01]  /*8740*/  STG.E.U8 [R2.64], R5 ;  /* 0x0000000502007986 */ /* 0x000fe2000c101124 */
[----:B------:R-:W-:Y:S05]  /*8750*/  EXIT ;  /* 0x000000000000794d */ /* 0x000fea0003800000 */
.L_x_2226:
[----:B---34-:R-:W0:Y:S01]  /*8760*/  F2F.F32.F64 R5, R16 ;  /* 0x0000001000057310 */ /* 0x018e220000301000 */
        /* <DEDUP_REMOVED lines=14> */
.L_x_2230:
[----:B------:R-:W-:Y:S01]  /*8850*/  IMAD.MOV.U32 R0, RZ, RZ, 0x7f ;  /* 0x0000007fff007424 */ /* 0x000fe200078e00ff */
[----:B------:R-:W-:-:S04]  /*8860*/  ISETP.GT.U32.AND P0, PT, R4, 0x7f800000, PT ;  /* 0x7f8000000400780c */ /* 0x000fc80003f04070 */
[----:B------:R-:W-:-:S04]  /*8870*/  SEL R0, R0, 0x7c, P0 ;  /* 0x0000007c00007807 */ /* 0x000fc80000000000 */
.L_x_2231:
[----:B------:R-:W-:Y:S05]  /*8880*/  BSYNC B0 ;  /* 0x0000000000007941 */ /* 0x000fea0003800000 */
.L_x_2229:
[----:B------:R-:W-:-:S04]  /*8890*/  LOP3.LUT R4, R5, 0x80000000, RZ, 0xc0, !PT ;  /* 0x8000000005047812 */ /* 0x000fc800078ec0ff */
[----:B------:R-:W-:-:S04]  /*88a0*/  SHF.R.U32.HI R5, RZ, 0x18, R4 ;  /* 0x00000018ff057819 */ /* 0x000fc80000011604 */
[----:B------:R-:W-:-:S05]  /*88b0*/  LOP3.LUT R5, R0, R5, RZ, 0xfc, !PT ;  /* 0x0000000500057212 */ /* 0x000fca00078efcff */
[----:B------:R-:W-:Y:S01]  /*88c0*/  STG.E.U8 [R2.64], R5 ;  /* 0x0000000502007986 */ /* 0x000fe2000c101124 */
[----:B------:R-:W-:Y:S05]  /*88d0*/  EXIT ;  /* 0x000000000000794d */ /* 0x000fea0003800000 */
.L_x_2225:
[----:B---3--:R-:W0:Y:S01]  /*88e0*/  F2F.F32.F64 R0, R16 ;  /* 0x0000001000007310 */ /* 0x008e220000301000 */
[----:B------:R-:W0:-:S14]  /*88f0*/  DSETP.GEU.AND P0, PT, |R16|, c[0x2][0x90], PT ;  /* 0x008024001000762a */ /* 0x000e1c0003f0e200 */
[----:B0-----:R-:W-:-:S05]  /*8900*/  @!P0 FMUL R0, R0, 1.175494350822287508e-38 ;  /* 0x0080000000008820 */ /* 0x001fca0000400000 */
[----:B------:R-:W-:-:S05]  /*8910*/  F2FP.BF16.PACK_AB R0, RZ, R0 ;  /* 0x00000000ff00723e */ /* 0x000fca00000010ff */
[----:B------:R-:W-:Y:S01]  /*8920*/  STG.E.U16 [R2.64], R0 ;  /* 0x0000000002007986 */ /* 0x000fe2000c101524 */
[----:B------:R-:W-:Y:S05]  /*8930*/  EXIT ;  /* 0x000000000000794d */ /* 0x000fea0003800000 */
.L_x_2222:
        /* <DEDUP_REMOVED lines=8> */
[----:B---3--:R-:W0:Y:S02]  /*89c0*/  F2I.U32.F64.TRUNC R17, R16 ;  /* 0x0000001000117311 */ /* 0x008e24000030d000 */
[----:B0-----:R-:W-:Y:S01]  /*89d0*/  STG.E.U16 [R2.64], R17 ;  /* 0x0000001102007986 */ /* 0x001fe2000c101524 */
[----:B------:R-:W-:Y:S05]  /*89e0*/  EXIT ;  /* 0x000000000000794d */ /* 0x000fea0003800000 */
.L_x_2234:
[----:B---3--:R-:W0:Y:S01]  /*89f0*/  F2F.F32.F64 R7, R16 ;  /* 0x0000001000077310 */ /* 0x008e220000301000 */
[----:B------:R-:W0:Y:S01]  /*8a00*/  DSETP.GEU.AND P0, PT, |R16|, c[0x2][0x90], PT ;  /* 0x008024001000762a */ /* 0x000e220003f0e200 */
[----:B------:R-:W-:Y:S01]  /*8a10*/  BSSY B0, `(.L_x_2235) ;  /* 0x0000015000007945 */ /* 0x000fe20003800000 */
[----:B------:R-:W-:-:S12]  /*8a20*/  IMAD.MOV.U32 R0, RZ, RZ, 0x80 ;  /* 0x00000080ff007424 */ /* 0x000fd800078e00ff */
[----:B0-----:R-:W-:-:S05]  /*8a30*/  @!P0 FMUL R7, R7, 1.175494350822287508e-38 ;  /* 0x0080000007078820 */ /* 0x001fca0000400000 */
[----:B----4-:R-:W-:-:S04]  /*8a40*/  LOP3.LUT R5, R7, 0x7fffffff, RZ, 0xc0, !PT ;  /* 0x7fffffff07057812 */ /* 0x010fc800078ec0ff */
        /* <DEDUP_REMOVED lines=13> */
.L_x_2237:
[----:B------:R-:W-:-:S04]  /*8b20*/  LOP3.LUT R0, R7, 0x80000000, RZ, 0xc0, !PT ;  /* 0x8000000007007812 */ /* 0x000fc800078ec0ff */
[----:B------:R-:W-:-:S04]  /*8b30*/  SHF.R.U32.HI R5, RZ, 0x18, R0 ;  /* 0x00000018ff057819 */ /* 0x000fc80000011600 */
[----:B------:R-:W-:-:S04]  /*8b40*/  LOP3.LUT R4, R4, R5, RZ, 0xfc, !PT ;  /* 0x0000000504047212 */ /* 0x000fc800078efcff */
[----:B------:R-:W-:Y:S02]  /*8b50*/  PRMT R0, R4, 0x7610, R0 ;  /* 0x0000761004007816 */ /* 0x000fe40000000000 */
.L_x_2236:
[----:B------:R-:W-:Y:S05]  /*8b60*/  BSYNC B0 ;  /* 0x0000000000007941 */ /* 0x000fea0003800000 */
.L_x_2235:
[----:B------:R-:W-:Y:S01]  /*8b70*/  STG.E.U8 [R2.64], R0 ;  /* 0x0000000002007986 */ /* 0x000fe2000c101124 */
[----:B------:R-:W-:Y:S05]  /*8b80*/  EXIT ;  /* 0x000000000000794d */ /* 0x000fea0003800000 */
.L_x_2233:
        /* <DEDUP_REMOVED lines=19> */
.L_x_2240:
[----:B------:R-:W-:-:S04]  /*8cc0*/  LOP3.LUT R0, R7, 0x80000000, RZ, 0xc0, !PT ;  /* 0x8000000007007812 */ /* 0x000fc800078ec0ff */
[----:B------:R-:W-:-:S04]  /*8cd0*/  SHF.R.U32.HI R5, RZ, 0x18, R0 ;  /* 0x00000018ff057819 */ /* 0x000fc80000011600 */
[----:B------:R-:W-:-:S04]  /*8ce0*/  LOP3.LUT R4, R4, R5, RZ, 0xfc, !PT ;  /* 0x0000000504047212 */ /* 0x000fc800078efcff */
[----:B------:R-:W-:Y:S02]  /*8cf0*/  PRMT R0, R4, 0x7610, R0 ;  /* 0x0000761004007816 */ /* 0x000fe40000000000 */
.L_x_2239:
[----:B------:R-:W-:Y:S05]  /*8d00*/  BSYNC B0 ;  /* 0x0000000000007941 */ /* 0x000fea0003800000 */
.L_x_2238:
[----:B------:R-:W-:Y:S01]  /*8d10*/  STG.E.U8 [R2.64], R0 ;  /* 0x0000000002007986 */ /* 0x000fe2000c101124 */
[----:B------:R-:W-:Y:S05]  /*8d20*/  EXIT ;  /* 0x000000000000794d */ /* 0x000fea0003800000 */
.L_x_2232:
[----:B------:R-:W-:-:S13]  /*8d30*/  ISETP.NE.AND P0, PT, R0, 0x1c, PT ;  /* 0x0000001c0000780c */ /* 0x000fda0003f05270 */
[----:B------:R-:W-:Y:S05]  /*8d40*/  @!P0 BRA `(.L_x_2241) ;  /* 0x000002d000008947 */ /* 0x000fea0003800000 */
[----:B------:R-:W-:-:S13]  /*8d50*/  ISETP.NE.AND P0, PT, R0, 0x1d, PT ;  /* 0x0000001d0000780c */ /* 0x000fda0003f05270 */
[----:B------:R-:W-:Y:S05]  /*8d60*/  @!P0 BRA `(.L_x_2242) ;  /* 0x0000028000008947 */ /* 0x000fea0003800000 */
[----:B------:R-:W-:-:S13]  /*8d70*/  ISETP.NE.AND P0, PT, R0, 0x2c, PT ;  /* 0x0000002c0000780c */ /* 0x000fda0003f05270 */
[----:B------:R-:W-:Y:S05]  /*8d80*/  @P0 BRA `(.L_x_2215) ;  /* 0x0000012000000947 */ /* 0x000fea0003800000 */
[----:B---3--:R-:W0:Y:S01]  /*8d90*/  F2F.F32.F64 R6, R16 ;  /* 0x0000001000067310 */ /* 0x008e220000301000 */
[----:B------:R-:W0:-:S14]  /*8da0*/  DSETP.GEU.AND P0, PT, |R16|, c[0x2][0x90], PT ;  /* 0x008024001000762a */ /* 0x000e1c0003f0e200 */
[----:B0-----:R-:W-:Y:S01]  /*8db0*/  @!P0 FMUL R6, R6, 1.175494350822287508e-38 ;  /* 0x0080000006068820 */ /* 0x001fe20000400000 */
[----:B------:R-:W-:-:S04]  /*8dc0*/  PLOP3.LUT P0, PT, PT, PT, PT, 0x80, 0x0 ;  /* 0x000000000000781c */ /* 0x000fc80003f0f070 */
[----:B----4-:R-:W-:-:S04]  /*8dd0*/  SHF.R.U32.HI R4, RZ, 0x17, R6 ;  /* 0x00000017ff047819 */ /* 0x010fc80000011606 */
        /* <DEDUP_REMOVED lines=13> */
.L_x_2215:
[----:B------:R-:W-:Y:S01]  /*8eb0*/  MOV R0, 0x0 ;  /* 0x0000000000007802 */ /* 0x000fe20000000f00 */
[----:B----4-:R-:W-:Y:S02]  /*8ec0*/  IMAD.MOV.U32 R4, RZ, RZ, c[0x4][0x158] ;  /* 0x01005600ff047624 */ /* 0x010fe400078e00ff */
[----:B------:R-:W-:Y:S01]  /*8ed0*/  IMAD.MOV.U32 R5, RZ, RZ, c[0x4][0x15c] ;  /* 0x01005700ff057624 */ /* 0x000fe200078e00ff */
[----:B------:R0:W2:Y:S01]  /*8ee0*/  LDC.64 R2, c[0x4][R0] ;  /* 0x0100000000027b82 */ /* 0x0000a20000000a00 */
[----:B------:R-:W-:Y:S02]  /*8ef0*/  IMAD.MOV.U32 R6, RZ, RZ, c[0x4][0x160] ;  /* 0x01005800ff067624 */ /* 0x000fe400078e00ff */
[----:B------:R-:W-:Y:S02]  /*8f00*/  IMAD.MOV.U32 R7, RZ, RZ, c[0x4][0x164] ;  /* 0x01005900ff077624 */ /* 0x000fe400078e00ff */
[----:B------:R-:W-:-:S02]  /*8f10*/  IMAD.MOV.U32 R8, RZ, RZ, 0x65 ;  /* 0x00000065ff087424 */ /* 0x000fc400078e00ff */
[----:B------:R-:W-:Y:S02]  /*8f20*/  IMAD.MOV.U32 R10, RZ, RZ, c[0x4][0x40] ;  /* 0x01001000ff0a7624 */ /* 0x000fe400078e00ff */
[----:B------:R-:W-:Y:S02]  /*8f30*/  IMAD.MOV.U32 R11, RZ, RZ, c[0x4][0x44] ;  /* 0x01001100ff0b7624 */ /* 0x000fe400078e00ff */
[----:B------:R-:W-:Y:S02]  /*8f40*/  IMAD.MOV.U32 R12, RZ, RZ, 0x1 ;  /* 0x00000001ff0c7424 */ /* 0x000fe400078e00ff */
[----:B------:R-:W-:Y:S02]  /*8f50*/  IMAD.MOV.U32 R13, RZ, RZ, RZ ;  /* 0x000000ffff0d7224 */ /* 0x000fe400078e00ff */
[----:B0-----:R-:W-:Y:S01]  /*8f60*/  LEPC R14 ;  /* 0x00000000000e734e */ /* 0x001fe20000000000 */
[----:B------:R-:W-:Y:S02]  /*8f70*/  MOV R9, 0x8fe0 ;  /* 0x00008fe000097802 */ /* 0x000fe40000000f00 */
[----:B------:R-:W-:Y:S02]  /*8f80*/  MOV R20, 0x8f60 ;  /* 0x00008f6000147802 */ /* 0x000fe40000000f00 */
[----:B------:R-:W-:-:S02]  /*8f90*/  MOV R21, 0x0 ;  /* 0x0000000000157802 */ /* 0x000fc40000000f00 */
[----:B------:R-:W-:Y:S02]  /*8fa0*/  MOV R0, 0x0 ;  /* 0x0000000000007802 */ /* 0x000fe40000000f00 */
[----:B------:R-:W-:-:S04]  /*8fb0*/  IADD3 R20, P0, P1, -R20, R9, R14 ;  /* 0x0000000914147210 */ /* 0x000fc8000791e10e */
[----:B------:R-:W-:-:S04]  /*8fc0*/  IADD3.X R21, ~R0, R21, R15, P0, P1 ;  /* 0x0000001500157210 */ /* 0x000fc800007e250f */
[----:B-123--:R-:W-:Y:S05]  /*8fd0*/  CALL.ABS.NOINC R2 ;  /* 0x0000000002007343 */ /* 0x00efea0003c00000 */
[----:B------:R-:W-:Y:S05]  /*8fe0*/  EXIT ;  /* 0x000000000000794d */ /* 0x000fea0003800000 */
.L_x_2242:
[----:B---3--:R-:W0:Y:S02]  /*8ff0*/  F2I.U64.F64.TRUNC R16, R16 ;  /* 0x0000001000107311 */ /* 0x008e24000030d800 */
[----:B0-----:R-:W-:Y:S01]  /*9000*/  STG.E.64 [R2.64], R16 ;  /* 0x0000001002007986 */ /* 0x001fe2000c101b24 */
[----:B------:R-:W-:Y:S05]  /*9010*/  EXIT ;  /* 0x000000000000794d */ /* 0x000fea0003800000 */
.L_x_2241:
[----:B---3--:R-:W0:Y:S02]  /*9020*/  F2I.U32.F64.TRUNC R17, R16 ;  /* 0x0000001000117311 */ /* 0x008e24000030d000 */
[----:B0-----:R-:W-:Y:S01]  /*9030*/  STG.E [R2.64], R17 ;  /* 0x0000001102007986 */ /* 0x001fe2000c101924 */
[----:B------:R-:W-:Y:S05]  /*9040*/  EXIT ;  /* 0x000000000000794d */ /* 0x000fea0003800000 */
        .type           $_ZN2at6native27unrolled_elementwise_kernelIZZZNS0_15tan_kernel_cudaERNS_18TensorIteratorBaseEENKUlvE0_clEvENKUlvE_clEvEUldE_St5arrayIPcLm2EELi4E23TrivialOffsetCalculatorILi1EjESB_NS0_6memory12LoadWithCastILi1EEENSC_13StoreWithCastILi1EEEEEviT_T0_T2_T3_T4_T5_$__internal_trig_reduction_slowpathd,@function
        .size           $_ZN2at6native27unrolled_elementwise_kernelIZZZNS0_15tan_kernel_cudaERNS_18TensorIteratorBaseEENKUlvE0_clEvENKUlvE_clEvEUldE_St5arrayIPcLm2EELi4E23TrivialOffsetCalculatorILi1EjESB_NS0_6memory12LoadWithCastILi1EEENSC_13StoreWithCastILi1EEEEEviT_T0_T2_T3_T4_T5_$__internal_trig_reduction_slowpathd,(.L_x_6448 - $_ZN2at6native27unrolled_elementwise_kernelIZZZNS0_15tan_kernel_cudaERNS_18TensorIteratorBaseEENKUlvE0_clEvENKUlvE_clEvEUldE_St5arrayIPcLm2EELi4E23TrivialOffsetCalculatorILi1EjESB_NS0_6memory12LoadWithCastILi1EEENSC_13StoreWithCastILi1EEEEEviT_T0_T2_T3_T4_T5_$__internal_trig_reduction_slowpathd)
$_ZN2at6native27unrolled_elementwise_kernelIZZZNS0_15tan_kernel_cudaERNS_18TensorIteratorBaseEENKUlvE0_clEvENKUlvE_clEvEUldE_St5arrayIPcLm2EELi4E23TrivialOffsetCalculatorILi1EjESB_NS0_6memory12LoadWithCastILi1EEENSC_13StoreWithCastILi1EEEEEviT_T0_T2_T3_T4_T5_$__internal_trig_reduction_slowpathd:
[----:B------:R-:W-:Y:S01]  /*9050*/  SHF.R.U32.HI R10, RZ, 0x14, R13 ;  /* 0x00000014ff0a7819 */ /* 0x000fe2000001160d */
[----:B------:R-:W-:-:S03]  /*9060*/  IMAD.MOV.U32 R7, RZ, RZ, RZ ;  /* 0x000000ffff077224 */ /* 0x000fc600078e00ff */
        /* <DEDUP_REMOVED lines=25> */
.L_x_2246:
[----:B------:R-:W-:Y:S01]  /*9200*/  IMAD.MOV.U32 R6, RZ, RZ, R20 ;  /* 0x000000ffff067224 */ /* 0x000fe200078e0014 */
[----:B------:R-:W-:Y:S01]  /*9210*/  ULDC.64 UR4, c[0x0][0x118] ;  /* 0x0000460000047ab9 */ /* 0x000fe20000000a00 */
[----:B------:R-:W-:-:S06]  /*9220*/  IMAD.MOV.U32 R7, RZ, RZ, R21 ;  /* 0x000000ffff077224 */ /* 0x000fcc00078e0015 */
        /* <DEDUP_REMOVED lines=11> */
[C---:B------:R-:W-:Y:S01]  /*92e0*/  IMAD.HI.U32 R6, R7.reuse, R31, RZ ;  /* 0x0000001f07067227 */ /* 0x040fe200078e00ff */
[----:B------:R-:W-:Y:S01]  /*92f0*/  IADD3.X R26, P0, R26, R33, RZ, P0, !PT ;  /* 0x000000211a1a7210 */ /* 0x000fe2000071e4ff */
[----:B------:R0:W-:Y:S02]  /*9300*/  STL.64 [R0], R8 ;  /* 0x0000000800007387 */ /* 0x0001e40000100a00 */
[----:B------:R-:W-:Y:S02]  /*9310*/  IMAD R7, R7, R31, RZ ;  /* 0x0000001f07077224 */ /* 0x000fe400078e02ff */
[----:B------:R-:W-:Y:S01]  /*9320*/  IMAD.X R6, RZ, RZ, R6, P0 ;  /* 0x000000ffff067224 */ /* 0x000fe200000e0606 */
[----:B------:R-:W-:Y:S02]  /*9330*/  IADD3 R20, P0, R20, 0x8, RZ ;  /* 0x0000000814147810 */ /* 0x000fe40007f1e0ff */
[----:B------:R-:W-:-:S03]  /*9340*/  IADD3.X R26, P1, R7, R26, RZ, P1, !PT ;  /* 0x0000001a071a7210 */ /* 0x000fc60000f3e4ff */
[----:B------:R-:W-:Y:S02]  /*9350*/  IMAD.X R21, RZ, RZ, R21, P0 ;  /* 0x000000ffff157224 */ /* 0x000fe400000e0615 */
[----:B------:R-:W-:Y:S01]  /*9360*/  IMAD.X R7, RZ, RZ, R6, P1 ;  /* 0x000000ffff077224 */ /* 0x000fe200008e0606 */
[----:B0-----:R-:W-:Y:S01]  /*9370*/  IADD3 R0, R0, 0x8, RZ ;  /* 0x0000000800007810 */ /* 0x001fe20007ffe0ff */
[----:B------:R-:W-:Y:S02]  /*9380*/  IMAD.MOV.U32 R8, RZ, RZ, R26 ;  /* 0x000000ffff087224 */ /* 0x000fe400078e001a */
[----:B------:R-:W-:Y:S01]  /*9390*/  IMAD.MOV.U32 R9, RZ, RZ, R7 ;  /* 0x000000ffff097224 */ /* 0x000fe200078e0007 */
[----:B------:R-:W-:Y:S05]  /*93a0*/  @!P4 BRA `(.L_x_2246) ;  /* 0xfffffe500000c947 */ /* 0x000fea000383ffff */
.L_x_2245:
[----:B------:R-:W-:Y:S05]  /*93b0*/  BSYNC B2 ;  /* 0x0000000000027941 */ /* 0x000fea0003800000 */
.L_x_2244:
        /* <DEDUP_REMOVED lines=48> */
[CC--:B------:R-:W-:Y:S02]  /*96c0*/  SHF.L.U32 R11, R15.reuse, R6.reuse, RZ ;  /* 0x000000060f0b7219 */ /* 0x0c0fe400000006ff */
        /* <DEDUP_REMOVED lines=28> */
[----:B------:R-:W-:-:S02]  /*9890*/  LOP3.LUT R6, R0, 0x1, RZ, 0xc0, !PT ;  /* 0x0000000100067812 */ /* 0x000fc400078ec0ff */
[----:B------:R-:W-:Y:S01]  /*98a0*/  SHF.R.U64 R3, R3, 0xa, R8 ;  /* 0x0000000a03037819 */ /* 0x000fe20000001208 */
[----:B------:R-:W-:Y:S01]  /*98b0*/  IMAD.SHL.U32 R9, R9, 0x100000, RZ ;  /* 0x0010000009097824 */ /* 0x000fe200078e00ff */
[----:B------:R-:W-:Y:S02]  /*98c0*/  LEA.HI R7, R7, R6, RZ, 0x2 ;  /* 0x0000000607077211 */ /* 0x000fe400078f10ff */
[----:B------:R-:W-:Y:S02]  /*98d0*/  IADD3 R3, P3, R3, 0x1, RZ ;  /* 0x0000000103037810 */ /* 0x000fe40007f7e0ff */
[----:B------:R-:W-:Y:S01]  /*98e0*/  @P1 LOP3.LUT R13, R13, 0x80000000, RZ, 0x3c, !PT ;  /* 0x800000000d0d1812 */ /* 0x000fe200078e3cff */
[----:B------:R-:W-:Y:S01]  /*98f0*/  @P0 IMAD.MOV R7, RZ, RZ, -R7 ;  /* 0x000000ffff070224 */ /* 0x000fe200078e0a07 */
[----:B------:R-:W-:-:S04]  /*9900*/  LEA.HI.X R8, R8, RZ, RZ, 0x16, P3 ;  /* 0x000000ff08087211 */ /* 0x000fc800018fb4ff */
[--C-:B------:R-:W-:Y:S02]  /*9910*/  SHF.R.U64 R3, R3, 0x1, R8.reuse ;  /* 0x0000000103037819 */ /* 0x100fe40000001208 */
[----:B------:R-:W-:Y:S02]  /*9920*/  SHF.R.U32.HI R8, RZ, 0x1, R8 ;  /* 0x00000001ff087819 */ /* 0x000fe40000011608 */
[----:B------:R-:W-:-:S04]  /*9930*/  IADD3 R0, P3, P4, R3, -UR4, RZ ;  /* 0x8000000403007c10 */ /* 0x000fc8000fc7e0ff */
[----:B------:R-:W-:-:S04]  /*9940*/  IADD3.X R6, R8, 0x3fe00000, ~R9, P3, P4 ;  /* 0x3fe0000008067810 */ /* 0x000fc80001fe8c09 */
[----:B------:R-:W-:-:S03]  /*9950*/  LOP3.LUT R13, R6, R13, RZ, 0xfc, !PT ;  /* 0x0000000d060d7212 */ /* 0x000fc600078efcff */
.L_x_2243:
[----:B------:R-:W-:Y:S02]  /*9960*/  IMAD.MOV.U32 R3, RZ, RZ, R7 ;  /* 0x000000ffff037224 */ /* 0x000fe400078e0007 */
[----:B------:R-:W-:Y:S02]  /*9970*/  IMAD.MOV.U32 R7, RZ, RZ, R13 ;  /* 0x000000ffff077224 */ /* 0x000fe400078e000d */
[----:B------:R-:W-:Y:S02]  /*9980*/  IMAD.MOV.U32 R13, RZ, RZ, 0x0 ;  /* 0x00000000ff0d7424 */ /* 0x000fe400078e00ff */
[----:B------:R-:W-:Y:S02]  /*9990*/  IMAD.MOV.U32 R6, RZ, RZ, R0 ;  /* 0x000000ffff067224 */ /* 0x000fe400078e0000 */
[----:B------:R-:W-:Y:S05]  /*99a0*/  RET.REL.NODEC R12 `(_ZN2at6native27unrolled_elementwise_kernelIZZZNS0_15tan_kernel_cudaERNS_18TensorIteratorBaseEENKUlvE0_clEvENKUlvE_clEvEUldE_St5arrayIPcLm2EELi4E23TrivialOffsetCalculatorILi1EjESB_NS0_6memory12LoadWithCastILi1EEENSC_13StoreWithCastILi1EEEEEviT_T0_T2_T3_T4_T5_) ;  /* 0xffff66500c007950 */ /* 0x000fea0003c3ffff */
.L_x_2247:
        /* <DEDUP_REMOVED lines=13> */
.L_x_6448:


//--------------------- .text._ZN2at6native18elementwise_kernelILi128ELi2EZNS0_22gpu_kernel_impl_nocastIZZZNS0_15tan_kernel_cudaERNS_18TensorIteratorBaseEENKUlvE0_clEvENKUlvE_clEvEUldE_EEvS4_RKT_EUliE_EEviT1_ --------------------------
	.section	.text._ZN2at6native18elementwise_kernelILi128ELi2EZNS0_22gpu_kernel_impl_nocastIZZZNS0_15tan_kernel_cudaERNS_18TensorIteratorBaseEENKUlvE0_clEvENKUlvE_clEvEUldE_EEvS4_RKT_EUliE_EEviT1_,"ax",@progbits
	.sectioninfo	@"SHI_REGISTERS=26"
	.align	128
        .global         _ZN2at6native18elementwise_kernelILi128ELi2EZNS0_22gpu_kernel_impl_nocastIZZZNS0_15tan_kernel_cudaERNS_18TensorIteratorBaseEENKUlvE0_clEvENKUlvE_clEvEUldE_EEvS4_RKT_EUliE_EEviT1_
        .type           _ZN2at6native18elementwise_kernelILi128ELi2EZNS0_22gpu_kernel_impl_nocastIZZZNS0_15tan_kernel_cudaERNS_18TensorIteratorBaseEENKUlvE0_clEvENKUlvE_clEvEUldE_EEvS4_RKT_EUliE_EEviT1_,@function
        .size           _ZN2at6native18elementwise_kernelILi128ELi2EZNS0_22gpu_kernel_impl_nocastIZZZNS0_15tan_kernel_cudaERNS_18TensorIteratorBaseEENKUlvE0_clEvENKUlvE_clEvEUldE_EEvS4_RKT_EUliE_EEviT1_,(.L_x_6449 - _ZN2at6native18elementwise_kernelILi128ELi2EZNS0_22gpu_kernel_impl_nocastIZZZNS0_15tan_kernel_cudaERNS_18TensorIteratorBaseEENKUlvE0_clEvENKUlvE_clEvEUldE_EEvS4_RKT_EUliE_EEviT1_)
        .other          _ZN2at6native18elementwise_kernelILi128ELi2EZNS0_22gpu_kernel_impl_nocastIZZZNS0_15tan_kernel_cudaERNS_18TensorIteratorBaseEENKUlvE0_clEvENKUlvE_clEvEUldE_EEvS4_RKT_EUliE_EEviT1_,@"STO_CUDA_ENTRY STV_DEFAULT"
_ZN2at6native18elementwise_kernelILi128ELi2EZNS0_22gpu_kernel_impl_nocastIZZZNS0_15tan_kernel_cudaERNS_18TensorIteratorBaseEENKUlvE0_clEvENKUlvE_clEvEUldE_EEvS4_RKT_EUliE_EEviT1_:
.text._ZN2at6native18elementwise_kernelILi128ELi2EZNS0_22gpu_kernel_impl_nocastIZZZNS0_15tan_kernel_cudaERNS_18TensorIteratorBaseEENKUlvE0_clEvENKUlvE_clEvEUldE_EEvS4_RKT_EUliE_EEviT1_:
[----:B------:R-:W-:Y:S02]  /*0000*/  MOV R1, c[0x0][0x28] ;  /* 0x00000a0000017a02 */ /* 0x000fe40000000f00 */
        /* <DEDUP_REMOVED lines=9> */
[----:B------:R-:W-:Y:S01]  /*00a0*/  HFMA2.MMA R0, -RZ, RZ, 0, 0 ;  /* 0x00000000ff007435 */ /* 0x000fe200000001ff */
[----:B------:R-:W-:-:S11]  /*00b0*/  IMAD.MOV.U32 R6, RZ, RZ, RZ ;  /* 0x000000ffff067224 */ /* 0x000fd600078e00ff */
[----:B------:R-:W-:Y:S05]  /*00c0*/  @!P0 BRA `(.L_x_2250) ;  /* 0x00000e2000008947 */ /* 0x000fea0003800000 */
[----:B------:R-:W-:Y:S01]  /*00d0*/  MOV R2, RZ ;  /* 0x000000ff00027202 */ /* 0x000fe20000000f00 */
[----:B------:R-:W-:Y:S01]  /*00e0*/  IMAD.MOV.U32 R3, RZ, RZ, R9 ;  /* 0x000000ffff037224 */ /* 0x000fe200078e0009 */
        /* <DEDUP_REMOVED lines=9> */
[----:B------:R-:W-:Y:S02]  /*0180*/  MOV R4, RZ ;  /* 0x000000ff00047202 */ /* 0x000fe40000000f00 */
        /* <DEDUP_REMOVED lines=10> */
[----:B------:R-:W-:Y:S01]  /*0230*/  HFMA2.MMA R2, -RZ, RZ, 0, 0 ;  /* 0x00000000ff027435 */ /* 0x000fe200000001ff */
[----:B------:R-:W-:-:S09]  /*0240*/  ISETP.NE.AND P0, PT, R7, 0x3, PT ;  /* 0x000000030700780c */ /* 0x000fd20003f05270 */
        /* <DEDUP_REMOVED lines=190> */
[----:B------:R-:W-:Y:S01]  /*0e30*/  SHF.R.U32.HI R3, RZ, c[0x0][0x288], R2 ;  /* 0x0000a200ff037a19 */ /* 0x000fe20000011602 */
[----:B------:R-:W-:-:S03]  /*0e40*/  @P0 IMAD.MOV.U32 R2, RZ, RZ, RZ ;  /* 0x000000ffff020224 */ /* 0x000fc600078e00ff */
[C---:B------:R-:W-:Y:S01]  /*0e50*/  IADD3 R4, -R3.reuse, RZ, RZ ;  /* 0x000000ff03047210 */ /* 0x040fe20007ffe1ff */
        /* <DEDUP_REMOVED lines=8> */
[----:B------:R-:W-:-:S05]  /*0ee0*/  @P0 IMAD R0, R3, c[0x0][0x35c], R0 ;  /* 0x0000d70003000a24 */ /* 0x000fca00078e0200 */
.L_x_2250:
[----:B------:R-:W-:-:S04]  /*0ef0*/  IADD3 R2, P0, R0, c[0x0][0x368], RZ ;  /* 0x0000da0000027a10 */ /* 0x000fc80007f1e0ff */
[----:B------:R-:W-:-:S05]  /*0f00*/  IADD3.X R3, RZ, c[0x0][0x36c], RZ, P0, !PT ;  /* 0x0000db00ff037a10 */ /* 0x000fca00007fe4ff */
[----:B------:R-:W2:Y:S01]  /*0f10*/  LDG.E.64 R10, [R2.64] ;  /* 0x00000006020a7981 */ /* 0x000ea2000c1e1b00 */
[----:B------:R-:W-:Y:S01]  /*0f20*/  IADD3 R6, P1, R6, c[0x0][0x360], RZ ;  /* 0x0000d80006067a10 */ /* 0x000fe20007f3e0ff */
[----:B------:R-:W-:Y:S04]  /*0f30*/  BSSY B1, `(.L_x_2251) ;  /* 0x0000014000017945 */ /* 0x000fe80003800000 */
[----:B------:R-:W-:Y:S01]  /*0f40*/  IMAD.X R7, RZ, RZ, c[0x0][0x364], P1 ;  /* 0x0000d900ff077624 */ /* 0x000fe200008e06ff */
[----:B--2---:R-:W0:-:S14]  /*0f50*/  DSETP.NEU.AND P0, PT, |R10|, +INF , PT ;  /* 0x7ff000000a00742a */ /* 0x004e1c0003f0d200 */
        /* <DEDUP_REMOVED lines=9> */
[----:B------:R-:W-:Y:S01]  /*0ff0*/  MOV R0, R10 ;  /* 0x0000000a00007202 */ /* 0x000fe20000000f00 */
[----:B------:R-:W-:Y:S01]  /*1000*/  IMAD.MOV.U32 R13, RZ, RZ, R11 ;  /* 0x000000ffff0d7224 */ /* 0x000fe200078e000b */
[----:B------:R-:W-:-:S03]  /*1010*/  MOV R10, 0x1030 ;  /* 0x00001030000a7802 */ /* 0x000fc60000000f00 */
[----:B01----:R-:W-:Y:S05]  /*1020*/  CALL.REL.NOINC `($_ZN2at6native18elementwise_kernelILi128ELi2EZNS0_22gpu_kernel_impl_nocastIZZZNS0_15tan_kernel_cudaERNS_18TensorIteratorBaseEENKUlvE0_clEvENKUlvE_clEvEUldE_EEvS4_RKT_EUliE_EEviT1_$__internal_trig_reduction_slowpathd) ;  /* 0x000014d000007944 */ /* 0x003fea0003c00000 */
[----:B------:R-:W-:Y:S01]  /*1030*/  MOV R0, R4 ;  /* 0x0000000400007202 */ /* 0x000fe20000000f00 */
[----:B------:R-:W-:Y:S05]  /*1040*/  BRA `(.L_x_2253) ;  /* 0x0000002000007947 */ /* 0x000fea0003800000 */
.L_x_2252:
[----:B------:R0:W1:Y:S01]  /*1050*/  DMUL R2, RZ, R10 ;  /* 0x0000000aff027228 */ /* 0x0000620000000000 */
[----:B------:R-:W-:-:S05]  /*1060*/  IMAD.MOV.U32 R0, RZ, RZ, RZ ;  /* 0x000000ffff007224 */ /* 0x000fca00078e00ff */
.L_x_2253:
[----:B------:R-:W-:Y:S05]  /*1070*/  BSYNC B1 ;  /* 0x0000000000017941 */ /* 0x000fea0003800000 */
.L_x_2251:
[----:B-1----:R-:W1:Y:S01]  /*1080*/  DMUL R4, R2, R2 ;  /* 0x0000000202047228 */ /* 0x002e620000000000 */
[----:B0-----:R-:W-:Y:S01]  /*1090*/  MOV R8, 0x2799bcb9 ;  /* 0x2799bcb900087802 */ /* 0x001fe20000000f00 */
[----:B------:R-:W-:Y:S01]  /*10a0*/  IMAD.MOV.U32 R9, RZ, RZ, 0x3ee48dac ;  /* 0x3ee48dacff097424 */ /* 0x000fe200078e00ff */
[----:B------:R-:W-:Y:S01]  /*10b0*/  LOP3.LUT R0, R0, 0x1, RZ, 0xc0, !PT ;  /* 0x0000000100007812 */ /* 0x000fe200078ec0ff */
[----:B------:R-:W-:Y:S03]  /*10c0*/  BSSY B1, `(.L_x_2254) ;  /* 0x000001d000017945 */ /* 0x000fe60003800000 */
[----:B------:R-:W-:Y:S01]  /*10d0*/  ISETP.NE.U32.AND P0, PT, R0, 0x1, PT ;  /* 0x000000010000780c */ /* 0x000fe20003f05070 */
        /* <DEDUP_REMOVED lines=18> */
[----:B------:R-:W-:-:S06]  /*1200*/  MOV R10, RZ ;  /* 0x000000ff000a7202 */ /* 0x000fcc0000000f00 */
        /* <DEDUP_REMOVED lines=8> */
.L_x_2255:
[----:B------:R-:W-:Y:S05]  /*1290*/  BSYNC B1 ;  /* 0x0000000000017941 */ /* 0x000fea0003800000 */
.L_x_2254:
[----:B-1----:R1:W-:Y:S01]  /*12a0*/  STG.E.64 [R6.64], R4 ;  /* 0x0000000406007986 */ /* 0x0023e2000c101b06 */
[----:B------:R-:W-:-:S05]  /*12b0*/  IMAD R9, R15, 0x100, R12 ;  /* 0x000001000f097824 */ /* 0x000fca00078e020c */
[----:B------:R-:W-:Y:S02]  /*12c0*/  IADD3 R9, R9, 0x80, RZ ;  /* 0x0000008009097810 */ /* 0x000fe40007ffe0ff */
.L_x_2249:
[----:B------:R-:W-:Y:S05]  /*12d0*/  BSYNC B0 ;  /* 0x0000000000007941 */ /* 0x000fea0003800000 */
.L_x_2248:
[----:B------:R-:W-:-:S13]  /*12e0*/  ISETP.GE.AND P0, PT, R9, c[0x0][0x160], PT ;  /* 0x0000580009007a0c */ /* 0x000fda0003f06270 */
[----:B------:R-:W-:Y:S05]  /*12f0*/  @P0 EXIT ;  /* 0x000000000000094d */ /* 0x000fea0003800000 */
[----:B------:R-:W-:Y:S01]  /*1300*/  ISETP.NE.AND P0, PT, RZ, c[0x0][0x168], PT ;  /* 0x00005a00ff007a0c */ /* 0x000fe20003f05270 */
[----:B-1----:R-:W-:Y:S01]  /*1310*/  IMAD.MOV.U32 R6, RZ, RZ, RZ ;  /* 0x000000ffff067224 */ /* 0x002fe200078e00ff */
[----:B------:R-:W-:-:S11]  /*1320*/  MOV R0, RZ ;  /* 0x000000ff00007202 */ /* 0x000fd60000000f00 */
[----:B------:R-:W-:Y:S05]  /*1330*/  @!P0 BRA `(.L_x_2256) ;  /* 0x00000e0000008947 */ /* 0x000fea0003800000 */
[----:B0-----:R-:W-:Y:S01]  /*1340*/  HFMA2.MMA R2, -RZ, RZ, 0, 0 ;  /* 0x00000000ff027435 */ /* 0x001fe200000001ff */
[----:B------:R-:W-:Y:S01]  /*1350*/  IMAD.MOV.U32 R3, RZ, RZ, R9 ;  /* 0x000000ffff037224 */ /* 0x000fe200078e0009 */
[----:B------:R-:W-:-:S04]  /*1360*/  MOV R7, c[0x0][0x168] ;  /* 0x00005a0000077a02 */ /* 0x000fc80000000f00 */
[----:B------:R-:W-:-:S04]  /*1370*/  ISETP.NE.AND P0, PT, R7, 0x1, PT ;  /* 0x000000010700780c */ /* 0x000fc80003f05270 */
[----:B------:R-:W-:-:S05]  /*1380*/  IMAD.HI.U32 R2, R9, c[0x0][0x170], R2 ;  /* 0x00005c0009027a27 */ /* 0x000fca00078e0002 */
        /* <DEDUP_REMOVED lines=213> */
[C---:B------:R-:W-:Y:S01]  /*20e0*/  IMAD R6, R3.reuse, c[0x0][0x350], R6 ;  /* 0x0000d40003067a24 */ /* 0x040fe200078e0206 */
[----:B------:R-:W-:Y:S01]  /*20f0*/  @P0 IADD3 R4, -R2, RZ, RZ ;  /* 0x000000ff02040210 */ /* 0x000fe20007ffe1ff */
[----:B------:R-:W-:-:S04]  /*2100*/  IMAD R0, R3, c[0x0][0x354], R0 ;  /* 0x0000d50003007a24 */ /* 0x000fc800078e0200 */
[----:B------:R-:W-:-:S04]  /*2110*/  @P0 IMAD R5, R4, c[0x0][0x28c], R5 ;  /* 0x0000a30004050a24 */ /* 0x000fc800078e0205 */
[C---:B------:R-:W-:Y:S02]  /*2120*/  @P0 IMAD R6, R5.reuse, c[0x0][0x358], R6 ;  /* 0x0000d60005060a24 */ /* 0x040fe400078e0206 */
[----:B------:R-:W-:-:S05]  /*2130*/  @P0 IMAD R0, R5, c[0x0][0x35c], R0 ;  /* 0x0000d70005000a24 */ /* 0x000fca00078e0200 */
.L_x_2256:
[----:B0-----:R-:W-:-:S05]  /*2140*/  IADD3 R2, P0, R0, c[0x0][0x368], RZ ;  /* 0x0000da0000027a10 */ /* 0x001fca0007f1e0ff */
[----:B------:R-:W-:-:S05]  /*2150*/  IMAD.X R3, RZ, RZ, c[0x0][0x36c], P0 ;  /* 0x0000db00ff037624 */ /* 0x000fca00000e06ff */
[----:B------:R-:W2:Y:S01]  /*2160*/  LDG.E.64 R12, [R2.64] ;  /* 0x00000006020c7981 */ /* 0x000ea2000c1e1b00 */
[----:B------:R-:W-:Y:S01]  /*2170*/  IADD3 R6, P1, R6, c[0x0][0x360], RZ ;  /* 0x0000d80006067a10 */ /* 0x000fe20007f3e0ff */
[----:B------:R-:W-:Y:S03]  /*2180*/  BSSY B0, `(.L_x_2257) ;  /* 0x0000013000007945 */ /* 0x000fe60003800000 */
[----:B------:R-:W-:Y:S01]  /*2190*/  IADD3.X R7, RZ, c[0x0][0x364], RZ, P1, !PT ;  /* 0x0000d900ff077a10 */ /* 0x000fe20000ffe4ff */
        /* <DEDUP_REMOVED lines=10> */
[----:B------:R-:W-:Y:S02]  /*2240*/  MOV R0, R12 ;  /* 0x0000000c00007202 */ /* 0x000fe40000000f00 */
[----:B------:R-:W-:-:S03]  /*2250*/  MOV R10, 0x2270 ;  /* 0x00002270000a7802 */ /* 0x000fc60000000f00 */
[----:B01----:R-:W-:Y:S05]  /*2260*/  CALL.REL.NOINC `($_ZN2at6native18elementwise_kernelILi128ELi2EZNS0_22gpu_kernel_impl_nocastIZZZNS0_15tan_kernel_cudaERNS_18TensorIteratorBaseEENKUlvE0_clEvENKUlvE_clEvEUldE_EEvS4_RKT_EUliE_EEviT1_$__internal_trig_reduction_slowpathd) ;  /* 0x0000029000007944 */ /* 0x003fea0003c00000 */
[----:B------:R-:W-:Y:S01]  /*2270*/  IMAD.MOV.U32 R0, RZ, RZ, R4 ;  /* 0x000000ffff007224 */ /* 0x000fe200078e0004 */
[----:B------:R-:W-:Y:S05]  /*2280*/  BRA `(.L_x_2259) ;  /* 0x0000002000007947 */ /* 0x000fea0003800000 */
.L_x_2258:
[----:B------:R0:W1:Y:S01]  /*2290*/  DMUL R2, RZ, R12 ;  /* 0x0000000cff027228 */ /* 0x0000620000000000 */
[----:B------:R-:W-:-:S05]  /*22a0*/  MOV R0, RZ ;  /* 0x000000ff00007202 */ /* 0x000fca0000000f00 */
.L_x_2259:
[----:B------:R-:W-:Y:S05]  /*22b0*/  BSYNC B0 ;  /* 0x0000000000007941 */ /* 0x000fea0003800000 */
.L_x_2257:
        /* <DEDUP_REMOVED lines=33> */
.L_x_2261:
[----:B------:R-:W-:Y:S05]  /*24d0*/  BSYNC B0 ;  /* 0x0000000000007941 */ /* 0x000fea0003800000 */
.L_x_2260:
[----:B-1----:R-:W-:Y:S01]  /*24e0*/  STG.E.64 [R6.64], R4 ;  /* 0x0000000406007986 */ /* 0x002fe2000c101b06 */
[----:B------:R-:W-:Y:S05]  /*24f0*/  EXIT ;  /* 0x000000000000794d */ /* 0x000fea0003800000 */
        .type           $_ZN2at6native18elementwise_kernelILi128ELi2EZNS0_22gpu_kernel_impl_nocastIZZZNS0_15tan_kernel_cudaERNS_18TensorIteratorBaseEENKUlvE0_clEvENKUlvE_clEvEUldE_EEvS4_RKT_EUliE_EEviT1_$__internal_trig_reduction_slowpathd,@function
        .size           $_ZN2at6native18elementwise_kernelILi128ELi2EZNS0_22gpu_kernel_impl_nocastIZZZNS0_15tan_kernel_cudaERNS_18TensorIteratorBaseEENKUlvE0_clEvENKUlvE_clEvEUldE_EEvS4_RKT_EUliE_EEviT1_$__internal_trig_reduction_slowpathd,(.L_x_6449 - $_ZN2at6native18elementwise_kernelILi128ELi2EZNS0_22gpu_kernel_impl_nocastIZZZNS0_15tan_kernel_cudaERNS_18TensorIteratorBaseEENKUlvE0_clEvENKUlvE_clEvEUldE_EEvS4_RKT_EUliE_EEviT1_$__internal_trig_reduction_slowpathd)
$_ZN2at6native18elementwise_kernelILi128ELi2EZNS0_22gpu_kernel_impl_nocastIZZZNS0_15tan_kernel_cudaERNS_18TensorIteratorBaseEENKUlvE0_clEvENKUlvE_clEvEUldE_EEvS4_RKT_EUliE_EEviT1_$__internal_trig_reduction_slowpathd:
[----:B------:R-:W-:Y:S02]  /*2500*/  SHF.R.U32.HI R11, RZ, 0x14, R13 ;  /* 0x00000014ff0b7819 */ /* 0x000fe4000001160d */
[----:B------:R-:W-:Y:S02]  /*2510*/  MOV R3, RZ ;  /* 0x000000ff00037202 */ /* 0x000fe40000000f00 */
        /* <DEDUP_REMOVED lines=11> */
[----:B------:R-:W-:-:S04]  /*25d0*/  ISETP.GT.AND P0, PT, R4, 0xe, PT ;  /* 0x0000000e0400780c */ /* 0x000fc80003f04270 */
[----:B------:R-:W-:-:S04]  /*25e0*/  SEL R5, R5, 0x12, !P0 ;  /* 0x0000001205057807 */ /* 0x000fc80004000000 */
[----:B------:R-:W-:Y:S02]  /*25f0*/  ISETP.GT.AND P0, PT, R4, R5, PT ;  /* 0x000000050400720c */ /* 0x000fe40003f04270 */
[----:B------:R-:W-:-:S05]  /*2600*/  IADD3 R4, -R2, 0xf, RZ ;  /* 0x0000000f02047810 */ /* 0x000fca0007ffe1ff */
[----:B------:R-:W-:-:S06]  /*2610*/  IMAD.MOV.U32 R14, RZ, RZ, R4 ;  /* 0x000000ffff0e7224 */ /* 0x000fcc00078e0004 */
[----:B------:R-:W-:Y:S05]  /*2620*/  @P0 BRA `(.L_x_2264) ;  /* 0x0000023000000947 */ /* 0x000fea0003800000 */
[----:B------:R-:W-:Y:S01]  /*2630*/  HFMA2.MMA R17, -RZ, RZ, 0, 4.76837158203125e-07 ;  /* 0x00000008ff117435 */ /* 0x000fe200000001ff */
[C---:B------:R-:W-:Y:S01]  /*2640*/  SHF.L.U64.HI R21, R0.reuse, 0xb, R13 ;  /* 0x0000000b00157819 */ /* 0x040fe2000001020d */
[----:B------:R-:W-:Y:S01]  /*2650*/  CS2R R8, SRZ ;  /* 0x0000000000087805 */ /* 0x000fe2000001ff00 */
[----:B------:R-:W-:Y:S01]  /*2660*/  SHF.L.U32 R19, R0, 0xb, RZ ;  /* 0x0000000b00137819 */ /* 0x000fe200000006ff */
[----:B------:R-:W-:Y:S01]  /*2670*/  IMAD.MOV.U32 R0, RZ, RZ, R1 ;  /* 0x000000ffff007224 */ /* 0x000fe200078e0001 */
[----:B------:R-:W-:Y:S02]  /*2680*/  MOV R14, R4 ;  /* 0x00000004000e7202 */ /* 0x000fe40000000f00 */
[----:B------:R-:W-:-:S03]  /*2690*/  LOP3.LUT R21, R21, 0x80000000, RZ, 0xfc, !PT ;  /* 0x8000000015157812 */ /* 0x000fc600078efcff */
[----:B------:R-:W-:-:S05]  /*26a0*/  IMAD.WIDE R16, R4, R17, c[0x4][0x170] ;  /* 0x01005c0004107625 */ /* 0x000fca00078e0211 */
.L_x_2265:
[----:B------:R-:W-:Y:S01]  /*26b0*/  MOV R2, R16 ;  /* 0x0000001000027202 */ /* 0x000fe20000000f00 */
[----:B------:R-:W-:Y:S01]  /*26c0*/  IMAD.MOV.U32 R3, RZ, RZ, R17 ;  /* 0x000000ffff037224 */ /* 0x000fe200078e0011 */
[----:B------:R-:W-:-:S05]  /*26d0*/  ULDC.64 UR4, c[0x0][0x118] ;  /* 0x0000460000047ab9 */ /* 0x000fca0000000a00 */
[----:B------:R-:W2:Y:S01]  /*26e0*/  LDG.E.64.CONSTANT R2, [R2.64] ;  /* 0x0000000402027981 */ /* 0x000ea2000c1e9b00 */
[----:B------:R-:W-:Y:S01]  /*26f0*/  IADD3 R14, R14, 0x1, RZ ;  /* 0x000000010e0e7810 */ /* 0x000fe20007ffe0ff */
[----:B--2---:R-:W-:-:S04]  /*2700*/  IMAD.WIDE.U32 R8, P3, R2, R19, R8 ;  /* 0x0000001302087225 */ /* 0x004fc80007860008 */
[CC--:B------:R-:W-:Y:S02]  /*2710*/  IMAD R23, R2.reuse, R21.reuse, RZ ;  /* 0x0000001502177224 */ /* 0x0c0fe400078e02ff */
[----:B------:R-:W-:-:S03]  /*2720*/  IMAD.HI.U32 R18, R2, R21, RZ ;  /* 0x0000001502127227 */ /* 0x000fc600078e00ff */
[----:B------:R-:W-:Y:S01]  /*2730*/  IADD3 R9, P0, R23, R9, RZ ;  /* 0x0000000917097210 */ /* 0x000fe20007f1e0ff */
[CC--:B------:R-:W-:Y:S01]  /*2740*/  IMAD R20, R3.reuse, R19.reuse, RZ ;  /* 0x0000001303147224 */ /* 0x0c0fe200078e02ff */
[----:B------:R-:W-:Y:S01]  /*2750*/  IADD3.X R18, R18, RZ, RZ, P3, !PT ;  /* 0x000000ff12127210 */ /* 0x000fe20001ffe4ff */
[C---:B------:R-:W-:Y:S01]  /*2760*/  IMAD.HI.U32 R23, R3.reuse, R19, RZ ;  /* 0x0000001303177227 */ /* 0x040fe200078e00ff */
[----:B------:R-:W-:Y:S02]  /*2770*/  ISETP.GE.AND P3, PT, R14, R5, PT ;  /* 0x000000050e00720c */ /* 0x000fe40003f66270 */
[----:B------:R-:W-:Y:S01]  /*2780*/  IADD3 R9, P1, R20, R9, RZ ;  /* 0x0000000914097210 */ /* 0x000fe20007f3e0ff */
[----:B------:R-:W-:Y:S01]  /*2790*/  IMAD.HI.U32 R2, R3, R21, RZ ;  /* 0x0000001503027227 */ /* 0x000fe200078e00ff */
[----:B------:R-:W-:-:S03]  /*27a0*/  IADD3.X R18, P0, R23, R18, RZ, P0, !PT ;  /* 0x0000001217127210 */ /* 0x000fc6000071e4ff */
[----:B------:R-:W-:Y:S01]  /*27b0*/  IMAD R3, R3, R21, RZ ;  /* 0x0000001503037224 */ /* 0x000fe200078e02ff */
[----:B------:R-:W-:Y:S01]  /*27c0*/  IADD3.X R2, R2, RZ, RZ, P0, !PT ;  /* 0x000000ff02027210 */ /* 0x000fe200007fe4ff */
[----:B------:R0:W-:Y:S01]  /*27d0*/  STL.64 [R0], R8 ;  /* 0x0000000800007387 */ /* 0x0001e20000100a00 */
[----:B------:R-:W-:Y:S02]  /*27e0*/  IADD3 R16, P0, R16, 0x8, RZ ;  /* 0x0000000810107810 */ /* 0x000fe40007f1e0ff */
[----:B------:R-:W-:Y:S02]  /*27f0*/  IADD3.X R18, P1, R3, R18, RZ, P1, !PT ;  /* 0x0000001203127210 */ /* 0x000fe40000f3e4ff */
[----:B------:R-:W-:-:S03]  /*2800*/  IADD3.X R17, RZ, R17, RZ, P0, !PT ;  /* 0x00000011ff117210 */ /* 0x000fc600007fe4ff */
[----:B------:R-:W-:Y:S01]  /*2810*/  IMAD.X R3, RZ, RZ, R2, P1 ;  /* 0x000000ffff037224 */ /* 0x000fe200008e0602 */
[----:B0-----:R-:W-:-:S03]  /*2820*/  IADD3 R0, R0, 0x8, RZ ;  /* 0x0000000800007810 */ /* 0x001fc60007ffe0ff */
[----:B------:R-:W-:Y:S01]  /*2830*/  IMAD.MOV.U32 R9, RZ, RZ, R3 ;  /* 0x000000ffff097224 */ /* 0x000fe200078e0003 */
[----:B------:R-:W-:Y:S01]  /*2840*/  MOV R8, R18 ;  /* 0x0000001200087202 */ /* 0x000fe20000000f00 */
[----:B------:R-:W-:Y:S05]  /*2850*/  @!P3 BRA `(.L_x_2265) ;  /* 0xfffffe500000b947 */ /* 0x000fea000383ffff */
.L_x_2264:
[----:B------:R-:W-:Y:S05]  /*2860*/  BSYNC B2 ;  /* 0x0000000000027941 */ /* 0x000fea0003800000 */
.L_x_2263:
[----:B------:R-:W-:-:S04]  /*2870*/  IADD3 R4, -R4, R14, RZ ;  /* 0x0000000e04047210 */ /* 0x000fc80007ffe1ff */
[----:B------:R-:W-:-:S05]  /*2880*/  LEA R21, R4, R1, 0x3 ;  /* 0x0000000104157211 */ /* 0x000fca00078e18ff */
[----:B------:R0:W-:Y:S04]  /*2890*/  STL.64 [R21], R8 ;  /* 0x0000000815007387 */ /* 0x0001e80000100a00 */
[----:B------:R-:W2:Y:S04]  /*28a0*/  @P2 LDL.64 R16, [R1+0x8] ;  /* 0x0000080001102983 */ /* 0x000ea80000100a00 */
[----:B------:R-:W3:Y:S04]  /*28b0*/  LDL.64 R4, [R1+0x10] ;  /* 0x0000100001047983 */ /* 0x000ee80000100a00 */
[----:B------:R-:W0:Y:S01]  /*28c0*/  LDL.64 R2, [R1+0x18] ;  /* 0x0000180001027983 */ /* 0x000e220000100a00 */
[----:B------:R-:W-:Y:S01]  /*28d0*/  @P2 IADD3 R0, -R11, 0x40, RZ ;  /* 0x000000400b002810 */ /* 0x000fe20007ffe1ff */
[----:B------:R-:W-:-:S03]  /*28e0*/  UMOV UR4, URZ ;  /* 0x0000003f00047c82 */ /* 0x000fc60008000000 */
[-CC-:B--2---:R-:W-:Y:S02]  /*28f0*/  @P2 SHF.R.U64 R14, R16, R0.reuse, R17.reuse ;  /* 0x00000000100e2219 */ /* 0x184fe40000001211 */
[-C--:B------:R-:W-:Y:S02]  /*2900*/  @P2 SHF.R.U32.HI R16, RZ, R0.reuse, R17 ;  /* 0x00000000ff102219 */ /* 0x080fe40000011611 */
[CC--:B---3--:R-:W-:Y:S02]  /*2910*/  @P2 SHF.L.U32 R19, R4.reuse, R11.reuse, RZ ;  /* 0x0000000b04132219 */ /* 0x0c8fe400000006ff */
[CCC-:B------:R-:W-:Y:S02]  /*2920*/  @P2 SHF.L.U64.HI R17, R4.reuse, R11.reuse, R5.reuse ;  /* 0x0000000b04112219 */ /* 0x1c0fe40000010205 */
[----:B------:R-:W-:Y:S02]  /*2930*/  @P2 SHF.R.U64 R18, R4, R0, R5 ;  /* 0x0000000004122219 */ /* 0x000fe40000001205 */
[----:B0-----:R-:W-:-:S02]  /*2940*/  @P2 SHF.L.U32 R9, R2, R11, RZ ;  /* 0x0000000b02092219 */ /* 0x001fc400000006ff */
[----:B------:R-:W-:Y:S02]  /*2950*/  @P2 SHF.R.U32.HI R0, RZ, R0, R5 ;  /* 0x00000000ff002219 */ /* 0x000fe40000011605 */
[----:B------:R-:W-:Y:S02]  /*2960*/  @P2 LOP3.LUT R4, R14, R19, RZ, 0xfc, !PT ;  /* 0x000000130e042212 */ /* 0x000fe400078efcff */
[----:B------:R-:W-:Y:S02]  /*2970*/  @P2 LOP3.LUT R5, R16, R17, RZ, 0xfc, !PT ;  /* 0x0000001110052212 */ /* 0x000fe400078efcff */
[----:B------:R-:W-:Y:S02]  /*2980*/  @P2 SHF.L.U64.HI R11, R2, R11, R3 ;  /* 0x0000000b020b2219 */ /* 0x000fe40000010203 */
[----:B------:R-:W-:Y:S02]  /*2990*/  @P2 LOP3.LUT R2, R9, R18, RZ, 0xfc, !PT ;  /* 0x0000001209022212 */ /* 0x000fe400078efcff */
[C-C-:B------:R-:W-:Y:S01]  /*29a0*/  SHF.L.U64.HI R8, R4.reuse, 0x2, R5.reuse ;  /* 0x0000000204087819 */ /* 0x140fe20000010205 */
[----:B------:R-:W-:Y:S01]  /*29b0*/  IMAD.SHL.U32 R4, R4, 0x4, RZ ;  /* 0x0000000404047824 */ /* 0x000fe200078e00ff */
[----:B------:R-:W-:-:S02]  /*29c0*/  SHF.R.U32.HI R14, RZ, 0x1e, R5 ;  /* 0x0000001eff0e7819 */ /* 0x000fc40000011605 */
[----:B------:R-:W-:Y:S02]  /*29d0*/  SHF.L.U32 R19, R2, 0x2, RZ ;  /* 0x0000000202137819 */ /* 0x000fe400000006ff */
[----:B------:R-:W-:Y:S02]  /*29e0*/  @P2 LOP3.LUT R3, R11, R0, RZ, 0xfc, !PT ;  /* 0x000000000b032212 */ /* 0x000fe400078efcff */
[----:B------:R-:W-:Y:S02]  /*29f0*/  IADD3 RZ, P0, RZ, -R4, RZ ;  /* 0x80000004ffff7210 */ /* 0x000fe40007f1e0ff */
[----:B------:R-:W-:Y:S02]  /*2a00*/  LOP3.LUT R0, RZ, R8, RZ, 0x33, !PT ;  /* 0x00000008ff007212 */ /* 0x000fe400078e33ff */
[----:B------:R-:W-:Y:S02]  /*2a10*/  LOP3.LUT R19, R14, R19, RZ, 0xfc, !PT ;  /* 0x000000130e137212 */ /* 0x000fe400078efcff */
[----:B------:R-:W-:-:S02]  /*2a20*/  SHF.L.U64.HI R14, R2, 0x2, R3 ;  /* 0x00000002020e7819 */ /* 0x000fc40000010203 */
[----:B------:R-:W-:Y:S02]  /*2a30*/  IADD3.X R9, P0, RZ, R0, RZ, P0, !PT ;  /* 0x00000000ff097210 */ /* 0x000fe4000071e4ff */
[----:B------:R-:W-:Y:S02]  /*2a40*/  LOP3.LUT R2, RZ, R19, RZ, 0x33, !PT ;  /* 0x00000013ff027212 */ /* 0x000fe400078e33ff */
[----:B------:R-:W-:Y:S02]  /*2a50*/  SHF.R.U32.HI R0, RZ, 0x1d, R3 ;  /* 0x0000001dff007819 */ /* 0x000fe40000011603 */
[----:B------:R-:W-:Y:S02]  /*2a60*/  LOP3.LUT R5, RZ, R14, RZ, 0x33, !PT ;  /* 0x0000000eff057212 */ /* 0x000fe400078e33ff */
[----:B------:R-:W-:Y:S02]  /*2a70*/  IADD3.X R2, P0, RZ, R2, RZ, P0, !PT ;  /* 0x00000002ff027210 */ /* 0x000fe4000071e4ff */
[----:B------:R-:W-:-:S02]  /*2a80*/  LOP3.LUT P1, RZ, R0, 0x1, RZ, 0xc0, !PT ;  /* 0x0000000100ff7812 */ /* 0x000fc4000782c0ff */
[----:B------:R-:W-:-:S04]  /*2a90*/  IADD3.X R5, RZ, R5, RZ, P0, !PT ;  /* 0x00000005ff057210 */ /* 0x000fc800007fe4ff */
[----:B------:R-:W-:Y:S02]  /*2aa0*/  SEL R5, R14, R5, !P1 ;  /* 0x000000050e057207 */ /* 0x000fe40004800000 */
[----:B------:R-:W-:Y:S02]  /*2ab0*/  SEL R19, R19, R2, !P1 ;  /* 0x0000000213137207 */ /* 0x000fe40004800000 */
[----:B------:R-:W-:-:S04]  /*2ac0*/  ISETP.NE.U32.AND P0, PT, R5, RZ, PT ;  /* 0x000000ff0500720c */ /* 0x000fc80003f05070 */
[----:B------:R-:W-:-:S06]  /*2ad0*/  SEL R11, R19, R5, !P0 ;  /* 0x00000005130b7207 */ /* 0x000fcc0004000000 */
[----:B------:R-:W0:Y:S02]  /*2ae0*/  FLO.U32 R11, R11 ;  /* 0x0000000b000b7300 */ /* 0x000e2400000e0000 */
[C---:B0-----:R-:W-:Y:S02]  /*2af0*/  IADD3 R14, -R11.reuse, 0x1f, RZ ;  /* 0x0000001f0b0e7810 */ /* 0x041fe40007ffe1ff */
[----:B------:R-:W-:-:S03]  /*2b00*/  IADD3 R2, -R11, 0x3f, RZ ;  /* 0x0000003f0b027810 */ /* 0x000fc60007ffe1ff */
[----:B------:R-:W-:-:S05]  /*2b10*/  @P0 IMAD.MOV R2, RZ, RZ, R14 ;  /* 0x000000ffff020224 */ /* 0x000fca00078e020e */
[----:B------:R-:W-:-:S04]  /*2b20*/  ISETP.NE.U32.AND P0, PT, R2, RZ, PT ;  /* 0x000000ff0200720c */ /* 0x000fc80003f05070 */
[----:B------:R-:W-:Y:S02]  /*2b30*/  ISETP.NE.AND.EX P0, PT, RZ, RZ, PT, P0 ;  /* 0x000000ffff00720c */ /* 0x000fe40003f05300 */
[----:B------:R-:W-:Y:S02]  /*2b40*/  SEL R8, R8, R9, !P1 ;  /* 0x0000000908087207 */ /* 0x000fe40004800000 */
[----:B------:R-:W-:Y:S02]  /*2b50*/  @P1 IADD3 R4, -R4, RZ, RZ ;  /* 0x000000ff04041210 */ /* 0x000fe40007ffe1ff */
[----:B------:R-:W-:Y:S02]  /*2b60*/  IADD3 R9, -R2, 0x40, RZ ;  /* 0x0000004002097810 */ /* 0x000fe40007ffe1ff */
[----:B------:R-:W-:Y:S02]  /*2b70*/  SHF.L.U32 R17, R19, R2, RZ ;  /* 0x0000000213117219 */ /* 0x000fe400000006ff */
[----:B------:R-:W-:-:S02]  /*2b80*/  SHF.R.U64 R4, R4, R9, R8 ;  /* 0x0000000904047219 */ /* 0x000fc40000001208 */
[----:B------:R-:W-:Y:S02]  /*2b90*/  SHF.L.U64.HI R11, R19, R2, R5 ;  /* 0x00000002130b7219 */ /* 0x000fe40000010205 */
[----:B------:R-:W-:-:S05]  /*2ba0*/  @P0 LOP3.LUT R19, R4, R17, RZ, 0xfc, !PT ;  /* 0x0000001104130212 */ /* 0x000fca00078efcff */
[----:B------:R-:W-:Y:S01]  /*2bb0*/  IMAD.WIDE.U32 R16, R19, 0x2168c235, RZ ;  /* 0x2168c23513107825 */ /* 0x000fe200078e00ff */
[----:B------:R-:W-:-:S03]  /*2bc0*/  SHF.R.U32.HI R4, RZ, R9, R8 ;  /* 0x00000009ff047219 */ /* 0x000fc60000011608 */
[----:B------:R-:W-:Y:S01]  /*2bd0*/  IMAD.MOV.U32 R9, RZ, RZ, RZ ;  /* 0x000000ffff097224 */ /* 0x000fe200078e00ff */
[----:B------:R-:W-:Y:S02]  /*2be0*/  MOV R8, R17 ;  /* 0x0000001100087202 */ /* 0x000fe40000000f00 */
[----:B------:R-:W-:-:S03]  /*2bf0*/  @P0 LOP3.LUT R5, R4, R11, RZ, 0xfc, !PT ;  /* 0x0000000b04050212 */ /* 0x000fc600078efcff */
[----:B------:R-:W-:Y:S01]  /*2c00*/  IMAD.WIDE.U32 R8, R19, -0x36f0255e, R8 ;  /* 0xc90fdaa213087825 */ /* 0x000fe200078e0008 */
[----:B------:R-:W-:-:S03]  /*2c10*/  IADD3 RZ, P0, R16, R16, RZ ;  /* 0x0000001010ff7210 */ /* 0x000fc60007f1e0ff */
[----:B------:R-:W-:-:S04]  /*2c20*/  IMAD.HI.U32 R4, R5, -0x36f0255e, RZ ;  /* 0xc90fdaa205047827 */ /* 0x000fc800078e00ff */
[----:B------:R-:W-:-:S04]  /*2c30*/  IMAD.WIDE.U32 R8, P2, R5, 0x2168c235, R8 ;  /* 0x2168c23505087825 */ /* 0x000fc80007840008 */
[----:B------:R-:W-:Y:S01]  /*2c40*/  IMAD R5, R5, -0x36f0255e, RZ ;  /* 0xc90fdaa205057824 */ /* 0x000fe200078e02ff */
[----:B------:R-:W-:Y:S02]  /*2c50*/  IADD3.X R4, R4, RZ, RZ, P2, !PT ;  /* 0x000000ff04047210 */ /* 0x000fe400017fe4ff */
[----:B------:R-:W-:Y:S02]  /*2c60*/  IADD3.X RZ, P0, R8, R8, RZ, P0, !PT ;  /* 0x0000000808ff7210 */ /* 0x000fe4000071e4ff */
[----:B------:R-:W-:-:S04]  /*2c70*/  IADD3 R5, P2, R5, R9, RZ ;  /* 0x0000000905057210 */ /* 0x000fc80007f5e0ff */
[----:B------:R-:W-:Y:S02]  /*2c80*/  IADD3.X R4, RZ, R4, RZ, P2, !PT ;  /* 0x00000004ff047210 */ /* 0x000fe400017fe4ff */
[C---:B------:R-:W-:Y:S02]  /*2c90*/  ISETP.GT.U32.AND P3, PT, R5.reuse, RZ, PT ;  /* 0x000000ff0500720c */ /* 0x040fe40003f64070 */
[----:B------:R-:W-:Y:S02]  /*2ca0*/  IADD3.X R8, P2, R5, R5, RZ, P0, !PT ;  /* 0x0000000505087210 */ /* 0x000fe4000075e4ff */
[----:B------:R-:W-:-:S03]  /*2cb0*/  ISETP.GT.AND.EX P0, PT, R4, RZ, PT, P3 ;  /* 0x000000ff0400720c */ /* 0x000fc60003f04330 */
[----:B------:R-:W-:Y:S01]  /*2cc0*/  IMAD.X R9, R4, 0x1, R4, P2 ;  /* 0x0000000104097824 */ /* 0x000fe200010e0604 */
[----:B------:R-:W-:-:S04]  /*2cd0*/  SEL R8, R8, R5, P0 ;  /* 0x0000000508087207 */ /* 0x000fc80000000000 */
[----:B------:R-:W-:Y:S02]  /*2ce0*/  SEL R5, R9, R4, P0 ;  /* 0x0000000409057207 */ /* 0x000fe40000000000 */
[----:B------:R-:W-:-:S04]  /*2cf0*/  IADD3 R4, P2, R8, 0x1, RZ ;  /* 0x0000000108047810 */ /* 0x000fc80007f5e0ff */
[----:B------:R-:W-:-:S04]  /*2d00*/  IADD3.X R5, RZ, R5, RZ, P2, !PT ;  /* 0x00000005ff057210 */ /* 0x000fc800017fe4ff */
[----:B------:R-:W-:Y:S02]  /*2d10*/  SHF.R.U64 R4, R4, 0xa, R5 ;  /* 0x0000000a04047819 */ /* 0x000fe40000001205 */
[----:B------:R-:W-:Y:S02]  /*2d20*/  SEL R9, RZ, 0x1, !P0 ;  /* 0x00000001ff097807 */ /* 0x000fe40004000000 */
[----:B------:R-:W-:Y:S02]  /*2d30*/  IADD3 R4, P2, R4, 0x1, RZ ;  /* 0x0000000104047810 */ /* 0x000fe40007f5e0ff */
[----:B------:R-:W-:Y:S02]  /*2d40*/  IADD3 R8, R9, R2, RZ ;  /* 0x0000000209087210 */ /* 0x000fe40007ffe0ff */
[----:B------:R-:W-:Y:S02]  /*2d50*/  LEA.HI.X R5, R5, RZ, RZ, 0x16, P2 ;  /* 0x000000ff05057211 */ /* 0x000fe400010fb4ff */
[----:B------:R-:W-:-:S02]  /*2d60*/  LOP3.LUT P0, R13, R13, 0x80000000, RZ, 0xc0, !PT ;  /* 0x800000000d0d7812 */ /* 0x000fc4000780c0ff */
[--C-:B------:R-:W-:Y:S01]  /*2d70*/  SHF.R.U64 R4, R4, 0x1, R5.reuse ;  /* 0x0000000104047819 */ /* 0x100fe20000001205 */
[----:B------:R-:W-:Y:S01]  /*2d80*/  IMAD.SHL.U32 R8, R8, 0x100000, RZ ;  /* 0x0010000008087824 */ /* 0x000fe200078e00ff */
[----:B------:R-:W-:Y:S02]  /*2d90*/  LOP3.LUT R2, R0, 0x1, RZ, 0xc0, !PT ;  /* 0x0000000100027812 */ /* 0x000fe400078ec0ff */
[----:B------:R-:W-:Y:S02]  /*2da0*/  SHF.R.U32.HI R5, RZ, 0x1, R5 ;  /* 0x00000001ff057819 */ /* 0x000fe40000011605 */
[----:B------:R-:W-:Y:S02]  /*2db0*/  IADD3 R0, P2, P3, R4, -UR4, RZ ;  /* 0x8000000404007c10 */ /* 0x000fe4000fb5e0ff */
[----:B------:R-:W-:Y:S02]  /*2dc0*/  LEA.HI R3, R3, R2, RZ, 0x2 ;  /* 0x0000000203037211 */ /* 0x000fe400078f10ff */
[----:B------:R-:W-:-:S02]  /*2dd0*/  @P1 LOP3.LUT R13, R13, 0x80000000, RZ, 0x3c, !PT ;  /* 0x800000000d0d1812 */ /* 0x000fc400078e3cff */
[----:B------:R-:W-:Y:S02]  /*2de0*/  IADD3.X R2, R5, 0x3fe00000, ~R8, P2, P3 ;  /* 0x3fe0000005027810 */ /* 0x000fe400017e6c08 */
[----:B------:R-:W-:Y:S02]  /*2df0*/  @P0 IADD3 R3, -R3, RZ, RZ ;  /* 0x000000ff03030210 */ /* 0x000fe40007ffe1ff */
[----:B------:R-:W-:Y:S02]  /*2e00*/  LOP3.LUT R13, R2, R13, RZ, 0xfc, !PT ;  /* 0x0000000d020d7212 */ /* 0x000fe400078efcff */
.L_x_2262:
[----:B------:R-:W-:Y:S01]  /*2e10*/  HFMA2.MMA R11, -RZ, RZ, 0, 0 ;  /* 0x00000000ff0b7435 */ /* 0x000fe200000001ff */
[----:B------:R-:W-:Y:S01]  /*2e20*/  MOV R4, R3 ;  /* 0x0000000300047202 */ /* 0x000fe20000000f00 */
[----:B------:R-:W-:Y:S01]  /*2e30*/  IMAD.MOV.U32 R2, RZ, RZ, R0 ;  /* 0x000000ffff027224 */ /* 0x000fe200078e0000 */
[----:B------:R-:W-:-:S03]  /*2e40*/  MOV R3, R13 ;  /* 0x0000000d00037202 */ /* 0x000fc60000000f00 */
[----:B------:R-:W-:Y:S05]  /*2e50*/  RET.REL.NODEC R10 `(_ZN2at6native18elementwise_kernelILi128ELi2EZNS0_22gpu_kernel_impl_nocastIZZZNS0_15tan_kernel_cudaERNS_18TensorIteratorBaseEENKUlvE0_clEvENKUlvE_clEvEUldE_EEvS4_RKT_EUliE_EEviT1_) ;  /* 0xffffd1a00a007950 */ /* 0x000fea0003c3ffff */
.L_x_2266:
        /* <DEDUP_REMOVED lines=10> */
.L_x_6449:


//--------------------- .text._ZN2at6native27unrolled_elementwise_kernelIZZZNS0_15tan_kernel_cudaERNS_18TensorIteratorBaseEENKUlvE0_clEvENKUlvE_clEvEUldE_St5arrayIPcLm2EELi4E23TrivialOffsetCalculatorILi1EjESB_NS0_6memory15LoadWithoutCastENSC_16StoreWithoutCastEEEviT_T0_T2_T3_T4_T5_ --------------------------
	.section	.text._ZN2at6native27unrolled_elementwise_kernelIZZZNS0_15tan_kernel_cudaERNS_18TensorIteratorBaseEENKUlvE0_clEvENKUlvE_clEvEUldE_St5arrayIPcLm2EELi4E23TrivialOffsetCalculatorILi1EjESB_NS0_6memory15LoadWithoutCastENSC_16StoreWithoutCastEEEviT_T0_T2_T3_T4_T5_,"ax",@progbits
	.sectioninfo	@"SHI_REGISTERS=32"
	.align	128
        .global         _ZN2at6native27unrolled_elementwise_kernelIZZZNS0_15tan_kernel_cudaERNS_18TensorIteratorBaseEENKUlvE0_clEvENKUlvE_clEvEUldE_St5arrayIPcLm2EELi4E23TrivialOffsetCalculatorILi1EjESB_NS0_6memory15LoadWithoutCastENSC_16StoreWithoutCastEEEviT_T0_T2_T3_T4_T5_
        .type           _ZN2at6native27unrolled_elementwise_kernelIZZZNS0_15tan_kernel_cudaERNS_18TensorIteratorBaseEENKUlvE0_clEvENKUlvE_clEvEUldE_St5arrayIPcLm2EELi4E23TrivialOffsetCalculatorILi1EjESB_NS0_6memory15LoadWithoutCastENSC_16StoreWithoutCastEEEviT_T0_T2_T3_T4_T5_,@function
        .size           _ZN2at6native27unrolled_elementwise_kernelIZZZNS0_15tan_kernel_cudaERNS_18TensorIteratorBaseEENKUlvE0_clEvENKUlvE_clEvEUldE_St5arrayIPcLm2EELi4E23TrivialOffsetCalculatorILi1EjESB_NS0_6memory15LoadWithoutCastENSC_16StoreWithoutCastEEEviT_T0_T2_T3_T4_T5_,(.L_x_6450 - _ZN2at6native27unrolled_elementwise_kernelIZZZNS0_15tan_kernel_cudaERNS_18TensorIteratorBaseEENKUlvE0_clEvENKUlvE_clEvEUldE_St5arrayIPcLm2EELi4E23TrivialOffsetCalculatorILi1EjESB_NS0_6memory15LoadWithoutCastENSC_16StoreWithoutCastEEEviT_T0_T2_T3_T4_T5_)
        .other          _ZN2at6native27unrolled_elementwise_kernelIZZZNS0_15tan_kernel_cudaERNS_18TensorIteratorBaseEENKUlvE0_clEvENKUlvE_clEvEUldE_St5arrayIPcLm2EELi4E23TrivialOffsetCalculatorILi1EjESB_NS0_6memory15LoadWithoutCastENSC_16StoreWithoutCastEEEviT_T0_T2_T3_T4_T5_,@"STO_CUDA_ENTRY STV_DEFAULT"
_ZN2at6native27unrolled_elementwise_kernelIZZZNS0_15tan_kernel_cudaERNS_18TensorIteratorBaseEENKUlvE0_clEvENKUlvE_clEvEUldE_St5arrayIPcLm2EELi4E23TrivialOffsetCalculatorILi1EjESB_NS0_6memory15LoadWithoutCastENSC_16StoreWithoutCastEEEviT_T0_T2_T3_T4_T5_:
.text._ZN2at6native27unrolled_elementwise_kernelIZZZNS0_15tan_kernel_cudaERNS_18TensorIteratorBaseEENKUlvE0_clEvENKUlvE_clEvEUldE_St5arrayIPcLm2EELi4E23TrivialOffsetCalculatorILi1EjESB_NS0_6memory15LoadWithoutCastENSC_16StoreWithoutCastEEEviT_T0_T2_T3_T4_T5_:
[----:B------:R-:W-:Y:S02]  /*0000*/  IMAD.MOV.U32 R1, RZ, RZ, c[0x0][0x28] ;  /* 0x00000a00ff017624 */ /* 0x000fe400078e00ff */
[----:B------:R-:W0:Y:S01]  /*0010*/  S2R R28, SR_CTAID.X ;  /* 0x00000000001c7919 */ /* 0x000e220000002500 */
[----:B------:R-:W-:Y:S01]  /*0020*/  IMAD.MOV.U32 R27, RZ, RZ, -0x200 ;  /* 0xfffffe00ff1b7424 */ /* 0x000fe200078e00ff */
[----:B------:R-:W-:Y:S01]  /*0030*/  CS2R R20, SRZ ;  /* 0x0000000000147805 */ /* 0x000fe2000001ff00 */
[----:B------:R-:W-:Y:S01]  /*0040*/  CS2R R14, SRZ ;  /* 0x00000000000e7805 */ /* 0x000fe2000001ff00 */
[----:B------:R-:W1:Y:S01]  /*0050*/  S2R R2, SR_TID.X ;  /* 0x0000000000027919 */ /* 0x000e620000002100 */
[----:B------:R-:W-:Y:S01]  /*0060*/  CS2R R12, SRZ ;  /* 0x00000000000c7805 */ /* 0x000fe2000001ff00 */
[----:B------:R-:W-:Y:S01]  /*0070*/  CS2R R8, SRZ ;  /* 0x0000000000087805 */ /* 0x000fe2000001ff00 */
[----:B------:R-:W-:Y:S01]  /*0080*/  ULDC.64 UR6, c[0x0][0x118] ;  /* 0x0000460000067ab9 */ /* 0x000fe20000000a00 */
[----:B------:R-:W-:Y:S01]  /*0090*/  IADD3 R1, R1, -0x28, RZ ;  /* 0xffffffd801017810 */ /* 0x000fe20007ffe0ff */
[----:B0-----:R-:W-:Y:S02]  /*00a0*/  IMAD R27, R28, R27, c[0x0][0x160] ;  /* 0x000058001c1b7624 */ /* 0x001fe400078e021b */
[----:B-1----:R-:W-:-:S03]  /*00b0*/  IMAD.MOV.U32 R3, RZ, RZ, R2 ;  /* 0x000000ffff037224 */ /* 0x002fc600078e0002 */
[----:B------:R-:W-:-:S13]  /*00c0*/  ISETP.GE.AND P2, PT, R2, R27, PT ;  /* 0x0000001b0200720c */ /* 0x000fda0003f46270 */
[----:B------:R-:W-:Y:S01]  /*00d0*/  @!P2 IMAD R4, R28, 0x200, R3 ;  /* 0x000002001c04a824 */ /* 0x000fe200078e0203 */
[----:B------:R-:W-:Y:S01]  /*00e0*/  @!P2 IADD3 R3, R3, 0x80, RZ ;  /* 0x000000800303a810 */ /* 0x000fe20007ffe0ff */
[----:B------:R-:W-:-:S03]  /*00f0*/  @!P2 IMAD.MOV.U32 R5, RZ, RZ, 0x8 ;  /* 0x00000008ff05a424 */ /* 0x000fc600078e00ff */
[----:B------:R-:W-:Y:S01]  /*0100*/  ISETP.GE.AND P0, PT, R3, R27, PT ;  /* 0x0000001b0300720c */ /* 0x000fe20003f06270 */
[----:B------:R-:W-:-:S05]  /*0110*/  @!P2 IMAD.WIDE.U32 R4, R4, R5, c[0x0][0x170] ;  /* 0x00005c000404a625 */ /* 0x000fca00078e0005 */
[----:B------:R0:W5:Y:S07]  /*0120*/  @!P2 LDG.E.64 R20, [R4.64] ;  /* 0x000000060414a981 */ /* 0x00016e000c1e1b00 */
        /* <DEDUP_REMOVED lines=12> */
[----:B------:R-:W-:Y:S02]  /*01f0*/  @!P1 IMAD R10, R28, 0x200, R3 ;  /* 0x000002001c0a9824 */ /* 0x000fe400078e0203 */
[----:B------:R-:W-:-:S04]  /*0200*/  @!P1 IMAD.MOV.U32 R11, RZ, RZ, 0x8 ;  /* 0x00000008ff0b9424 */ /* 0x000fc800078e00ff */
[----:B------:R-:W-:-:S05]  /*0210*/  @!P1 IMAD.WIDE.U32 R10, R10, R11, c[0x0][0x170] ;  /* 0x00005c000a0a9625 */ /* 0x000fca00078e000b */
[----:B------:R0:W5:Y:S01]  /*0220*/  @!P1 LDG.E.64 R8, [R10.64] ;  /* 0x000000060a089981 */ /* 0x000162000c1e1b00 */
[----:B------:R-:W-:Y:S01]  /*0230*/  BSSY B0, `(.L_x_2267) ;  /* 0x0000034000007945 */ /* 0x000fe20003800000 */
[----:B------:R-:W-:Y:S05]  /*0240*/  @P2 BRA `(.L_x_2268) ;  /* 0x0000032000002947 */ /* 0x000fea0003800000 */
[----:B-----5:R-:W1:Y:S01]  /*0250*/  DSETP.NEU.AND P0, PT, |R20|, +INF , PT ;  /* 0x7ff000001400742a */ /* 0x020e620003f0d200 */
[----:B------:R-:W-:-:S13]  /*0260*/  BSSY B1, `(.L_x_2269) ;  /* 0x0000010000017945 */ /* 0x000fda0003800000 */
[----:B-1----:R-:W-:Y:S05]  /*0270*/  @!P0 BRA `(.L_x_2270) ;  /* 0x000000c000008947 */ /* 0x002fea0003800000 */
[----:B0-----:R-:W0:-:S04]  /*0280*/  DMUL R4, R20, c[0x2][0x0] ;  /* 0x0080000014047a28 */ /* 0x001e080000000000 */
[----:B------:R-:W-:Y:S02]  /*0290*/  DSETP.GE.AND P0, PT, |R20|, 2.14748364800000000000e+09, PT ;  /* 0x41e000001400742a */ /* 0x000fe40003f06200 */
[----:B0-----:R-:W0:Y:S08]  /*02a0*/  F2I.F64 R0, R4 ;  /* 0x0000000400007311 */ /* 0x001e300000301100 */
[----:B0-----:R-:W0:Y:S02]  /*02b0*/  I2F.F64 R6, R0 ;  /* 0x0000000000067312 */ /* 0x001e240000201c00 */
[----:B0-----:R-:W0:-:S06]  /*02c0*/  DFMA R10, -R6, c[0x2][0x8], R20 ;  /* 0x00800200060a7a2b */ /* 0x001e0c0000000114 */
[----:B0-----:R-:W0:-:S06]  /*02d0*/  DFMA R10, -R6, c[0x2][0x10], R10 ;  /* 0x00800400060a7a2b */ /* 0x001e0c000000010a */
[----:B0-----:R0:W1:Y:S01]  /*02e0*/  DFMA R6, -R6, c[0x2][0x18], R10 ;  /* 0x0080060006067a2b */ /* 0x001062000000010a */
[----:B------:R-:W-:Y:S05]  /*02f0*/  @!P0 BRA `(.L_x_2271) ;  /* 0x0000006000008947 */ /* 0x000fea0003800000 */
[----:B-1----:R-:W-:Y:S01]  /*0300*/  IMAD.MOV.U32 R6, RZ, RZ, R20 ;  /* 0x000000ffff067224 */ /* 0x002fe200078e0014 */
[----:B------:R-:W-:-:S04]  /*0310*/  MOV R26, 0x330 ;  /* 0x00000330001a7802 */ /* 0x000fc80000000f00 */
[----:B0-----:R-:W-:Y:S05]  /*0320*/  CALL.REL.NOINC `($_ZN2at6native27unrolled_elementwise_kernelIZZZNS0_15tan_kernel_cudaERNS_18TensorIteratorBaseEENKUlvE0_clEvENKUlvE_clEvEUldE_St5arrayIPcLm2EELi4E23TrivialOffsetCalculatorILi1EjESB_NS0_6memory15LoadWithoutCastENSC_16StoreWithoutCastEEEviT_T0_T2_T3_T4_T5_$__internal_trig_reduction_slowpathd) ;  /* 0x00000e8000007944 */ /* 0x001fea0003c00000 */
[----:B------:R-:W-:Y:S05]  /*0330*/  BRA `(.L_x_2271) ;  /* 0x0000002000007947 */ /* 0x000fea0003800000 */
.L_x_2270:
[----:B0-----:R0:W1:Y:S01]  /*0340*/  DMUL R6, RZ, R20 ;  /* 0x00000014ff067228 */ /* 0x0010620000000000 */
[----:B------:R-:W-:-:S05]  /*0350*/  IMAD.MOV.U32 R0, RZ, RZ, RZ ;  /* 0x000000ffff007224 */ /* 0x000fca00078e00ff */
.L_x_2271:
[----:B------:R-:W-:Y:S05]  /*0360*/  BSYNC B1 ;  /* 0x0000000000017941 */ /* 0x000fea0003800000 */
.L_x_2269:
        /* <DEDUP_REMOVED lines=32> */
.L_x_2268:
[----:B------:R-:W-:Y:S05]  /*0570*/  BSYNC B0 ;  /* 0x0000000000007941 */ /* 0x000fea0003800000 */
.L_x_2267:
[----:B------:R-:W-:Y:S01]  /*0580*/  IADD3 R0, R2, 0x80, RZ ;  /* 0x0000008002007810 */ /* 0x000fe20007ffe0ff */
[----:B------:R-:W-:Y:S03]  /*0590*/  BSSY B0, `(.L_x_2272) ;  /* 0x0000036000007945 */ /* 0x000fe60003800000 */
[----:B------:R-:W-:-:S13]  /*05a0*/  ISETP.GE.AND P0, PT, R0, R27, PT ;  /* 0x0000001b0000720c */ /* 0x000fda0003f06270 */
[----:B------:R-:W-:Y:S05]  /*05b0*/  @P0 BRA `(.L_x_2273) ;  /* 0x0000033000000947 */ /* 0x000fea0003800000 */
[----:B-----5:R-:W2:Y:S01]  /*05c0*/  DSETP.NEU.AND P0, PT, |R14|, +INF , PT ;  /* 0x7ff000000e00742a */ /* 0x020ea20003f0d200 */
[----:B------:R-:W-:-:S13]  /*05d0*/  BSSY B1, `(.L_x_2274) ;  /* 0x0000011000017945 */ /* 0x000fda0003800000 */
[----:B--2---:R-:W-:Y:S05]  /*05e0*/  @!P0 BRA `(.L_x_2275) ;  /* 0x000000d000008947 */ /* 0x004fea0003800000 */
[----:B0-----:R-:W0:-:S04]  /*05f0*/  DMUL R4, R14, c[0x2][0x0] ;  /* 0x008000000e047a28 */ /* 0x001e080000000000 */
[----:B------:R-:W-:Y:S02]  /*0600*/  DSETP.GE.AND P0, PT, |R14|, 2.14748364800000000000e+09, PT ;  /* 0x41e000000e00742a */ /* 0x000fe40003f06200 */
[----:B0-----:R-:W0:Y:S08]  /*0610*/  F2I.F64 R0, R4 ;  /* 0x0000000400007311 */ /* 0x001e300000301100 */
[----:B0-----:R-:W0:Y:S02]  /*0620*/  I2F.F64 R6, R0 ;  /* 0x0000000000067312 */ /* 0x001e240000201c00 */
[----:B0-----:R-:W0:-:S06]  /*0630*/  DFMA R10, -R6, c[0x2][0x8], R14 ;  /* 0x00800200060a7a2b */ /* 0x001e0c000000010e */
[----:B0-----:R-:W0:-:S06]  /*0640*/  DFMA R10, -R6, c[0x2][0x10], R10 ;  /* 0x00800400060a7a2b */ /* 0x001e0c000000010a */
[----:B0-----:R0:W2:Y:S01]  /*0650*/  DFMA R6, -R6, c[0x2][0x18], R10 ;  /* 0x0080060006067a2b */ /* 0x0010a2000000010a */
[----:B------:R-:W-:Y:S05]  /*0660*/  @!P0 BRA `(.L_x_2276) ;  /* 0x0000007000008947 */ /* 0x000fea0003800000 */
[----:B--2---:R-:W-:Y:S01]  /*0670*/  IMAD.MOV.U32 R6, RZ, RZ, R14 ;  /* 0x000000ffff067224 */ /* 0x004fe200078e000e */
[----:B------:R-:W-:Y:S01]  /*0680*/  MOV R26, 0x6b0 ;  /* 0x000006b0001a7802 */ /* 0x000fe20000000f00 */
[----:B------:R-:W-:-:S03]  /*0690*/  IMAD.MOV.U32 R21, RZ, RZ, R15 ;  /* 0x000000ffff157224 */ /* 0x000fc600078e000f */
[----:B01----:R-:W-:Y:S05]  /*06a0*/  CALL.REL.NOINC `($_ZN2at6native27unrolled_elementwise_kernelIZZZNS0_15tan_kernel_cudaERNS_18TensorIteratorBaseEENKUlvE0_clEvENKUlvE_clEvEUldE_St5arrayIPcLm2EELi4E23TrivialOffsetCalculatorILi1EjESB_NS0_6memory15LoadWithoutCastENSC_16StoreWithoutCastEEEviT_T0_T2_T3_T4_T5_$__internal_trig_reduction_slowpathd) ;  /* 0x00000b0000007944 */ /* 0x003fea0003c00000 */
[----:B------:R-:W-:Y:S05]  /*06b0*/  BRA `(.L_x_2276) ;  /* 0x0000002000007947 */ /* 0x000fea0003800000 */
.L_x_2275:
[----:B0-----:R0:W2:Y:S01]  /*06c0*/  DMUL R6, RZ, R14 ;  /* 0x0000000eff067228 */ /* 0x0010a20000000000 */
[----:B------:R-:W-:-:S05]  /*06d0*/  IMAD.MOV.U32 R0, RZ, RZ, RZ ;  /* 0x000000ffff007224 */ /* 0x000fca00078e00ff */
.L_x_2276:
[----:B------:R-:W-:Y:S05]  /*06e0*/  BSYNC B1 ;  /* 0x0000000000017941 */ /* 0x000fea0003800000 */
.L_x_2274:
        /* <DEDUP_REMOVED lines=20> */
[----:B0-----:R0:W2:Y:S01]  /*0830*/  DFMA R14, R4, R6, R6 ;  /* 0x00000006040e722b */ /* 0x0010a20000000006 */
[----:B------:R-:W-:Y:S05]  /*0840*/  @P0 BRA `(.L_x_2273) ;  /* 0x000000a000000947 */ /* 0x000fea0003800000 */
[----:B--2---:R-:W2:Y:S01]  /*0850*/  MUFU.RCP64H R17, R15 ;  /* 0x0000000f00117308 */ /* 0x004ea20000001800 */
[----:B------:R-:W-:-:S06]  /*0860*/  IMAD.MOV.U32 R16, RZ, RZ, RZ ;  /* 0x000000ffff107224 */ /* 0x000fcc00078e00ff */
[----:B--2---:R-:W2:-:S06]  /*0870*/  DFMA R10, -R14, R16, 1 ;  /* 0x3ff000000e0a742b */ /* 0x004e8c0000000110 */
[----:B--2---:R-:W2:-:S04]  /*0880*/  DFMA R20, R10, R10, R10 ;  /* 0x0000000a0a14722b */ /* 0x004e88000000000a */
[----:B------:R-:W3:-:S04]  /*0890*/  DADD R10, R14, -R6 ;  /* 0x000000000e0a7229 */ /* 0x000ec80000000806 */
[----:B--2---:R-:W2:-:S04]  /*08a0*/  DFMA R20, R16, R20, R16 ;  /* 0x000000141014722b */ /* 0x004e880000000010 */
[----:B---3--:R-:W-:-:S04]  /*08b0*/  DFMA R10, R4, R6, -R10 ;  /* 0x00000006040a722b */ /* 0x008fc8000000080a */
[----:B0-2---:R-:W0:-:S06]  /*08c0*/  DFMA R4, R14, -R20, 1 ;  /* 0x3ff000000e04742b */ /* 0x005e0c0000000814 */
[----:B0-----:R-:W0:-:S06]  /*08d0*/  DFMA R4, R10, -R20, R4 ;  /* 0x800000140a04722b */ /* 0x001e0c0000000004 */
[----:B0-----:R0:W2:-:S06]  /*08e0*/  DFMA R14, -R20, R4, -R20 ;  /* 0x00000004140e722b */ /* 0x00108c0000000914 */
.L_x_2273:
[----:B------:R-:W-:Y:S05]  /*08f0*/  BSYNC B0 ;  /* 0x0000000000007941 */ /* 0x000fea0003800000 */
.L_x_2272:
[----:B------:R-:W-:Y:S01]  /*0900*/  IADD3 R0, R2, 0x100, RZ ;  /* 0x0000010002007810 */ /* 0x000fe20007ffe0ff */
[----:B------:R-:W-:Y:S03]  /*0910*/  BSSY B0, `(.L_x_2277) ;  /* 0x0000036000007945 */ /* 0x000fe60003800000 */
[----:B------:R-:W-:-:S13]  /*0920*/  ISETP.GE.AND P0, PT, R0, R27, PT ;  /* 0x0000001b0000720c */ /* 0x000fda0003f06270 */
[----:B------:R-:W-:Y:S05]  /*0930*/  @P0 BRA `(.L_x_2278) ;  /* 0x0000033000000947 */ /* 0x000fea0003800000 */
[----:B-----5:R-:W3:Y:S01]  /*0940*/  DSETP.NEU.AND P0, PT, |R12|, +INF , PT ;  /* 0x7ff000000c00742a */ /* 0x020ee20003f0d200 */
[----:B------:R-:W-:-:S13]  /*0950*/  BSSY B1, `(.L_x_2279) ;  /* 0x0000011000017945 */ /* 0x000fda0003800000 */
[----:B---3--:R-:W-:Y:S05]  /*0960*/  @!P0 BRA `(.L_x_2280) ;  /* 0x000000d000008947 */ /* 0x008fea0003800000 */
[----:B0-----:R-:W0:-:S04]  /*0970*/  DMUL R4, R12, c[0x2][0x0] ;  /* 0x008000000c047a28 */ /* 0x001e080000000000 */
[----:B------:R-:W-:Y:S02]  /*0980*/  DSETP.GE.AND P0, PT, |R12|, 2.14748364800000000000e+09, PT ;  /* 0x41e000000c00742a */ /* 0x000fe40003f06200 */
[----:B0-----:R-:W0:Y:S08]  /*0990*/  F2I.F64 R0, R4 ;  /* 0x0000000400007311 */ /* 0x001e300000301100 */
[----:B0-----:R-:W0:Y:S02]  /*09a0*/  I2F.F64 R6, R0 ;  /* 0x0000000000067312 */ /* 0x001e240000201c00 */
[----:B0-----:R-:W0:-:S06]  /*09b0*/  DFMA R10, -R6, c[0x2][0x8], R12 ;  /* 0x00800200060a7a2b */ /* 0x001e0c000000010c */
[----:B0-----:R-:W0:-:S06]  /*09c0*/  DFMA R10, -R6, c[0x2][0x10], R10 ;  /* 0x00800400060a7a2b */ /* 0x001e0c000000010a */
[----:B0-----:R0:W3:Y:S01]  /*09d0*/  DFMA R6, -R6, c[0x2][0x18], R10 ;  /* 0x0080060006067a2b */ /* 0x0010e2000000010a */
[----:B------:R-:W-:Y:S05]  /*09e0*/  @!P0 BRA `(.L_x_2281) ;  /* 0x0000007000008947 */ /* 0x000fea0003800000 */
[----:B---3--:R-:W-:Y:S01]  /*09f0*/  IMAD.MOV.U32 R6, RZ, RZ, R12 ;  /* 0x000000ffff067224 */ /* 0x008fe200078e000c */
[----:B------:R-:W-:Y:S01]  /*0a00*/  MOV R26, 0xa30 ;  /* 0x00000a30001a7802 */ /* 0x000fe20000000f00 */
[----:B------:R-:W-:-:S03]  /*0a10*/  IMAD.MOV.U32 R21, RZ, RZ, R13 ;  /* 0x000000ffff157224 */ /* 0x000fc600078e000d */
[----:B012---:R-:W-:Y:S05]  /*0a20*/  CALL.REL.NOINC `($_ZN2at6native27unrolled_elementwise_kernelIZZZNS0_15tan_kernel_cudaERNS_18TensorIteratorBaseEENKUlvE0_clEvENKUlvE_clEvEUldE_St5arrayIPcLm2EELi4E23TrivialOffsetCalculatorILi1EjESB_NS0_6memory15LoadWithoutCastENSC_16StoreWithoutCastEEEviT_T0_T2_T3_T4_T5_$__internal_trig_reduction_slowpathd) ;  /* 0x0000078000007944 */ /* 0x007fea0003c00000 */
[----:B------:R-:W-:Y:S05]  /*0a30*/  BRA `(.L_x_2281) ;  /* 0x0000002000007947 */ /* 0x000fea0003800000 */
.L_x_2280:
[----:B0-----:R0:W3:Y:S01]  /*0a40*/  DMUL R6, RZ, R12 ;  /* 0x0000000cff067228 */ /* 0x0010e20000000000 */
[----:B------:R-:W-:-:S05]  /*0a50*/  IMAD.MOV.U32 R0, RZ, RZ, RZ ;  /* 0x000000ffff007224 */ /* 0x000fca00078e00ff */
.L_x_2281:
[----:B------:R-:W-:Y:S05]  /*0a60*/  BSYNC B1 ;  /* 0x0000000000017941 */ /* 0x000fea0003800000 */
.L_x_2279:
        /* <DEDUP_REMOVED lines=26> */
[----:B------:R-:W4:-:S04]  /*0c10*/  DADD R10, R12, -R6 ;  /* 0x000000000c0a7229 */ /* 0x000f080000000806 */
[----:B---3--:R-:W3:-:S04]  /*0c20*/  DFMA R20, R16, R20, R16 ;  /* 0x000000141014722b */ /* 0x008ec80000000010 */
[----:B----4-:R-:W-:-:S04]  /*0c30*/  DFMA R10, R4, R6, -R10 ;  /* 0x00000006040a722b */ /* 0x010fc8000000080a */
[----:B0--3--:R-:W0:-:S06]  /*0c40*/  DFMA R4, R12, -R20, 1 ;  /* 0x3ff000000c04742b */ /* 0x009e0c0000000814 */
[----:B0-----:R-:W0:-:S06]  /*0c50*/  DFMA R4, R10, -R20, R4 ;  /* 0x800000140a04722b */ /* 0x001e0c0000000004 */
[----:B0-----:R0:W3:-:S06]  /*0c60*/  DFMA R12, -R20, R4, -R20 ;  /* 0x00000004140c722b */ /* 0x0010cc0000000914 */
.L_x_2278:
[----:B------:R-:W-:Y:S05]  /*0c70*/  BSYNC B0 ;  /* 0x0000000000007941 */ /* 0x000fea0003800000 */
.L_x_2277:
[----:B------:R-:W-:Y:S01]  /*0c80*/  IADD3 R0, R2, 0x180, RZ ;  /* 0x0000018002007810 */ /* 0x000fe20007ffe0ff */
[----:B------:R-:W-:Y:S03]  /*0c90*/  BSSY B0, `(.L_x_2282) ;  /* 0x0000036000007945 */ /* 0x000fe60003800000 */
[----:B------:R-:W-:-:S13]  /*0ca0*/  ISETP.GE.AND P0, PT, R0, R27, PT ;  /* 0x0000001b0000720c */ /* 0x000fda0003f06270 */
[----:B------:R-:W-:Y:S05]  /*0cb0*/  @P0 BRA `(.L_x_2283) ;  /* 0x0000033000000947 */ /* 0x000fea0003800000 */
[----:B-----5:R-:W4:Y:S01]  /*0cc0*/  DSETP.NEU.AND P0, PT, |R8|, +INF , PT ;  /* 0x7ff000000800742a */ /* 0x020f220003f0d200 */
[----:B------:R-:W-:-:S13]  /*0cd0*/  BSSY B1, `(.L_x_2284) ;  /* 0x0000011000017945 */ /* 0x000fda0003800000 */
[----:B----4-:R-:W-:Y:S05]  /*0ce0*/  @!P0 BRA `(.L_x_2285) ;  /* 0x000000d000008947 */ /* 0x010fea0003800000 */
[----:B0-----:R-:W0:-:S04]  /*0cf0*/  DMUL R4, R8, c[0x2][0x0] ;  /* 0x0080000008047a28 */ /* 0x001e080000000000 */
[----:B------:R-:W-:Y:S02]  /*0d00*/  DSETP.GE.AND P0, PT, |R8|, 2.14748364800000000000e+09, PT ;  /* 0x41e000000800742a */ /* 0x000fe40003f06200 */
[----:B0-----:R-:W0:Y:S08]  /*0d10*/  F2I.F64 R0, R4 ;  /* 0x0000000400007311 */ /* 0x001e300000301100 */
[----:B0-----:R-:W0:Y:S02]  /*0d20*/  I2F.F64 R6, R0 ;  /* 0x0000000000067312 */ /* 0x001e240000201c00 */
[----:B0-----:R-:W0:-:S06]  /*0d30*/  DFMA R10, -R6, c[0x2][0x8], R8 ;  /* 0x00800200060a7a2b */ /* 0x001e0c0000000108 */
[----:B0-----:R-:W0:-:S06]  /*0d40*/  DFMA R10, -R6, c[0x2][0x10], R10 ;  /* 0x00800400060a7a2b */ /* 0x001e0c000000010a */
[----:B0-----:R0:W4:Y:S01]  /*0d50*/  DFMA R6, -R6, c[0x2][0x18], R10 ;  /* 0x0080060006067a2b */ /* 0x001122000000010a */
[----:B------:R-:W-:Y:S05]  /*0d60*/  @!P0 BRA `(.L_x_2286) ;  /* 0x0000007000008947 */ /* 0x000fea0003800000 */
[----:B----4-:R-:W-:Y:S01]  /*0d70*/  IMAD.MOV.U32 R6, RZ, RZ, R8 ;  /* 0x000000ffff067224 */ /* 0x010fe200078e0008 */
[----:B------:R-:W-:Y:S01]  /*0d80*/  MOV R26, 0xdb0 ;  /* 0x00000db0001a7802 */ /* 0x000fe20000000f00 */
[----:B------:R-:W-:-:S03]  /*0d90*/  IMAD.MOV.U32 R21, RZ, RZ, R9 ;  /* 0x000000ffff157224 */ /* 0x000fc600078e0009 */
[----:B0123--:R-:W-:Y:S05]  /*0da0*/  CALL.REL.NOINC `($_ZN2at6native27unrolled_elementwise_kernelIZZZNS0_15tan_kernel_cudaERNS_18TensorIteratorBaseEENKUlvE0_clEvENKUlvE_clEvEUldE_St5arrayIPcLm2EELi4E23TrivialOffsetCalculatorILi1EjESB_NS0_6memory15LoadWithoutCastENSC_16StoreWithoutCastEEEviT_T0_T2_T3_T4_T5_$__internal_trig_reduction_slowpathd) ;  /* 0x0000040000007944 */ /* 0x00ffea0003c00000 */
[----:B------:R-:W-:Y:S05]  /*0db0*/  BRA `(.L_x_2286) ;  /* 0x0000002000007947 */ /* 0x000fea0003800000 */
.L_x_2285:
[----:B0-----:R0:W4:Y:S01]  /*0dc0*/  DMUL R6, RZ, R8 ;  /* 0x00000008ff067228 */ /* 0x0011220000000000 */
[----:B------:R-:W-:-:S05]  /*0dd0*/  IMAD.MOV.U32 R0, RZ, RZ, RZ ;  /* 0x000000ffff007224 */ /* 0x000fca00078e00ff */
.L_x_2286:
[----:B------:R-:W-:Y:S05]  /*0de0*/  BSYNC B1 ;  /* 0x0000000000017941 */ /* 0x000fea0003800000 */
.L_x_2284:
        /* <DEDUP_REMOVED lines=32> */
.L_x_2283:
[----:B------:R-:W-:Y:S05]  /*0ff0*/  BSYNC B0 ;  /* 0x0000000000007941 */ /* 0x000fea0003800000 */
.L_x_2282:
[----:B------:R-:W0:Y:S02]  /*1000*/  @!P2 S2R R3, SR_TID.X ;  /* 0x000000000003a919 */ /* 0x000e240000002100 */
[----:B0-----:R-:W-:Y:S01]  /*1010*/  @!P2 IMAD.MOV.U32 R7, RZ, RZ, 0x8 ;  /* 0x00000008ff07a424 */ /* 0x001fe200078e00ff */
[----:B------:R-:W-:Y:S01]  /*1020*/  BSSY B0, `(.L_x_2287) ;  /* 0x0000011000007945 */ /* 0x000fe20003800000 */
[----:B------:R-:W-:Y:S01]  /*1030*/  @!P2 IMAD R6, R28, 0x200, R3 ;  /* 0x000002001c06a824 */ /* 0x000fe200078e0203 */
[----:B------:R-:W-:-:S03]  /*1040*/  @!P2 IADD3 R2, R3, 0x80, RZ ;  /* 0x000000800302a810 */ /* 0x000fc60007ffe0ff */
[----:B------:R-:W-:Y:S01]  /*1050*/  @!P2 IMAD.WIDE.U32 R6, R6, R7, c[0x0][0x168] ;  /* 0x00005a000606a625 */ /* 0x000fe200078e0007 */
[----:B------:R-:W-:-:S04]  /*1060*/  ISETP.GE.AND P0, PT, R2, R27, PT ;  /* 0x0000001b0200720c */ /* 0x000fc80003f06270 */
[----:B-1----:R0:W-:Y:S09]  /*1070*/  @!P2 STG.E.64 [R6.64], R18 ;  /* 0x000000120600a986 */ /* 0x0021f2000c101b06 */
[----:B------:R-:W-:Y:S05]  /*1080*/  @P0 BRA `(.L_x_2288) ;  /* 0x000000a000000947 */ /* 0x000fea0003800000 */
[----:B0-----:R-:W-:Y:S01]  /*1090*/  IMAD R6, R28, 0x200, R2 ;  /* 0x000002001c067824 */ /* 0x001fe200078e0202 */
[----:B------:R-:W-:Y:S01]  /*10a0*/  IADD3 R2, R2, 0x80, RZ ;  /* 0x0000008002027810 */ /* 0x000fe20007ffe0ff */
[----:B-----5:R-:W-:-:S03]  /*10b0*/  IMAD.MOV.U32 R9, RZ, RZ, 0x8 ;  /* 0x00000008ff097424 */ /* 0x020fc600078e00ff */
[----:B------:R-:W-:Y:S01]  /*10c0*/  ISETP.GE.AND P0, PT, R2, R27, PT ;  /* 0x0000001b0200720c */ /* 0x000fe20003f06270 */
[----:B------:R-:W-:-:S05]  /*10d0*/  IMAD.WIDE.U32 R6, R6, R9, c[0x0][0x168] ;  /* 0x00005a0006067625 */ /* 0x000fca00078e0009 */
[----:B--2---:R0:W-:Y:S07]  /*10e0*/  STG.E.64 [R6.64], R14 ;  /* 0x0000000e06007986 */ /* 0x0041ee000c101b06 */
[----:B------:R-:W-:Y:S01]  /*10f0*/  @!P0 IMAD R8, R28, 0x200, R2 ;  /* 0x000002001c088824 */ /* 0x000fe200078e0202 */
[----:B------:R-:W-:-:S03]  /*1100*/  @!P0 IADD3 R2, R2, 0x80, RZ ;  /* 0x0000008002028810 */ /* 0x000fc60007ffe0ff */
[----:B------:R-:W-:-:S05]  /*1110*/  @!P0 IMAD.WIDE.U32 R8, R8, R9, c[0x0][0x168] ;  /* 0x00005a0008088625 */ /* 0x000fca00078e0009 */
[----:B---3--:R0:W-:Y:S02]  /*1120*/  @!P0 STG.E.64 [R8.64], R12 ;  /* 0x0000000c08008986 */ /* 0x0081e4000c101b06 */
.L_x_2288:
[----:B------:R-:W-:Y:S05]  /*1130*/  BSYNC B0 ;  /* 0x0000000000007941 */ /* 0x000fea0003800000 */
.L_x_2287:
[----:B------:R-:W-:-:S13]  /*1140*/  ISETP.GE.AND P0, PT, R2, R27, PT ;  /* 0x0000001b0200720c */ /* 0x000fda0003f06270 */
[----:B------:R-:W-:Y:S05]  /*1150*/  @P0 EXIT ;  /* 0x000000000000094d */ /* 0x000fea0003800000 */
[----:B------:R-:W-:Y:S02]  /*1160*/  IMAD R2, R28, 0x200, R2 ;  /* 0x000002001c027824 */ /* 0x000fe400078e0202 */
[----:B------:R-:W-:-:S04]  /*1170*/  IMAD.MOV.U32 R3, RZ, RZ, 0x8 ;  /* 0x00000008ff037424 */ /* 0x000fc800078e00ff */
[----:B------:R-:W-:-:S05]  /*1180*/  IMAD.WIDE.U32 R2, R2, R3, c[0x0][0x168] ;  /* 0x00005a0002027625 */ /* 0x000fca00078e0003 */
[----:B----4-:R-:W-:Y:S01]  /*1190*/  STG.E.64 [R2.64], R4 ;  /* 0x0000000402007986 */ /* 0x010fe2000c101b06 */
[----:B------:R-:W-:Y:S05]  /*11a0*/  EXIT ;  /* 0x000000000000794d */ /* 0x000fea0003800000 */
        .type           $_ZN2at6native27unrolled_elementwise_kernelIZZZNS0_15tan_kernel_cudaERNS_18TensorIteratorBaseEENKUlvE0_clEvENKUlvE_clEvEUldE_St5arrayIPcLm2EELi4E23TrivialOffsetCalculatorILi1EjESB_NS0_6memory15LoadWithoutCastENSC_16StoreWithoutCastEEEviT_T0_T2_T3_T4_T5_$__internal_trig_reduction_slowpathd,@function
        .size           $_ZN2at6native27unrolled_elementwise_kernelIZZZNS0_15tan_kernel_cudaERNS_18TensorIteratorBaseEENKUlvE0_clEvENKUlvE_clEvEUldE_St5arrayIPcLm2EELi4E23TrivialOffsetCalculatorILi1EjESB_NS0_6memory15LoadWithoutCastENSC_16StoreWithoutCastEEEviT_T0_T2_T3_T4_T5_$__internal_trig_reduction_slowpathd,(.L_x_6450 - $_ZN2at6native27unrolled_elementwise_kernelIZZZNS0_15tan_kernel_cudaERNS_18TensorIteratorBaseEENKUlvE0_clEvENKUlvE_clEvEUldE_St5arrayIPcLm2EELi4E23TrivialOffsetCalculatorILi1EjESB_NS0_6memory15LoadWithoutCastENSC_16StoreWithoutCastEEEviT_T0_T2_T3_T4_T5_$__internal_trig_reduction_slowpathd)
$_ZN2at6native27unrolled_elementwise_kernelIZZZNS0_15tan_kernel_cudaERNS_18TensorIteratorBaseEENKUlvE0_clEvENKUlvE_clEvEUldE_St5arrayIPcLm2EELi4E23TrivialOffsetCalculatorILi1EjESB_NS0_6memory15LoadWithoutCastENSC_16StoreWithoutCastEEEviT_T0_T2_T3_T4_T5_$__internal_trig_reduction_slowpathd:
        /* <DEDUP_REMOVED lines=16> */
[----:B------:R-:W-:-:S04]  /*12b0*/  SEL R20, R20, 0x12, !P0 ;  /* 0x0000001214147807 */ /* 0x000fc80004000000 */
[----:B------:R-:W-:Y:S01]  /*12c0*/  ISETP.GT.AND P0, PT, R3, R20, PT ;  /* 0x000000140300720c */ /* 0x000fe20003f04270 */
[----:B------:R-:W-:-:S12]  /*12d0*/  IMAD.MOV.U32 R3, RZ, RZ, R25 ;  /* 0x000000ffff037224 */ /* 0x000fd800078e0019 */
        /* <DEDUP_REMOVED lines=9> */
.L_x_2292:
[----:B------:R-:W-:Y:S02]  /*1370*/  ULDC.64 UR4, c[0x0][0x118] ;  /* 0x0000460000047ab9 */ /* 0x000fe40000000a00 */
[----:B------:R-:W2:Y:S01]  /*1380*/  LDG.E.64.CONSTANT R16, [R4.64] ;  /* 0x0000000404107981 */ /* 0x000ea2000c1e9b00 */
[----:B------:R-:W-:Y:S01]  /*1390*/  IADD3 R3, R3, 0x1, RZ ;  /* 0x0000000103037810 */ /* 0x000fe20007ffe0ff */
[----:B--2---:R-:W-:-:S04]  /*13a0*/  IMAD.WIDE.U32 R10, P4, R16, R6, R10 ;  /* 0x00000006100a7225 */ /* 0x004fc8000788000a */
[----:B------:R-:W-:Y:S02]  /*13b0*/  IMAD R22, R16, R7, RZ ;  /* 0x0000000710167224 */ /* 0x000fe400078e02ff */
[----:B------:R-:W-:-:S03]  /*13c0*/  IMAD R24, R17, R6, RZ ;  /* 0x0000000611187224 */ /* 0x000fc600078e02ff */
[----:B------:R-:W-:Y:S01]  /*13d0*/  IADD3 R11, P0, R22, R11, RZ ;  /* 0x0000000b160b7210 */ /* 0x000fe20007f1e0ff */
[----:B------:R-:W-:-:S03]  /*13e0*/  IMAD.HI.U32 R22, R16, R7, RZ ;  /* 0x0000000710167227 */ /* 0x000fc600078e00ff */
[----:B------:R-:W-:Y:S01]  /*13f0*/  IADD3 R11, P1, R24, R11, RZ ;  /* 0x0000000b180b7210 */ /* 0x000fe20007f3e0ff */
[----:B------:R-:W-:-:S04]  /*1400*/  IMAD.HI.U32 R16, R17, R6, RZ ;  /* 0x0000000611107227 */ /* 0x000fc800078e00ff */
[----:B------:R-:W-:Y:S01]  /*1410*/  IMAD.X R22, RZ, RZ, R22, P4 ;  /* 0x000000ffff167224 */ /* 0x000fe200020e0616 */
[----:B------:R0:W-:Y:S01]  /*1420*/  STL.64 [R0], R10 ;  /* 0x0000000a00007387 */ /* 0x0001e20000100a00 */
[----:B------:R-:W-:-:S03]  /*1430*/  ISETP.GE.AND P4, PT, R3, R20, PT ;  /* 0x000000140300720c */ /* 0x000fc60003f86270 */
[----:B------:R-:W-:Y:S01]  /*1440*/  IADD3.X R16, P0, R16, R22, RZ, P0, !PT ;  /* 0x0000001610107210 */ /* 0x000fe2000071e4ff */
[----:B0-----:R-:W-:Y:S01]  /*1450*/  IMAD.HI.U32 R10, R17, R7, RZ ;  /* 0x00000007110a7227 */ /* 0x001fe200078e00ff */
[----:B------:R-:W-:-:S03]  /*1460*/  IADD3 R0, R0, 0x8, RZ ;  /* 0x0000000800007810 */ /* 0x000fc60007ffe0ff */
[----:B------:R-:W-:-:S05]  /*1470*/  IMAD R17, R17, R7, RZ ;  /* 0x0000000711117224 */ /* 0x000fca00078e02ff */
[----:B------:R-:W-:Y:S01]  /*1480*/  IADD3.X R16, P1, R17, R16, RZ, P1, !PT ;  /* 0x0000001011107210 */ /* 0x000fe20000f3e4ff */
[----:B------:R-:W-:Y:S01]  /*1490*/  IMAD.X R17, RZ, RZ, R10, P0 ;  /* 0x000000ffff117224 */ /* 0x000fe200000e060a */
[----:B------:R-:W-:-:S03]  /*14a0*/  IADD3 R4, P0, R4, 0x8, RZ ;  /* 0x0000000804047810 */ /* 0x000fc60007f1e0ff */
[----:B------:R-:W-:Y:S02]  /*14b0*/  IMAD.X R17, RZ, RZ, R17, P1 ;  /* 0x000000ffff117224 */ /* 0x000fe400008e0611 */
[----:B------:R-:W-:Y:S02]  /*14c0*/  IMAD.X R5, RZ, RZ, R5, P0 ;  /* 0x000000ffff057224 */ /* 0x000fe400000e0605 */
[----:B------:R-:W-:Y:S02]  /*14d0*/  IMAD.MOV.U32 R10, RZ, RZ, R16 ;  /* 0x000000ffff0a7224 */ /* 0x000fe400078e0010 */
[----:B------:R-:W-:Y:S01]  /*14e0*/  IMAD.MOV.U32 R11, RZ, RZ, R17 ;  /* 0x000000ffff0b7224 */ /* 0x000fe200078e0011 */
[----:B------:R-:W-:Y:S05]  /*14f0*/  @!P4 BRA `(.L_x_2292) ;  /* 0xfffffe700000c947 */ /* 0x000fea000383ffff */
.L_x_2291:
[----:B------:R-:W-:Y:S05]  /*1500*/  BSYNC B2 ;  /* 0x0000000000027941 */ /* 0x000fea0003800000 */
.L_x_2290:
[----:B------:R-:W-:-:S04]  /*1510*/  IMAD.IADD R0, R3, 0x1, -R25 ;  /* 0x0000000103007824 */ /* 0x000fc800078e0a19 */
[----:B------:R-:W-:-:S05]  /*1520*/  IMAD R29, R0, 0x8, R1 ;  /* 0x00000008001d7824 */ /* 0x000fca00078e0201 */
[----:B------:R0:W-:Y:S04]  /*1530*/  STL.64 [R29], R10 ;  /* 0x0000000a1d007387 */ /* 0x0001e80000100a00 */
[----:B------:R-:W2:Y:S04]  /*1540*/  LDL.64 R6, [R1+0x10] ;  /* 0x0000100001067983 */ /* 0x000ea80000100a00 */
[----:B------:R-:W3:Y:S04]  /*1550*/  LDL.64 R4, [R1+0x18] ;  /* 0x0000180001047983 */ /* 0x000ee80000100a00 */
[----:B0-----:R-:W4:Y:S01]  /*1560*/  @P3 LDL.64 R10, [R1+0x8] ;  /* 0x00000800010a3983 */ /* 0x001f220000100a00 */
[----:B------:R-:W-:Y:S01]  /*1570*/  @P3 IADD3 R3, -R23, 0x40, RZ ;  /* 0x0000004017033810 */ /* 0x000fe20007ffe1ff */
[----:B------:R-:W-:Y:S01]  /*1580*/  UMOV UR4, URZ ;  /* 0x0000003f00047c82 */ /* 0x000fe20008000000 */
[----:B--2---:R-:W-:-:S02]  /*1590*/  @P3 SHF.L.U64.HI R25, R6, R23, R7 ;  /* 0x0000001706193219 */ /* 0x004fc40000010207 */
[C---:B------:R-:W-:Y:S02]  /*15a0*/  @P3 SHF.L.U32 R17, R6.reuse, R23, RZ ;  /* 0x0000001706113219 */ /* 0x040fe400000006ff */
[-C--:B------:R-:W-:Y:S02]  /*15b0*/  @P3 SHF.R.U64 R16, R6, R3.reuse, R7 ;  /* 0x0000000306103219 */ /* 0x080fe40000001207 */
[-CC-:B----4-:R-:W-:Y:S02]  /*15c0*/  @P3 SHF.R.U32.HI R20, RZ, R3.reuse, R11.reuse ;  /* 0x00000003ff143219 */ /* 0x190fe4000001160b */
[----:B------:R-:W-:Y:S02]  /*15d0*/  @P3 SHF.R.U64 R0, R10, R3, R11 ;  /* 0x000000030a003219 */ /* 0x000fe4000000120b */
[----:B---3--:R-:W-:Y:S02]  /*15e0*/  @P3 SHF.L.U32 R11, R4, R23, RZ ;  /* 0x00000017040b3219 */ /* 0x008fe400000006ff */
[----:B------:R-:W-:-:S02]  /*15f0*/  @P3 SHF.R.U32.HI R3, RZ, R3, R7 ;  /* 0x00000003ff033219 */ /* 0x000fc40000011607 */
[----:B------:R-:W-:Y:S02]  /*1600*/  @P3 LOP3.LUT R7, R20, R25, RZ, 0xfc, !PT ;  /* 0x0000001914073212 */ /* 0x000fe400078efcff */
        /* <DEDUP_REMOVED lines=28> */
[----:B------:R-:W-:Y:S01]  /*17d0*/  ISETP.NE.AND.EX P0, PT, RZ, RZ, PT, P0 ;  /* 0x000000ffff00720c */ /* 0x000fe20003f05300 */
[----:B------:R-:W-:Y:S01]  /*17e0*/  @P1 IMAD.MOV R6, RZ, RZ, -R6 ;  /* 0x000000ffff061224 */ /* 0x000fe200078e0a06 */
[----:B------:R-:W-:Y:S02]  /*17f0*/  SEL R16, R10, R7, !P1 ;  /* 0x000000070a107207 */ /* 0x000fe40004800000 */
[----:B------:R-:W-:Y:S02]  /*1800*/  IADD3 R23, -R4, 0x40, RZ ;  /* 0x0000004004177810 */ /* 0x000fe40007ffe1ff */
[CC--:B------:R-:W-:Y:S02]  /*1810*/  SHF.L.U32 R10, R17.reuse, R4.reuse, RZ ;  /* 0x00000004110a7219 */ /* 0x0c0fe400000006ff */
[----:B------:R-:W-:Y:S02]  /*1820*/  SHF.R.U64 R7, R6, R23, R16 ;  /* 0x0000001706077219 */ /* 0x000fe40000001210 */
[----:B------:R-:W-:-:S03]  /*1830*/  SHF.L.U64.HI R6, R17, R4, R3 ;  /* 0x0000000411067219 */ /* 0x000fc60000010203 */
[----:B------:R-:W-:Y:S02]  /*1840*/  @P0 LOP3.LUT R17, R7, R10, RZ, 0xfc, !PT ;  /* 0x0000000a07110212 */ /* 0x000fe400078efcff */
[----:B------:R-:W-:-:S03]  /*1850*/  SHF.R.U32.HI R7, RZ, R23, R16 ;  /* 0x00000017ff077219 */ /* 0x000fc60000011610 */
[----:B------:R-:W-:Y:S01]  /*1860*/  IMAD.WIDE.U32 R10, R17, 0x2168c235, RZ ;  /* 0x2168c235110a7825 */ /* 0x000fe200078e00ff */
[----:B------:R-:W-:-:S03]  /*1870*/  @P0 LOP3.LUT R3, R7, R6, RZ, 0xfc, !PT ;  /* 0x0000000607030212 */ /* 0x000fc600078efcff */
[----:B------:R-:W-:Y:S02]  /*1880*/  IMAD.MOV.U32 R6, RZ, RZ, R11 ;  /* 0x000000ffff067224 */ /* 0x000fe400078e000b */
[----:B------:R-:W-:-:S04]  /*1890*/  IMAD.MOV.U32 R7, RZ, RZ, RZ ;  /* 0x000000ffff077224 */ /* 0x000fc800078e00ff */
[----:B------:R-:W-:-:S04]  /*18a0*/  IMAD.WIDE.U32 R6, R17, -0x36f0255e, R6 ;  /* 0xc90fdaa211067825 */ /* 0x000fc800078e0006 */
[----:B------:R-:W-:-:S04]  /*18b0*/  IMAD.HI.U32 R11, R3, -0x36f0255e, RZ ;  /* 0xc90fdaa2030b7827 */ /* 0x000fc800078e00ff */
[----:B------:R-:W-:-:S04]  /*18c0*/  IMAD.WIDE.U32 R6, P3, R3, 0x2168c235, R6 ;  /* 0x2168c23503067825 */ /* 0x000fc80007860006 */
[----:B------:R-:W-:Y:S01]  /*18d0*/  IMAD R17, R3, -0x36f0255e, RZ ;  /* 0xc90fdaa203117824 */ /* 0x000fe200078e02ff */
[----:B------:R-:W-:Y:S01]  /*18e0*/  IADD3 RZ, P0, R10, R10, RZ ;  /* 0x0000000a0aff7210 */ /* 0x000fe20007f1e0ff */
[----:B------:R-:W-:-:S03]  /*18f0*/  IMAD.X R3, RZ, RZ, R11, P3 ;  /* 0x000000ffff037224 */ /* 0x000fc600018e060b */
        /* <DEDUP_REMOVED lines=9> */
[----:B------:R-:W-:-:S05]  /*1990*/  IADD3 R6, P3, R6, 0x1, RZ ;  /* 0x0000000106067810 */ /* 0x000fca0007f7e0ff */
[----:B------:R-:W-:-:S05]  /*19a0*/  IMAD.X R3, RZ, RZ, R3, P3 ;  /* 0x000000ffff037224 */ /* 0x000fca00018e0603 */
[----:B------:R-:W-:Y:S02]  /*19b0*/  SHF.R.U64 R6, R6, 0xa, R3 ;  /* 0x0000000a06067819 */ /* 0x000fe40000001203 */
[----:B------:R-:W-:Y:S02]  /*19c0*/  SEL R11, RZ, 0x1, !P0 ;  /* 0x00000001ff0b7807 */ /* 0x000fe40004000000 */
[----:B------:R-:W-:-:S04]  /*19d0*/  IADD3 R6, P3, R6, 0x1, RZ ;  /* 0x0000000106067810 */ /* 0x000fc80007f7e0ff */
[----:B------:R-:W-:Y:S01]  /*19e0*/  LEA.HI.X R3, R3, RZ, RZ, 0x16, P3 ;  /* 0x000000ff03037211 */ /* 0x000fe200018fb4ff */
[----:B------:R-:W-:Y:S01]  /*19f0*/  IMAD.IADD R4, R11, 0x1, R4 ;  /* 0x000000010b047824 */ /* 0x000fe200078e0204 */
[----:B------:R-:W-:Y:S02]  /*1a00*/  LOP3.LUT P0, R7, R21, 0x80000000, RZ, 0xc0, !PT ;  /* 0x8000000015077812 */ /* 0x000fe4000780c0ff */
[--C-:B------:R-:W-:Y:S01]  /*1a10*/  SHF.R.U64 R6, R6, 0x1, R3.reuse ;  /* 0x0000000106067819 */ /* 0x100fe20000001203 */
[----:B------:R-:W-:Y:S01]  /*1a20*/  IMAD.SHL.U32 R4, R4, 0x100000, RZ ;  /* 0x0010000004047824 */ /* 0x000fe200078e00ff */
[----:B------:R-:W-:Y:S02]  /*1a30*/  LOP3.LUT R0, R0, 0x1, RZ, 0xc0, !PT ;  /* 0x0000000100007812 */ /* 0x000fe400078ec0ff */
[----:B------:R-:W-:Y:S02]  /*1a40*/  SHF.R.U32.HI R3, RZ, 0x1, R3 ;  /* 0x00000001ff037819 */ /* 0x000fe40000011603 */
[----:B------:R-:W-:-:S02]  /*1a50*/  IADD3 R6, P3, P4, R6, -UR4, RZ ;  /* 0x8000000406067c10 */ /* 0x000fc4000fc7e0ff */
[----:B------:R-:W-:Y:S02]  /*1a60*/  LEA.HI R5, R5, R0, RZ, 0x2 ;  /* 0x0000000005057211 */ /* 0x000fe400078f10ff */
[----:B------:R-:W-:Y:S02]  /*1a70*/  @P1 LOP3.LUT R7, R7, 0x80000000, RZ, 0x3c, !PT ;  /* 0x8000000007071812 */ /* 0x000fe400078e3cff */
[----:B------:R-:W-:Y:S01]  /*1a80*/  IADD3.X R0, R3, 0x3fe00000, ~R4, P3, P4 ;  /* 0x3fe0000003007810 */ /* 0x000fe20001fe8c04 */
[----:B------:R-:W-:-:S03]  /*1a90*/  @P0 IMAD.MOV R5, RZ, RZ, -R5 ;  /* 0x000000ffff050224 */ /* 0x000fc600078e0a05 */
[----:B------:R-:W-:Y:S02]  /*1aa0*/  LOP3.LUT R7, R0, R7, RZ, 0xfc, !PT ;  /* 0x0000000700077212 */ /* 0x000fe400078efcff */
.L_x_2289:
[----:B------:R-:W-:Y:S02]  /*1ab0*/  IMAD.MOV.U32 R0, RZ, RZ, R5 ;  /* 0x000000ffff007224 */ /* 0x000fe400078e0005 */
[----:B------:R-:W-:Y:S02]  /*1ac0*/  IMAD.MOV.U32 R4, RZ, RZ, R26 ;  /* 0x000000ffff047224 */ /* 0x000fe400078e001a */
[----:B------:R-:W-:-:S04]  /*1ad0*/  IMAD.MOV.U32 R5, RZ, RZ, 0x0 ;  /* 0x00000000ff057424 */ /* 0x000fc800078e00ff */
[----:B------:R-:W-:Y:S05]  /*1ae0*/  RET.REL.NODEC R4 `(_ZN2at6native27unrolled_elementwise_kernelIZZZNS0_15tan_kernel_cudaERNS_18TensorIteratorBaseEENKUlvE0_clEvENKUlvE_clEvEUldE_St5arrayIPcLm2EELi4E23TrivialOffsetCalculatorILi1EjESB_NS0_6memory15LoadWithoutCastENSC_16StoreWithoutCastEEEviT_T0_T2_T3_T4_T5_) ;  /* 0xffffe51004007950 */ /* 0x000fea0003c3ffff */
.L_x_2293:
        /* <DEDUP_REMOVED lines=9> */
.L_x_6450:


//--------------------- .text._ZN2at6native29vectorized_elementwise_kernelILi2EZZZNS0_15tan_kernel_cudaERNS_18TensorIteratorBaseEENKUlvE0_clEvENKUlvE_clEvEUldE_St5arrayIPcLm2EEEEviT0_T1_ --------------------------
	.section	.text._ZN2at6native29vectorized_elementwise_kernelILi2EZZZNS0_15tan_kernel_cudaERNS_18TensorIteratorBaseEENKUlvE0_clEvENKUlvE_clEvEUldE_St5arrayIPcLm2EEEEviT0_T1_,"ax",@progbits
	.sectioninfo	@"SHI_REGISTERS=44"
	.align	128
        .global         _ZN2at6native29vectorized_elementwise_kernelILi2EZZZNS0_15tan_kernel_cudaERNS_18TensorIteratorBaseEENKUlvE0_clEvENKUlvE_clEvEUldE_St5arrayIPcLm2EEEEviT0_T1_
        .type           _ZN2at6native29vectorized_elementwise_kernelILi2EZZZNS0_15tan_kernel_cudaERNS_18TensorIteratorBaseEENKUlvE0_clEvENKUlvE_clEvEUldE_St5arrayIPcLm2EEEEviT0_T1_,@function
        .size           _ZN2at6native29vectorized_elementwise_kernelILi2EZZZNS0_15tan_kernel_cudaERNS_18TensorIteratorBaseEENKUlvE0_clEvENKUlvE_clEvEUldE_St5arrayIPcLm2EEEEviT0_T1_,(.L_x_6451 - _ZN2at6native29vectorized_elementwise_kernelILi2EZZZNS0_15tan_kernel_cudaERNS_18TensorIteratorBaseEENKUlvE0_clEvENKUlvE_clEvEUldE_St5arrayIPcLm2EEEEviT0_T1_)
        .other          _ZN2at6native29vectorized_elementwise_kernelILi2EZZZNS0_15tan_kernel_cudaERNS_18TensorIteratorBaseEENKUlvE0_clEvENKUlvE_clEvEUldE_St5arrayIPcLm2EEEEviT0_T1_,@"STO_CUDA_ENTRY STV_DEFAULT"
_ZN2at6native29vectorized_elementwise_kernelILi2EZZZNS0_15tan_kernel_cudaERNS_18TensorIteratorBaseEENKUlvE0_clEvENKUlvE_clEvEUldE_St5arrayIPcLm2EEEEviT0_T1_:
.text._ZN2at6native29vectorized_elementwise_kernelILi2EZZZNS0_15tan_kernel_cudaERNS_18TensorIteratorBaseEENKUlvE0_clEvENKUlvE_clEvEUldE_St5arrayIPcLm2EEEEviT0_T1_:
[----:B------:R-:W-:-:S03]  /*0000*/  IMAD.MOV.U32 R1, RZ, RZ, c[0x0][0x28] ;  /* 0x00000a00ff017624 */ /* 0x000fc600078e00ff */
[----:B------:R-:W0:Y:S01]  /*0010*/  S2R R40, SR_CTAID.X ;  /* 0x0000000000287919 */ /* 0x000e220000002500 */
[----:B------:R-:W-:Y:S01]  /*0020*/  ULDC.64 UR6, c[0x0][0x118] ;  /* 0x0000460000067ab9 */ /* 0x000fe20000000a00 */
[----:B------:R-:W-:Y:S01]  /*0030*/  IADD3 R1, R1, -0x28, RZ ;  /* 0xffffffd801017810 */ /* 0x000fe20007ffe0ff */
        /* <DEDUP_REMOVED lines=8> */
[----:B------:R-:W2:Y:S04]  /*00c0*/  LDG.E.128 R16, [R2.64] ;  /* 0x0000000602107981 */ /* 0x000ea8000c1e1d00 */
[----:B------:R0:W5:Y:S04]  /*00d0*/  LDG.E.128 R20, [R2.64+0x800] ;  /* 0x0008000602147981 */ /* 0x000168000c1e1d00 */
[----:B------:R0:W5:Y:S04]  /*00e0*/  LDG.E.128 R8, [R2.64+0x1000] ;  /* 0x0010000602087981 */ /* 0x000168000c1e1d00 */
[----:B------:R0:W5:Y:S01]  /*00f0*/  LDG.E.128 R12, [R2.64+0x1800] ;  /* 0x00180006020c7981 */ /* 0x000162000c1e1d00 */
[----:B------:R-:W-:Y:S01]  /*0100*/  BSSY B1, `(.L_x_2295) ;  /* 0x0000012000017945 */ /* 0x000fe20003800000 */
[----:B--2---:R-:W1:-:S14]  /*0110*/  DSETP.NEU.AND P0, PT, |R16|, +INF , PT ;  /* 0x7ff000001000742a */ /* 0x004e5c0003f0d200 */
        /* <DEDUP_REMOVED lines=12> */
[----:B01---5:R-:W-:Y:S05]  /*01e0*/  CALL.REL.NOINC `($_ZN2at6native29vectorized_elementwise_kernelILi2EZZZNS0_15tan_kernel_cudaERNS_18TensorIteratorBaseEENKUlvE0_clEvENKUlvE_clEvEUldE_St5arrayIPcLm2EEEEviT0_T1_$__internal_trig_reduction_slowpathd) ;  /* 0x00003d3000007944 */ /* 0x023fea0003c00000 */
[----:B------:R-:W-:Y:S05]  /*01f0*/  BRA `(.L_x_2297) ;  /* 0x0000002000007947 */ /* 0x000fea0003800000 */
.L_x_2296:
[----:B0-----:R0:W1:Y:S01]  /*0200*/  DMUL R2, RZ, R16 ;  /* 0x00000010ff027228 */ /* 0x0010620000000000 */
[----:B------:R-:W-:-:S05]  /*0210*/  IMAD.MOV.U32 R0, RZ, RZ, RZ ;  /* 0x000000ffff007224 */ /* 0x000fca00078e00ff */
.L_x_2297:
[----:B------:R-:W-:Y:S05]  /*0220*/  BSYNC B1 ;  /* 0x0000000000017941 */ /* 0x000fea0003800000 */
.L_x_2295:
[----:B-1----:R-:W1:Y:S01]  /*0230*/  DMUL R4, R2, R2 ;  /* 0x0000000202047228 */ /* 0x002e620000000000 */
[----:B0-----:R-:W-:Y:S01]  /*0240*/  IMAD.MOV.U32 R6, RZ, RZ, 0x2799bcb9 ;  /* 0x2799bcb9ff067424 */ /* 0x001fe200078e00ff */
[----:B------:R-:W-:Y:S01]  /*0250*/  LOP3.LUT R0, R0, 0x1, RZ, 0xc0, !PT ;  /* 0x0000000100007812 */ /* 0x000fe200078ec0ff */
[----:B------:R-:W-:Y:S01]  /*0260*/  IMAD.MOV.U32 R7, RZ, RZ, 0x3ee48dac ;  /* 0x3ee48dacff077424 */ /* 0x000fe200078e00ff */
[----:B------:R-:W-:Y:S01]  /*0270*/  BSSY B0, `(.L_x_2298) ;  /* 0x000001e000007945 */ /* 0x000fe20003800000 */
[----:B------:R-:W-:Y:S01]  /*0280*/  DSETP.NEU.AND P1, PT, |R18|, +INF , PT ;  /* 0x7ff000001200742a */ /* 0x000fe20003f2d200 */
        /* <DEDUP_REMOVED lines=28> */
.L_x_2299:
[----:B------:R-:W-:Y:S05]  /*0450*/  BSYNC B0 ;  /* 0x0000000000007941 */ /* 0x000fea0003800000 */
.L_x_2298:
[----:B------:R-:W-:Y:S01]  /*0460*/  BSSY B1, `(.L_x_2300) ;  /* 0x0000011000017945 */ /* 0x000fe20003800000 */
[----:B------:R-:W-:Y:S05]  /*0470*/  @!P1 BRA `(.L_x_2301) ;  /* 0x000000d000009947 */ /* 0x000fea0003800000 */
        /* <DEDUP_REMOVED lines=11> */
[----:B012--5:R-:W-:Y:S05]  /*0530*/  CALL.REL.NOINC `($_ZN2at6native29vectorized_elementwise_kernelILi2EZZZNS0_15tan_kernel_cudaERNS_18TensorIteratorBaseEENKUlvE0_clEvENKUlvE_clEvEUldE_St5arrayIPcLm2EEEEviT0_T1_$__internal_trig_reduction_slowpathd) ;  /* 0x000039e000007944 */ /* 0x027fea0003c00000 */
[----:B------:R-:W-:Y:S05]  /*0540*/  BRA `(.L_x_2302) ;  /* 0x0000002000007947 */ /* 0x000fea0003800000 */
.L_x_2301:
[----:B0-----:R0:W2:Y:S01]  /*0550*/  DMUL R2, RZ, R18 ;  /* 0x00000012ff027228 */ /* 0x0010a20000000000 */
[----:B------:R-:W-:-:S05]  /*0560*/  IMAD.MOV.U32 R0, RZ, RZ, RZ ;  /* 0x000000ffff007224 */ /* 0x000fca00078e00ff */
.L_x_2302:
[----:B------:R-:W-:Y:S05]  /*0570*/  BSYNC B1 ;  /* 0x0000000000017941 */ /* 0x000fea0003800000 */
.L_x_2300:
[----:B--2---:R-:W2:Y:S01]  /*0580*/  DMUL R4, R2, R2 ;  /* 0x0000000202047228 */ /* 0x004ea20000000000 */
[----:B0-----:R-:W-:Y:S01]  /*0590*/  IMAD.MOV.U32 R6, RZ, RZ, 0x2799bcb9 ;  /* 0x2799bcb9ff067424 */ /* 0x001fe200078e00ff */
[----:B------:R-:W-:Y:S01]  /*05a0*/  LOP3.LUT R0, R0, 0x1, RZ, 0xc0, !PT ;  /* 0x0000000100007812 */ /* 0x000fe200078ec0ff */
[----:B------:R-:W-:Y:S01]  /*05b0*/  IMAD.MOV.U32 R7, RZ, RZ, 0x3ee48dac ;  /* 0x3ee48dacff077424 */ /* 0x000fe200078e00ff */
[----:B------:R-:W-:Y:S01]  /*05c0*/  BSSY B0, `(.L_x_2303) ;  /* 0x000001e000007945 */ /* 0x000fe20003800000 */
[----:B-----5:R-:W-:Y:S01]  /*05d0*/  DSETP.NEU.AND P1, PT, |R20|, +INF , PT ;  /* 0x7ff000001400742a */ /* 0x020fe20003f2d200 */
        /* <DEDUP_REMOVED lines=19> */
[----:B------:R-:W-:-:S06]  /*0710*/  MOV R6, RZ ;  /* 0x000000ff00067202 */ /* 0x000fcc0000000f00 */
        /* <DEDUP_REMOVED lines=8> */
.L_x_2304:
[----:B------:R-:W-:Y:S05]  /*07a0*/  BSYNC B0 ;  /* 0x0000000000007941 */ /* 0x000fea0003800000 */
.L_x_2303:
[----:B------:R-:W-:Y:S01]  /*07b0*/  BSSY B1, `(.L_x_2305) ;  /* 0x0000011000017945 */ /* 0x000fe20003800000 */
[----:B------:R-:W-:Y:S05]  /*07c0*/  @!P1 BRA `(.L_x_2306) ;  /* 0x000000d000009947 */ /* 0x000fea0003800000 */
        /* <DEDUP_REMOVED lines=11> */
[----:B0123--:R-:W-:Y:S05]  /*0880*/  CALL.REL.NOINC `($_ZN2at6native29vectorized_elementwise_kernelILi2EZZZNS0_15tan_kernel_cudaERNS_18TensorIteratorBaseEENKUlvE0_clEvENKUlvE_clEvEUldE_St5arrayIPcLm2EEEEviT0_T1_$__internal_trig_reduction_slowpathd) ;  /* 0x0000369000007944 */ /* 0x00ffea0003c00000 */
[----:B------:R-:W-:Y:S05]  /*0890*/  BRA `(.L_x_2307) ;  /* 0x0000002000007947 */ /* 0x000fea0003800000 */
.L_x_2306:
[----:B0-----:R0:W3:Y:S01]  /*08a0*/  DMUL R2, RZ, R20 ;  /* 0x00000014ff027228 */ /* 0x0010e20000000000 */
[----:B------:R-:W-:-:S05]  /*08b0*/  IMAD.MOV.U32 R0, RZ, RZ, RZ ;  /* 0x000000ffff007224 */ /* 0x000fca00078e00ff */
.L_x_2307:
[----:B------:R-:W-:Y:S05]  /*08c0*/  BSYNC B1 ;  /* 0x0000000000017941 */ /* 0x000fea0003800000 */
.L_x_2305:
[----:B---3--:R-:W3:Y:S01]  /*08d0*/  DMUL R4, R2, R2 ;  /* 0x0000000202047228 */ /* 0x008ee20000000000 */
[----:B0-----:R-:W-:Y:S01]  /*08e0*/  IMAD.MOV.U32 R6, RZ, RZ, 0x2799bcb9 ;  /* 0x2799bcb9ff067424 */ /* 0x001fe200078e00ff */
[----:B------:R-:W-:Y:S01]  /*08f0*/  LOP3.LUT R0, R0, 0x1, RZ, 0xc0, !PT ;  /* 0x0000000100007812 */ /* 0x000fe200078ec0ff */
[----:B------:R-:W-:Y:S01]  /*0900*/  IMAD.MOV.U32 R7, RZ, RZ, 0x3ee48dac ;  /* 0x3ee48dacff077424 */ /* 0x000fe200078e00ff */
[----:B------:R-:W-:Y:S01]  /*0910*/  BSSY B0, `(.L_x_2308) ;  /* 0x000001e000007945 */ /* 0x000fe20003800000 */
[----:B------:R-:W-:Y:S01]  /*0920*/  DSETP.NEU.AND P1, PT, |R22|, +INF , PT ;  /* 0x7ff000001600742a */ /* 0x000fe20003f2d200 */
        /* <DEDUP_REMOVED lines=28> */
.L_x_2309:
[----:B------:R-:W-:Y:S05]  /*0af0*/  BSYNC B0 ;  /* 0x0000000000007941 */ /* 0x000fea0003800000 */
.L_x_2308:
[----:B------:R-:W-:Y:S01]  /*0b00*/  BSSY B1, `(.L_x_2310) ;  /* 0x0000011000017945 */ /* 0x000fe20003800000 */
[----:B------:R-:W-:Y:S05]  /*0b10*/  @!P1 BRA `(.L_x_2311) ;  /* 0x000000d000009947 */ /* 0x000fea0003800000 */
[----:B------:R-:W4:-:S04]  /*0b20*/  DMUL R4, R22, c[0x2][0x0] ;  /* 0x0080000016047a28 */ /* 0x000f080000000000 */
[----:B------:R-:W-:Y:S02]  /*0b30*/  DSETP.GE.AND P0, PT, |R22|, 2.14748364800000000000e+09, PT ;  /* 0x41e000001600742a */ /* 0x000fe40003f06200 */
[----:B----4-:R-:W4:Y:S08]  /*0b40*/  F2I.F64 R0, R4 ;  /* 0x0000000400007311 */ /* 0x010f300000301100 */
[----:B0---4-:R-:W0:Y:S02]  /*0b50*/  I2F.F64 R2, R0 ;  /* 0x0000000000027312 */ /* 0x011e240000201c00 */
[----:B0-----:R-:W0:-:S06]  /*0b60*/  DFMA R6, -R2, c[0x2][0x8], R22 ;  /* 0x0080020002067a2b */ /* 0x001e0c0000000116 */
[----:B0-----:R-:W0:-:S06]  /*0b70*/  DFMA R6, -R2, c[0x2][0x10], R6 ;  /* 0x0080040002067a2b */ /* 0x001e0c0000000106 */
[----:B0-----:R0:W4:Y:S01]  /*0b80*/  DFMA R2, -R2, c[0x2][0x18], R6 ;  /* 0x0080060002027a2b */ /* 0x0011220000000106 */
[----:B------:R-:W-:Y:S05]  /*0b90*/  @!P0 BRA `(.L_x_2312) ;  /* 0x0000007000008947 */ /* 0x000fea0003800000 */
[----:B------:R-:W-:Y:S01]  /*0ba0*/  IMAD.MOV.U32 R0, RZ, RZ, R22 ;  /* 0x000000ffff007224 */ /* 0x000fe200078e0016 */
[----:B------:R-:W-:Y:S01]  /*0bb0*/  MOV R30, 0xbe0 ;  /* 0x00000be0001e7802 */ /* 0x000fe20000000f00 */
[----:B------:R-:W-:-:S03]  /*0bc0*/  IMAD.MOV.U32 R29, RZ, RZ, R23 ;  /* 0x000000ffff1d7224 */ /* 0x000fc600078e0017 */
[----:B01234-:R-:W-:Y:S05]  /*0bd0*/  CALL.REL.NOINC `($_ZN2at6native29vectorized_elementwise_kernelILi2EZZZNS0_15tan_kernel_cudaERNS_18TensorIteratorBaseEENKUlvE0_clEvENKUlvE_clEvEUldE_St5arrayIPcLm2EEEEviT0_T1_$__internal_trig_reduction_slowpathd) ;  /* 0x0000334000007944 */ /* 0x01ffea0003c00000 */
[----:B------:R-:W-:Y:S05]  /*0be0*/  BRA `(.L_x_2312) ;  /* 0x0000002000007947 */ /* 0x000fea0003800000 */
.L_x_2311:
[----:B0-----:R0:W4:Y:S01]  /*0bf0*/  DMUL R2, RZ, R22 ;  /* 0x00000016ff027228 */ /* 0x0011220000000000 */
[----:B------:R-:W-:-:S05]  /*0c00*/  IMAD.MOV.U32 R0, RZ, RZ, RZ ;  /* 0x000000ffff007224 */ /* 0x000fca00078e00ff */
.L_x_2312:
[----:B------:R-:W-:Y:S05]  /*0c10*/  BSYNC B1 ;  /* 0x0000000000017941 */ /* 0x000fea0003800000 */
.L_x_2310:
[----:B----4-:R-:W4:Y:S01]  /*0c20*/  DMUL R4, R2, R2 ;  /* 0x0000000202047228 */ /* 0x010f220000000000 */
[----:B0-----:R-:W-:Y:S01]  /*0c30*/  IMAD.MOV.U32 R6, RZ, RZ, 0x2799bcb9 ;  /* 0x2799bcb9ff067424 */ /* 0x001fe200078e00ff */
[----:B------:R-:W-:Y:S01]  /*0c40*/  LOP3.LUT R0, R0, 0x1, RZ, 0xc0, !PT ;  /* 0x0000000100007812 */ /* 0x000fe200078ec0ff */
[----:B------:R-:W-:Y:S01]  /*0c50*/  IMAD.MOV.U32 R7, RZ, RZ, 0x3ee48dac ;  /* 0x3ee48dacff077424 */ /* 0x000fe200078e00ff */
[----:B------:R-:W-:Y:S01]  /*0c60*/  BSSY B0, `(.L_x_2313) ;  /* 0x000001e000007945 */ /* 0x000fe20003800000 */
[----:B------:R-:W-:Y:S01]  /*0c70*/  DSETP.NEU.AND P1, PT, |R8|, +INF , PT ;  /* 0x7ff000000800742a */ /* 0x000fe20003f2d200 */
        /* <DEDUP_REMOVED lines=28> */
.L_x_2314:
[----:B------:R-:W-:Y:S05]  /*0e40*/  BSYNC B0 ;  /* 0x0000000000007941 */ /* 0x000fea0003800000 */
.L_x_2313:
[----:B------:R-:W-:Y:S01]  /*0e50*/  BSSY B1, `(.L_x_2315) ;  /* 0x0000011000017945 */ /* 0x000fe20003800000 */
[----:B------:R-:W-:Y:S05]  /*0e60*/  @!P1 BRA `(.L_x_2316) ;  /* 0x000000d000009947 */ /* 0x000fea0003800000 */
[----:B------:R-:W5:-:S04]  /*0e70*/  DMUL R4, R8, c[0x2][0x0] ;  /* 0x0080000008047a28 */ /* 0x000f480000000000 */
[----:B------:R-:W-:Y:S02]  /*0e80*/  DSETP.GE.AND P0, PT, |R8|, 2.14748364800000000000e+09, PT ;  /* 0x41e000000800742a */ /* 0x000fe40003f06200 */
[----:B-----5:R-:W5:Y:S08]  /*0e90*/  F2I.F64 R0, R4 ;  /* 0x0000000400007311 */ /* 0x020f700000301100 */
[----:B0----5:R-:W0:Y:S02]  /*0ea0*/  I2F.F64 R2, R0 ;  /* 0x0000000000027312 */ /* 0x021e240000201c00 */
[----:B0-----:R-:W0:-:S06]  /*0eb0*/  DFMA R6, -R2, c[0x2][0x8], R8 ;  /* 0x0080020002067a2b */ /* 0x001e0c0000000108 */
[----:B0-----:R-:W0:-:S06]  /*0ec0*/  DFMA R6, -R2, c[0x2][0x10], R6 ;  /* 0x0080040002067a2b */ /* 0x001e0c0000000106 */
[----:B0-----:R0:W4:Y:S01]  /*0ed0*/  DFMA R2, -R2, c[0x2][0x18], R6 ;  /* 0x0080060002027a2b */ /* 0x0011220000000106 */
[----:B------:R-:W-:Y:S05]  /*0ee0*/  @!P0 BRA `(.L_x_2317) ;  /* 0x0000007000008947 */ /* 0x000fea0003800000 */
[----:B------:R-:W-:Y:S01]  /*0ef0*/  MOV R0, R8 ;  /* 0x0000000800007202 */ /* 0x000fe20000000f00 */
[----:B------:R-:W-:Y:S01]  /*0f00*/  IMAD.MOV.U32 R29, RZ, RZ, R9 ;  /* 0x000000ffff1d7224 */ /* 0x000fe200078e0009 */
[----:B------:R-:W-:-:S03]  /*0f10*/  MOV R30, 0xf30 ;  /* 0x00000f30001e7802 */ /* 0x000fc60000000f00 */
[----:B01234-:R-:W-:Y:S05]  /*0f20*/  CALL.REL.NOINC `($_ZN2at6native29vectorized_elementwise_kernelILi2EZZZNS0_15tan_kernel_cudaERNS_18TensorIteratorBaseEENKUlvE0_clEvENKUlvE_clEvEUldE_St5arrayIPcLm2EEEEviT0_T1_$__internal_trig_reduction_slowpathd) ;  /* 0x00002ff000007944 */ /* 0x01ffea0003c00000 */
[----:B------:R-:W-:Y:S05]  /*0f30*/  BRA `(.L_x_2317) ;  /* 0x0000002000007947 */ /* 0x000fea0003800000 */
.L_x_2316:
[----:B0-----:R0:W4:Y:S01]  /*0f40*/  DMUL R2, RZ, R8 ;  /* 0x00000008ff027228 */ /* 0x0011220000000000 */
[----:B------:R-:W-:-:S05]  /*0f50*/  IMAD.MOV.U32 R0, RZ, RZ, RZ ;  /* 0x000000ffff007224 */ /* 0x000fca00078e00ff */
.L_x_2317:
[----:B------:R-:W-:Y:S05]  /*0f60*/  BSYNC B1 ;  /* 0x0000000000017941 */ /* 0x000fea0003800000 */
.L_x_2315:
        /* <DEDUP_REMOVED lines=34> */
.L_x_2319:
[----:B------:R-:W-:Y:S05]  /*1190*/  BSYNC B0 ;  /* 0x0000000000007941 */ /* 0x000fea0003800000 */
.L_x_2318:
        /* <DEDUP_REMOVED lines=15> */
.L_x_2321:
[----:B0-----:R0:W4:Y:S01]  /*1290*/  DMUL R2, RZ, R10 ;  /* 0x0000000aff027228 */ /* 0x0011220000000000 */
[----:B------:R-:W-:-:S05]  /*12a0*/  IMAD.MOV.U32 R0, RZ, RZ, RZ ;  /* 0x000000ffff007224 */ /* 0x000fca00078e00ff */
.L_x_2322:
[----:B------:R-:W-:Y:S05]  /*12b0*/  BSYNC B1 ;  /* 0x0000000000017941 */ /* 0x000fea0003800000 */
.L_x_2320:
        /* <DEDUP_REMOVED lines=34> */
.L_x_2324:
[----:B------:R-:W-:Y:S05]  /*14e0*/  BSYNC B0 ;  /* 0x0000000000007941 */ /* 0x000fea0003800000 */
.L_x_2323:
        /* <DEDUP_REMOVED lines=11> */
[----:B------:R-:W-:Y:S02]  /*15a0*/  MOV R29, R13 ;  /* 0x0000000d001d7202 */ /* 0x000fe40000000f00 */
[----:B------:R-:W-:Y:S02]  /*15b0*/  MOV R30, 0x15d0 ;  /* 0x000015d0001e7802 */ /* 0x000fe40000000f00 */
[----:B01234-:R-:W-:Y:S05]  /*15c0*/  CALL.REL.NOINC `($_ZN2at6native29vectorized_elementwise_kernelILi2EZZZNS0_15tan_kernel_cudaERNS_18TensorIteratorBaseEENKUlvE0_clEvENKUlvE_clEvEUldE_St5arrayIPcLm2EEEEviT0_T1_$__internal_trig_reduction_slowpathd) ;  /* 0x0000295000007944 */ /* 0x01ffea0003c00000 */
[----:B------:R-:W-:Y:S05]  /*15d0*/  BRA `(.L_x_2327) ;  /* 0x0000002000007947 */ /* 0x000fea0003800000 */
.L_x_2326:
[----:B0-----:R0:W4:Y:S01]  /*15e0*/  DMUL R2, RZ, R12 ;  /* 0x0000000cff027228 */ /* 0x0011220000000000 */
[----:B------:R-:W-:-:S05]  /*15f0*/  IMAD.MOV.U32 R0, RZ, RZ, RZ ;  /* 0x000000ffff007224 */ /* 0x000fca00078e00ff */
.L_x_2327:
[----:B------:R-:W-:Y:S05]  /*1600*/  BSYNC B1 ;  /* 0x0000000000017941 */ /* 0x000fea0003800000 */
.L_x_2325:
        /* <DEDUP_REMOVED lines=34> */
.L_x_2329:
[----:B------:R-:W-:Y:S05]  /*1830*/  BSYNC B0 ;  /* 0x0000000000007941 */ /* 0x000fea0003800000 */
.L_x_2328:
        /* <DEDUP_REMOVED lines=15> */
.L_x_2331:
[----:B0-----:R0:W4:Y:S01]  /*1930*/  DMUL R2, RZ, R14 ;  /* 0x0000000eff027228 */ /* 0x0011220000000000 */
[----:B------:R-:W-:-:S05]  /*1940*/  IMAD.MOV.U32 R0, RZ, RZ, RZ ;  /* 0x000000ffff007224 */ /* 0x000fca00078e00ff */
.L_x_2332:
[----:B------:R-:W-:Y:S05]  /*1950*/  BSYNC B1 ;  /* 0x0000000000017941 */ /* 0x000fea0003800000 */
.L_x_2330:
[----:B----4-:R-:W4:Y:S01]  /*1960*/  DMUL R4, R2, R2 ;  /* 0x0000000202047228 */ /* 0x010f220000000000 */
[----:B0-----:R-:W-:Y:S01]  /*1970*/  IMAD.MOV.U32 R6, RZ, RZ, 0x2799bcb9 ;  /* 0x2799bcb9ff067424 */ /* 0x001fe200078e00ff */
[----:B------:R-:W-:Y:S01]  /*1980*/  LOP3.LUT R0, R0, 0x1, RZ, 0xc0, !PT ;  /* 0x0000000100007812 */ /* 0x000fe200078ec0ff */
[----:B------:R-:W-:Y:S01]  /*1990*/  IMAD.MOV.U32 R7, RZ, RZ, 0x3ee48dac ;  /* 0x3ee48dacff077424 */ /* 0x000fe200078e00ff */
[----:B------:R-:W-:Y:S01]  /*19a0*/  BSSY B0, `(.L_x_2333) ;  /* 0x0000023000007945 */ /* 0x000fe20003800000 */
[----:B------:R-:W-:Y:S01]  /*19b0*/  IMAD.MOV.U32 R41, RZ, RZ, 0x8 ;  /* 0x00000008ff297424 */ /* 0x000fe200078e00ff */
[----:B------:R-:W-:-:S03]  /*19c0*/  ISETP.NE.U32.AND P0, PT, R0, 0x1, PT ;  /* 0x000000010000780c */ /* 0x000fc60003f05070 */
[----:B----4-:R-:W0:Y:S01]  /*19d0*/  DFMA R6, R4, R6, c[0x2][0x20] ;  /* 0x008008000406762b */ /* 0x010e220000000006 */
[----:B------:R-:W-:-:S05]  /*19e0*/  IMAD.WIDE.U32 R40, R40, R41, c[0x0][0x168] ;  /* 0x00005a0028287625 */ /* 0x000fca00078e0029 */
[----:B0-----:R-:W0:Y:S01]  /*19f0*/  DFMA R6, R4, R6, c[0x2][0x28] ;  /* 0x00800a000406762b */ /* 0x001e220000000006 */
[----:B------:R-:W-:-:S05]  /*1a00*/  IMAD.WIDE R32, R32, 0x10, R40 ;  /* 0x0000001020207825 */ /* 0x000fca00078e0228 */
[C---:B0-----:R-:W0:Y:S01]  /*1a10*/  DFMA R6, R4.reuse, R6, c[0x2][0x30] ;  /* 0x00800c000406762b */ /* 0x041e220000000006 */
[----:B-12---:R1:W-:Y:S04]  /*1a20*/  STG.E.128 [R32.64], R16 ;  /* 0x0000001020007986 */ /* 0x0063e8000c101d06 */
[----:B---3--:R1:W-:Y:S01]  /*1a30*/  STG.E.128 [R32.64+0x800], R20 ;  /* 0x0008001420007986 */ /* 0x0083e2000c101d06 */
[----:B0-----:R-:W0:-:S03]  /*1a40*/  DFMA R6, R4, R6, c[0x2][0x38] ;  /* 0x00800e000406762b */ /* 0x001e060000000006 */
[----:B------:R1:W-:Y:S03]  /*1a50*/  STG.E.128 [R32.64+0x1000], R8 ;  /* 0x0010000820007986 */ /* 0x0003e6000c101d06 */
        /* <DEDUP_REMOVED lines=11> */
[----:B0-----:R1:W0:Y:S01]  /*1b10*/  DFMA R14, R24, R2, R2 ;  /* 0x00000002180e722b */ /* 0x0012220000000002 */
[----:B------:R-:W-:Y:S05]  /*1b20*/  @P0 BRA `(.L_x_2334) ;  /* 0x000000a000000947 */ /* 0x000fea0003800000 */
[----:B0-----:R-:W0:Y:S01]  /*1b30*/  MUFU.RCP64H R7, R15 ;  /* 0x0000000f00077308 */ /* 0x001e220000001800 */
[----:B------:R-:W-:-:S06]  /*1b40*/  IMAD.MOV.U32 R6, RZ, RZ, RZ ;  /* 0x000000ffff067224 */ /* 0x000fcc00078e00ff */
[----:B0-----:R-:W0:-:S06]  /*1b50*/  DFMA R4, -R14, R6, 1 ;  /* 0x3ff000000e04742b */ /* 0x001e0c0000000106 */
[----:B01----:R-:W0:-:S04]  /*1b60*/  DFMA R8, R4, R4, R4 ;  /* 0x000000040408722b */ /* 0x003e080000000004 */
[----:B------:R-:W1:-:S04]  /*1b70*/  DADD R4, R14, -R2 ;  /* 0x000000000e047229 */ /* 0x000e480000000802 */
[----:B0-----:R-:W0:-:S04]  /*1b80*/  DFMA R8, R6, R8, R6 ;  /* 0x000000080608722b */ /* 0x001e080000000006 */
[----:B-1----:R-:W-:-:S04]  /*1b90*/  DFMA R4, R24, R2, -R4 ;  /* 0x000000021804722b */ /* 0x002fc80000000804 */
[----:B0-----:R-:W0:-:S06]  /*1ba0*/  DFMA R2, R14, -R8, 1 ;  /* 0x3ff000000e02742b */ /* 0x001e0c0000000808 */
[----:B0-----:R-:W0:-:S06]  /*1bb0*/  DFMA R2, R4, -R8, R2 ;  /* 0x800000080402722b */ /* 0x001e0c0000000002 */
[----:B0-----:R0:W1:-:S06]  /*1bc0*/  DFMA R14, -R8, R2, -R8 ;  /* 0x00000002080e722b */ /* 0x00104c0000000908 */
.L_x_2334:
[----:B------:R-:W-:Y:S05]  /*1bd0*/  BSYNC B0 ;  /* 0x0000000000007941 */ /* 0x000fea0003800000 */
.L_x_2333:
[----:B01----:R-:W-:Y:S01]  /*1be0*/  STG.E.128 [R32.64+0x1800], R12 ;  /* 0x0018000c20007986 */ /* 0x003fe2000c101d06 */
[----:B------:R-:W-:Y:S05]  /*1bf0*/  EXIT ;  /* 0x000000000000794d */ /* 0x000fea0003800000 */
.L_x_2294:
[----:B------:R-:W0:Y:S01]  /*1c00*/  S2R R18, SR_TID.X ;  /* 0x0000000000127919 */ /* 0x000e220000002100 */
[----:B------:R-:W-:Y:S01]  /*1c10*/  CS2R R22, SRZ ;  /* 0x0000000000167805 */ /* 0x000fe2000001ff00 */
[----:B------:R-:W-:Y:S01]  /*1c20*/  CS2R R8, SRZ ;  /* 0x0000000000087805 */ /* 0x000fe2000001ff00 */
[----:B------:R-:W-:Y:S01]  /*1c30*/  CS2R R28, SRZ ;  /* 0x00000000001c7805 */ /* 0x000fe2000001ff00 */
[----:B0-----:R-:W-:Y:S01]  /*1c40*/  ISETP.GE.AND P2, PT, R18, R19, PT ;  /* 0x000000131200720c */ /* 0x001fe20003f46270 */
[----:B------:R-:W-:-:S12]  /*1c50*/  IMAD.MOV.U32 R5, RZ, RZ, R18 ;  /* 0x000000ffff057224 */ /* 0x000fd800078e0012 */
[----:B------:R-:W-:Y:S01]  /*1c60*/  @!P2 IADD3 R2, R40, R5, RZ ;  /* 0x000000052802a210 */ /* 0x000fe20007ffe0ff */
[----:B------:R-:W-:Y:S01]  /*1c70*/  @!P2 IMAD.MOV.U32 R3, RZ, RZ, 0x8 ;  /* 0x00000008ff03a424 */ /* 0x000fe200078e00ff */
[----:B------:R-:W-:-:S03]  /*1c80*/  @!P2 IADD3 R5, R5, 0x80, RZ ;  /* 0x000000800505a810 */ /* 0x000fc60007ffe0ff */
[----:B------:R-:W-:Y:S01]  /*1c90*/  @!P2 IMAD.WIDE.U32 R2, R2, R3, c[0x0][0x170] ;  /* 0x00005c000202a625 */ /* 0x000fe200078e0003 */
[C---:B------:R-:W-:Y:S01]  /*1ca0*/  ISETP.GE.AND P6, PT, R5.reuse, R19, PT ;  /* 0x000000130500720c */ /* 0x040fe20003fc6270 */
[----:B------:R-:W-:Y:S01]  /*1cb0*/  CS2R R20, SRZ ;  /* 0x0000000000147805 */ /* 0x000fe2000001ff00 */
[----:B------:R-:W-:Y:S01]  /*1cc0*/  CS2R R10, SRZ ;  /* 0x00000000000a7805 */ /* 0x000fe2000001ff00 */
[----:B------:R-:W-:Y:S01]  /*1cd0*/  CS2R R12, SRZ ;  /* 0x00000000000c7805 */ /* 0x000fe2000001ff00 */
[----:B------:R0:W5:Y:S09]  /*1ce0*/  @!P2 LDG.E.64 R28, [R2.64] ;  /* 0x00000006021ca981 */ /* 0x000172000c1e1b00 */
[----:B------:R-:W-:Y:S01]  /*1cf0*/  @!P6 IMAD.IADD R6, R40, 0x1, R5 ;  /* 0x000000012806e824 */ /* 0x000fe200078e0205 */
[----:B------:R-:W-:Y:S01]  /*1d00*/  @!P6 IADD3 R5, R5, 0x80, RZ ;  /* 0x000000800505e810 */ /* 0x000fe20007ffe0ff */
[----:B------:R-:W-:-:S03]  /*1d10*/  @!P6 IMAD.MOV.U32 R7, RZ, RZ, 0x8 ;  /* 0x00000008ff07e424 */ /* 0x000fc600078e00ff */
[----:B------:R-:W-:Y:S01]  /*1d20*/  ISETP.GE.AND P5, PT, R5, R19, PT ;  /* 0x000000130500720c */ /* 0x000fe20003fa6270 */
[----:B------:R-:W-:-:S05]  /*1d30*/  @!P6 IMAD.WIDE.U32 R6, R6, R7, c[0x0][0x170] ;  /* 0x00005c000606e625 */ /* 0x000fca00078e0007 */
[----:B------:R1:W5:Y:S07]  /*1d40*/  @!P6 LDG.E.64 R22, [R6.64] ;  /* 0x000000060616e981 */ /* 0x00036e000c1e1b00 */
[----:B------:R-:W-:Y:S01]  /*1d50*/  @!P5 IMAD.IADD R24, R40, 0x1, R5 ;  /* 0x000000012818d824 */ /* 0x000fe200078e0205 */
[----:B------:R-:W-:Y:S01]  /*1d60*/  @!P5 IADD3 R5, R5, 0x80, RZ ;  /* 0x000000800505d810 */ /* 0x000fe20007ffe0ff */
[----:B------:R-:W-:-:S03]  /*1d70*/  @!P5 IMAD.MOV.U32 R25, RZ, RZ, 0x8 ;  /* 0x00000008ff19d424 */ /* 0x000fc600078e00ff */
[----:B------:R-:W-:Y:S01]  /*1d80*/  ISETP.GE.AND P4, PT, R5, R19, PT ;  /* 0x000000130500720c */ /* 0x000fe20003f86270 */
[----:B------:R-:W-:Y:S01]  /*1d90*/  @!P5 IMAD.WIDE.U32 R24, R24, R25, c[0x0][0x170] ;  /* 0x00005c001818d625 */ /* 0x000fe200078e0019 */
[----:B------:R-:W-:Y:S01]  /*1da0*/  CS2R R14, SRZ ;  /* 0x00000000000e7805 */ /* 0x000fe2000001ff00 */
[----:B------:R-:W-:-:S03]  /*1db0*/  CS2R R16, SRZ ;  /* 0x0000000000107805 */ /* 0x000fc6000001ff00 */
[----:B------:R2:W5:Y:S07]  /*1dc0*/  @!P5 LDG.E.64 R8, [R24.64] ;  /* 0x000000061808d981 */ /* 0x00056e000c1e1b00 */
[----:B------:R-:W-:Y:S01]  /*1dd0*/  @!P4 IMAD.IADD R26, R40, 0x1, R5 ;  /* 0x00000001281ac824 */ /* 0x000fe200078e0205 */
[----:B------:R-:W-:-:S04]  /*1de0*/  @!P4 IADD3 R5, R5, 0x80, RZ ;  /* 0x000000800505c810 */ /* 0x000fc80007ffe0ff */
[----:B------:R-:W-:-:S13]  /*1df0*/  ISETP.GE.AND P3, PT, R5, R19, PT ;  /* 0x000000130500720c */ /* 0x000fda0003f66270 */
        /* <DEDUP_REMOVED lines=8> */
[----:B------:R-:W-:Y:S01]  /*1e80*/  ISETP.GE.AND P6, PT, R5, R19, PT ;  /* 0x000000130500720c */ /* 0x000fe20003fc6270 */
[----:B------:R-:W-:Y:S01]  /*1e90*/  @!P4 IMAD.MOV.U32 R27, RZ, RZ, 0x8 ;  /* 0x00000008ff1bc424 */ /* 0x000fe200078e00ff */
[----:B------:R-:W-:Y:S01]  /*1ea0*/  @!P0 MOV R35, 0x8 ;  /* 0x0000000800238802 */ /* 0x000fe20000000f00 */
[----:B------:R-:W-:Y:S02]  /*1eb0*/  @!P1 IMAD.MOV.U32 R33, RZ, RZ, 0x8 ;  /* 0x00000008ff219424 */ /* 0x000fe400078e00ff */
[----:B------:R-:W-:Y:S02]  /*1ec0*/  @!P3 IMAD.MOV.U32 R31, RZ, RZ, 0x8 ;  /* 0x00000008ff1fb424 */ /* 0x000fe400078e00ff */
[----:B0-----:R-:W-:-:S06]  /*1ed0*/  @!P4 IMAD.WIDE.U32 R2, R26, R27, c[0x0][0x170] ;  /* 0x00005c001a02c625 */ /* 0x001fcc00078e001b */
[----:B------:R-:W-:Y:S01]  /*1ee0*/  @!P6 IMAD.IADD R5, R40, 0x1, R5 ;  /* 0x000000012805e824 */ /* 0x000fe200078e0205 */
[----:B------:R0:W5:Y:S01]  /*1ef0*/  @!P4 LDG.E.64 R20, [R2.64] ;  /* 0x000000060214c981 */ /* 0x000162000c1e1b00 */
[----:B------:R-:W-:Y:S02]  /*1f00*/  @!P6 IMAD.MOV.U32 R32, RZ, RZ, 0x8 ;  /* 0x00000008ff20e424 */ /* 0x000fe400078e00ff */
[----:B--2---:R-:W-:-:S04]  /*1f10*/  @!P1 IMAD.WIDE.U32 R24, R4, R33, c[0x0][0x170] ;  /* 0x00005c0004189625 */ /* 0x004fc800078e0021 */
[----:B-1----:R-:W-:Y:S01]  /*1f20*/  @!P3 IMAD.WIDE.U32 R6, R30, R31, c[0x0][0x170] ;  /* 0x00005c001e06b625 */ /* 0x002fe200078e001f */
[----:B------:R0:W5:Y:S03]  /*1f30*/  @!P1 LDG.E.64 R12, [R24.64] ;  /* 0x00000006180c9981 */ /* 0x000166000c1e1b00 */
[----:B------:R-:W-:Y:S01]  /*1f40*/  @!P0 IMAD.WIDE.U32 R26, R0, R35, c[0x0][0x170] ;  /* 0x00005c00001a8625 */ /* 0x000fe200078e0023 */
[----:B------:R0:W5:Y:S03]  /*1f50*/  @!P3 LDG.E.64 R10, [R6.64] ;  /* 0x00000006060ab981 */ /* 0x000166000c1e1b00 */
[----:B------:R-:W-:Y:S01]  /*1f60*/  @!P6 IMAD.WIDE.U32 R4, R5, R32, c[0x0][0x170] ;  /* 0x00005c000504e625 */ /* 0x000fe200078e0020 */
[----:B------:R0:W5:Y:S04]  /*1f70*/  @!P0 LDG.E.64 R14, [R26.64] ;  /* 0x000000061a0e8981 */ /* 0x000168000c1e1b00 */
        /* <DEDUP_REMOVED lines=16> */
[----:B01----:R-:W-:Y:S05]  /*2080*/  CALL.REL.NOINC `($_ZN2at6native29vectorized_elementwise_kernelILi2EZZZNS0_15tan_kernel_cudaERNS_18TensorIteratorBaseEENKUlvE0_clEvENKUlvE_clEvEUldE_St5arrayIPcLm2EEEEviT0_T1_$__internal_trig_reduction_slowpathd) ;  /* 0x00001e9000007944 */ /* 0x003fea0003c00000 */
[----:B------:R-:W-:Y:S05]  /*2090*/  BRA `(.L_x_2339) ;  /* 0x0000002000007947 */ /* 0x000fea0003800000 */
.L_x_2338:
[----:B0-----:R0:W1:Y:S01]  /*20a0*/  DMUL R2, RZ, R28 ;  /* 0x0000001cff027228 */ /* 0x0010620000000000 */
[----:B------:R-:W-:-:S05]  /*20b0*/  IMAD.MOV.U32 R0, RZ, RZ, RZ ;  /* 0x000000ffff007224 */ /* 0x000fca00078e00ff */
.L_x_2339:
[----:B------:R-:W-:Y:S05]  /*20c0*/  BSYNC B2 ;  /* 0x0000000000027941 */ /* 0x000fea0003800000 */
.L_x_2337:
        /* <DEDUP_REMOVED lines=32> */
.L_x_2336:
[----:B------:R-:W-:Y:S05]  /*22d0*/  BSYNC B1 ;  /* 0x0000000000017941 */ /* 0x000fea0003800000 */
.L_x_2335:
        /* <DEDUP_REMOVED lines=15> */
[----:B------:R-:W-:Y:S01]  /*23d0*/  IMAD.MOV.U32 R0, RZ, RZ, R22 ;  /* 0x000000ffff007224 */ /* 0x000fe200078e0016 */
[----:B------:R-:W-:Y:S01]  /*23e0*/  MOV R30, 0x2410 ;  /* 0x00002410001e7802 */ /* 0x000fe20000000f00 */
[----:B------:R-:W-:-:S03]  /*23f0*/  IMAD.MOV.U32 R29, RZ, RZ, R23 ;  /* 0x000000ffff1d7224 */ /* 0x000fc600078e0017 */
[----:B012---:R-:W-:Y:S05]  /*2400*/  CALL.REL.NOINC `($_ZN2at6native29vectorized_elementwise_kernelILi2EZZZNS0_15tan_kernel_cudaERNS_18TensorIteratorBaseEENKUlvE0_clEvENKUlvE_clEvEUldE_St5arrayIPcLm2EEEEviT0_T1_$__internal_trig_reduction_slowpathd) ;  /* 0x00001b1000007944 */ /* 0x007fea0003c00000 */
[----:B------:R-:W-:Y:S05]  /*2410*/  BRA `(.L_x_2344) ;  /* 0x0000002000007947 */ /* 0x000fea0003800000 */
.L_x_2343:
[----:B0-----:R0:W2:Y:S01]  /*2420*/  DMUL R2, RZ, R22 ;  /* 0x00000016ff027228 */ /* 0x0010a20000000000 */
[----:B------:R-:W-:-:S05]  /*2430*/  IMAD.MOV.U32 R0, RZ, RZ, RZ ;  /* 0x000000ffff007224 */ /* 0x000fca00078e00ff */
.L_x_2344:
[----:B------:R-:W-:Y:S05]  /*2440*/  BSYNC B2 ;  /* 0x0000000000027941 */ /* 0x000fea0003800000 */
.L_x_2342:
        /* <DEDUP_REMOVED lines=32> */
.L_x_2341:
[----:B------:R-:W-:Y:S05]  /*2650*/  BSYNC B1 ;  /* 0x0000000000017941 */ /* 0x000fea0003800000 */
.L_x_2340:
        /* <DEDUP_REMOVED lines=20> */
.L_x_2348:
[----:B0-----:R0:W3:Y:S01]  /*27a0*/  DMUL R2, RZ, R8 ;  /* 0x00000008ff027228 */ /* 0x0010e20000000000 */
[----:B------:R-:W-:-:S05]  /*27b0*/  IMAD.MOV.U32 R0, RZ, RZ, RZ ;  /* 0x000000ffff007224 */ /* 0x000fca00078e00ff */
.L_x_2349:
[----:B------:R-:W-:Y:S05]  /*27c0*/  BSYNC B2 ;  /* 0x0000000000027941 */ /* 0x000fea0003800000 */
.L_x_2347:
        /* <DEDUP_REMOVED lines=32> */
.L_x_2346:
[----:B------:R-:W-:Y:S05]  /*29d0*/  BSYNC B1 ;  /* 0x0000000000017941 */ /* 0x000fea0003800000 */
.L_x_2345:
        /* <DEDUP_REMOVED lines=20> */
.L_x_2353:
[----:B0-----:R0:W4:Y:S01]  /*2b20*/  DMUL R2, RZ, R20 ;  /* 0x00000014ff027228 */ /* 0x0011220000000000 */
[----:B------:R-:W-:-:S05]  /*2b30*/  IMAD.MOV.U32 R0, RZ, RZ, RZ ;  /* 0x000000ffff007224 */ /* 0x000fca00078e00ff */
.L_x_2354:
[----:B------:R-:W-:Y:S05]  /*2b40*/  BSYNC B2 ;  /* 0x0000000000027941 */ /* 0x000fea0003800000 */
.L_x_2352:
        /* <DEDUP_REMOVED lines=32> */
.L_x_2351:
[----:B------:R-:W-:Y:S05]  /*2d50*/  BSYNC B1 ;  /* 0x0000000000017941 */ /* 0x000fea0003800000 */
.L_x_2350:
[----:B------:R-:W-:Y:S01]  /*2d60*/  IADD3 R0, R18, 0x200, RZ ;  /* 0x0000020012007810 */ /* 0x000fe20007ffe0ff */
[----:B------:R-:W-:Y:S03]  /*2d70*/  BSSY B1, `(.L_x_2355) ;  /* 0x0000036000017945 */ /* 0x000fe60003800000 */
[----:B------:R-:W-:-:S13]  /*2d80*/  ISETP.GE.AND P0, PT, R0, R19, PT ;  /* 0x000000130000720c */ /* 0x000fda0003f06270 */
[----:B------:R-:W-:Y:S05]  /*2d90*/  @P0 BRA `(.L_x_2356) ;  /* 0x0000033000000947 */ /* 0x000fea0003800000 */
[----:B-----5:R-:W0:Y:S01]  /*2da0*/  DSETP.NEU.AND P0, PT, |R10|, +INF , PT ;  /* 0x7ff000000a00742a */ /* 0x020e220003f0d200 */
        /* <DEDUP_REMOVED lines=15> */
.L_x_2358:
[----:B------:R0:W4:Y:S01]  /*2ea0*/  DMUL R2, RZ, R10 ;  /* 0x0000000aff027228 */ /* 0x0001220000000000 */
[----:B------:R-:W-:-:S05]  /*2eb0*/  IMAD.MOV.U32 R0, RZ, RZ, RZ ;  /* 0x000000ffff007224 */ /* 0x000fca00078e00ff */
.L_x_2359:
[----:B------:R-:W-:Y:S05]  /*2ec0*/  BSYNC B2 ;  /* 0x0000000000027941 */ /* 0x000fea0003800000 */
.L_x_2357:
        /* <DEDUP_REMOVED lines=32> */
.L_x_2356:
[----:B------:R-:W-:Y:S05]  /*30d0*/  BSYNC B1 ;  /* 0x0000000000017941 */ /* 0x000fea0003800000 */
.L_x_2355:
        /* <DEDUP_REMOVED lines=20> */
.L_x_2363:
[----:B------:R0:W4:Y:S01]  /*3220*/  DMUL R2, RZ, R12 ;  /* 0x0000000cff027228 */ /* 0x0001220000000000 */
[----:B------:R-:W-:-:S05]  /*3230*/  IMAD.MOV.U32 R0, RZ, RZ, RZ ;  /* 0x000000ffff007224 */ /* 0x000fca00078e00ff */
.L_x_2364:
[----:B------:R-:W-:Y:S05]  /*3240*/  BSYNC B2 ;  /* 0x0000000000027941 */ /* 0x000fea0003800000 */
.L_x_2362:
        /* <DEDUP_REMOVED lines=32> */
.L_x_2361:
[----:B------:R-:W-:Y:S05]  /*3450*/  BSYNC B1 ;  /* 0x0000000000017941 */ /* 0x000fea0003800000 */
.L_x_2360:
        /* <DEDUP_REMOVED lines=20> */
.L_x_2368:
[----:B------:R0:W4:Y:S01]  /*35a0*/  DMUL R2, RZ, R14 ;  /* 0x0000000eff027228 */ /* 0x0001220000000000 */
[----:B------:R-:W-:-:S05]  /*35b0*/  IMAD.MOV.U32 R0, RZ, RZ, RZ ;  /* 0x000000ffff007224 */ /* 0x000fca00078e00ff */
.L_x_2369:
[----:B------:R-:W-:Y:S05]  /*35c0*/  BSYNC B2 ;  /* 0x0000000000027941 */ /* 0x000fea0003800000 */
.L_x_2367:
        /* <DEDUP_REMOVED lines=32> */
.L_x_2366:
[----:B------:R-:W-:Y:S05]  /*37d0*/  BSYNC B1 ;  /* 0x0000000000017941 */ /* 0x000fea0003800000 */
.L_x_2365:
        /* <DEDUP_REMOVED lines=20> */
.L_x_2373:
[----:B------:R0:W4:Y:S01]  /*3920*/  DMUL R2, RZ, R16 ;  /* 0x00000010ff027228 */ /* 0x0001220000000000 */
[----:B------:R-:W-:-:S05]  /*3930*/  IMAD.MOV.U32 R0, RZ, RZ, RZ ;  /* 0x000000ffff007224 */ /* 0x000fca00078e00ff */
.L_x_2374:
[----:B------:R-:W-:Y:S05]  /*3940*/  BSYNC B2 ;  /* 0x0000000000027941 */ /* 0x000fea0003800000 */
.L_x_2372:
        /* <DEDUP_REMOVED lines=32> */
.L_x_2371:
[----:B------:R-:W-:Y:S05]  /*3b50*/  BSYNC B1 ;  /* 0x0000000000017941 */ /* 0x000fea0003800000 */
.L_x_2370:
[----:B0-----:R-:W0:Y:S01]  /*3b60*/  @!P2 S2R R7, SR_TID.X ;  /* 0x000000000007a919 */ /* 0x001e220000002100 */
[----:B------:R-:W-:Y:S01]  /*3b70*/  @!P2 IMAD.MOV.U32 R3, RZ, RZ, 0x8 ;  /* 0x00000008ff03a424 */ /* 0x000fe200078e00ff */
[----:B------:R-:W-:Y:S01]  /*3b80*/  BSSY B0, `(.L_x_2375) ;  /* 0x0000031000007945 */ /* 0x000fe20003800000 */
[----:B------:R-:W-:Y:S01]  /*3b90*/  BSSY B1, `(.L_x_2376) ;  /* 0x0000029000017945 */ /* 0x000fe20003800000 */
[----:B0-----:R-:W-:Y:S01]  /*3ba0*/  @!P2 IMAD.IADD R2, R40, 0x1, R7 ;  /* 0x000000012802a824 */ /* 0x001fe200078e0207 */
[----:B------:R-:W-:-:S03]  /*3bb0*/  @!P2 IADD3 R18, R7, 0x80, RZ ;  /* 0x000000800712a810 */ /* 0x000fc60007ffe0ff */
[----:B------:R-:W-:Y:S01]  /*3bc0*/  @!P2 IMAD.WIDE.U32 R2, R2, R3, c[0x0][0x168] ;  /* 0x00005a000202a625 */ /* 0x000fe200078e0003 */
[----:B------:R-:W-:-:S04]  /*3bd0*/  ISETP.GE.AND P0, PT, R18, R19, PT ;  /* 0x000000131200720c */ /* 0x000fc80003f06270 */
[----:B-1----:R0:W-:Y:S09]  /*3be0*/  @!P2 STG.E.64 [R2.64], R36 ;  /* 0x000000240200a986 */ /* 0x0021f2000c101b06 */
[----:B------:R-:W-:Y:S05]  /*3bf0*/  @P0 BRA `(.L_x_2377) ;  /* 0x000000c000000947 */ /* 0x000fea0003800000 */
[----:B0-----:R-:W-:Y:S01]  /*3c00*/  IADD3 R2, R40, R18, RZ ;  /* 0x0000001228027210 */ /* 0x001fe20007ffe0ff */
[----:B------:R-:W-:Y:S01]  /*3c10*/  IMAD.MOV.U32 R3, RZ, RZ, 0x8 ;  /* 0x00000008ff037424 */ /* 0x000fe200078e00ff */
[----:B------:R-:W-:-:S03]  /*3c20*/  IADD3 R18, R18, 0x80, RZ ;  /* 0x0000008012127810 */ /* 0x000fc60007ffe0ff */
[----:B------:R-:W-:Y:S01]  /*3c30*/  IMAD.WIDE.U32 R2, R2, R3, c[0x0][0x168] ;  /* 0x00005a0002027625 */ /* 0x000fe200078e0003 */
[----:B------:R-:W-:-:S04]  /*3c40*/  ISETP.GE.AND P0, PT, R18, R19, PT ;  /* 0x000000131200720c */ /* 0x000fc80003f06270 */
[----:B--2---:R0:W-:Y:S09]  /*3c50*/  STG.E.64 [R2.64], R34 ;  /* 0x0000002202007986 */ /* 0x0041f2000c101b06 */
[----:B------:R-:W-:Y:S05]  /*3c60*/  @P0 BRA `(.L_x_2378) ;  /* 0x000000c000000947 */ /* 0x000fea0003800000 */
[----:B0-----:R-:W-:Y:S01]  /*3c70*/  IMAD.IADD R2, R40, 0x1, R18 ;  /* 0x0000000128027824 */ /* 0x001fe200078e0212 */
[----:B------:R-:W-:Y:S01]  /*3c80*/  IADD3 R18, R18, 0x80, RZ ;  /* 0x0000008012127810 */ /* 0x000fe20007ffe0ff */
[----:B------:R-:W-:-:S04]  /*3c90*/  IMAD.MOV.U32 R3, RZ, RZ, 0x8 ;  /* 0x00000008ff037424 */ /* 0x000fc800078e00ff */
[----:B------:R-:W-:-:S05]  /*3ca0*/  IMAD.WIDE.U32 R2, R2, R3, c[0x0][0x168] ;  /* 0x00005a0002027625 */ /* 0x000fca00078e0003 */
[----:B---3--:R0:W-:Y:S02]  /*3cb0*/  STG.E.64 [R2.64], R32 ;  /* 0x0000002002007986 */ /* 0x0081e4000c101b06 */
.L_x_2377:
[----:B------:R-:W-:-:S13]  /*3cc0*/  ISETP.GE.AND P0, PT, R18, R19, PT ;  /* 0x000000131200720c */ /* 0x000fda0003f06270 */
[----:B------:R-:W-:Y:S05]  /*3cd0*/  @P0 BRA `(.L_x_2379) ;  /* 0x000000c000000947 */ /* 0x000fea0003800000 */
[----:B0-----:R-:W-:Y:S01]  /*3ce0*/  IMAD.IADD R2, R40, 0x1, R18 ;  /* 0x0000000128027824 */ /* 0x001fe200078e0212 */
[----:B------:R-:W-:Y:S01]  /*3cf0*/  IADD3 R18, R18, 0x80, RZ ;  /* 0x0000008012127810 */ /* 0x000fe20007ffe0ff */
[----:B------:R-:W-:-:S04]  /*3d00*/  IMAD.MOV.U32 R3, RZ, RZ, 0x8 ;  /* 0x00000008ff037424 */ /* 0x000fc800078e00ff */
[----:B------:R-:W-:-:S05]  /*3d10*/  IMAD.WIDE.U32 R2, R2, R3, c[0x0][0x168] ;  /* 0x00005a0002027625 */ /* 0x000fca00078e0003 */
[----:B----45:R0:W-:Y:S02]  /*3d20*/  STG.E.64 [R2.64], R22 ;  /* 0x0000001602007986 */ /* 0x0301e4000c101b06 */
.L_x_2378:
[----:B------:R-:W-:-:S13]  /*3d30*/  ISETP.GE.AND P0, PT, R18, R19, PT ;  /* 0x000000131200720c */ /* 0x000fda0003f06270 */
[----:B------:R-:W-:Y:S05]  /*3d40*/  @P0 BRA `(.L_x_2380) ;  /* 0x000000d000000947 */ /* 0x000fea0003800000 */
[----:B0-----:R-:W-:Y:S01]  /*3d50*/  IMAD.IADD R2, R40, 0x1, R18 ;  /* 0x0000000128027824 */ /* 0x001fe200078e0212 */
[----:B------:R-:W-:Y:S01]  /*3d60*/  IADD3 R18, R18, 0x80, RZ ;  /* 0x0000008012127810 */ /* 0x000fe20007ffe0ff */
[----:B------:R-:W-:-:S04]  /*3d70*/  IMAD.MOV.U32 R3, RZ, RZ, 0x8 ;  /* 0x00000008ff037424 */ /* 0x000fc800078e00ff */
[----:B------:R-:W-:-:S05]  /*3d80*/  IMAD.WIDE.U32 R2, R2, R3, c[0x0][0x168] ;  /* 0x00005a0002027625 */ /* 0x000fca00078e0003 */
[----:B----45:R0:W-:Y:S02]  /*3d90*/  STG.E.64 [R2.64], R20 ;  /* 0x0000001402007986 */ /* 0x0301e4000c101b06 */
.L_x_2379:
[----:B------:R-:W-:-:S13]  /*3da0*/  ISETP.GE.AND P0, PT, R18, R19, PT ;  /* 0x000000131200720c */ /* 0x000fda0003f06270 */
[----:B------:R-:W-:Y:S01]  /*3db0*/  @P0 BREAK B1 ;  /* 0x0000000000010942 */ /* 0x000fe20003800000 */
[----:B------:R-:W-:Y:S05]  /*3dc0*/  @P0 BRA `(.L_x_2381) ;  /* 0x000000c000000947 */ /* 0x000fea0003800000 */
[----:B0-----:R-:W-:Y:S01]  /*3dd0*/  IMAD.IADD R2, R40, 0x1, R18 ;  /* 0x0000000128027824 */ /* 0x001fe200078e0212 */
[----:B------:R-:W-:Y:S01]  /*3de0*/  IADD3 R18, R18, 0x80, RZ ;  /* 0x0000008012127810 */ /* 0x000fe20007ffe0ff */
[----:B------:R-:W-:-:S04]  /*3df0*/  IMAD.MOV.U32 R3, RZ, RZ, 0x8 ;  /* 0x00000008ff037424 */ /* 0x000fc800078e00ff */
[----:B------:R-:W-:-:S05]  /*3e00*/  IMAD.WIDE.U32 R2, R2, R3, c[0x0][0x168] ;  /* 0x00005a0002027625 */ /* 0x000fca00078e0003 */
[----:B----45:R0:W-:Y:S02]  /*3e10*/  STG.E.64 [R2.64], R10 ;  /* 0x0000000a02007986 */ /* 0x0301e4000c101b06 */
.L_x_2380:
[----:B------:R-:W-:Y:S05]  /*3e20*/  BSYNC B1 ;  /* 0x0000000000017941 */ /* 0x000fea0003800000 */
.L_x_2376:
[----:B------:R-:W-:-:S13]  /*3e30*/  ISETP.GE.AND P0, PT, R18, R19, PT ;  /* 0x000000131200720c */ /* 0x000fda0003f06270 */
[----:B0-----:R-:W-:Y:S01]  /*3e40*/  @!P0 IMAD.IADD R2, R40, 0x1, R18 ;  /* 0x0000000128028824 */ /* 0x001fe200078e0212 */
[----:B------:R-:W-:Y:S01]  /*3e50*/  @!P0 IADD3 R18, R18, 0x80, RZ ;  /* 0x0000008012128810 */ /* 0x000fe20007ffe0ff */
[----:B------:R-:W-:-:S04]  /*3e60*/  @!P0 IMAD.MOV.U32 R3, RZ, RZ, 0x8 ;  /* 0x00000008ff038424 */ /* 0x000fc800078e00ff */
[----:B------:R-:W-:-:S05]  /*3e70*/  @!P0 IMAD.WIDE.U32 R2, R2, R3, c[0x0][0x168] ;  /* 0x00005a0002028625 */ /* 0x000fca00078e0003 */
[----:B----45:R0:W-:Y:S02]  /*3e80*/  @!P0 STG.E.64 [R2.64], R8 ;  /* 0x0000000802008986 */ /* 0x0301e4000c101b06 */
.L_x_2381:
[----:B------:R-:W-:Y:S05]  /*3e90*/  BSYNC B0 ;  /* 0x0000000000007941 */ /* 0x000fea0003800000 */
.L_x_2375:
[----:B------:R-:W-:Y:S01]  /*3ea0*/  WARPSYNC 0xffffffff ;  /* 0xffffffff00007948 */ /* 0x000fe20003800000 */
[----:B------:R-:W-:-:S13]  /*3eb0*/  ISETP.GE.AND P0, PT, R18, R19, PT ;  /* 0x000000131200720c */ /* 0x000fda0003f06270 */
[----:B------:R-:W-:Y:S05]  /*3ec0*/  @P0 EXIT ;  /* 0x000000000000094d */ /* 0x000fea0003800000 */
[----:B0-----:R-:W-:Y:S01]  /*3ed0*/  MOV R3, 0x8 ;  /* 0x0000000800037802 */ /* 0x001fe20000000f00 */
[----:B------:R-:W-:-:S04]  /*3ee0*/  IMAD.IADD R2, R40, 0x1, R18 ;  /* 0x0000000128027824 */ /* 0x000fc800078e0212 */
[----:B------:R-:W-:-:S05]  /*3ef0*/  IMAD.WIDE.U32 R2, R2, R3, c[0x0][0x168] ;  /* 0x00005a0002027625 */ /* 0x000fca00078e0003 */
[----:B----4-:R-:W-:Y:S01]  /*3f00*/  STG.E.64 [R2.64], R4 ;  /* 0x0000000402007986 */ /* 0x010fe2000c101b06 */
[----:B------:R-:W-:Y:S05]  /*3f10*/  EXIT ;  /* 0x000000000000794d */ /* 0x000fea0003800000 */
        .type           $_ZN2at6native29vectorized_elementwise_kernelILi2EZZZNS0_15tan_kernel_cudaERNS_18TensorIteratorBaseEENKUlvE0_clEvENKUlvE_clEvEUldE_St5arrayIPcLm2EEEEviT0_T1_$__internal_trig_reduction_slowpathd,@function
        .size           $_ZN2at6native29vectorized_elementwise_kernelILi2EZZZNS0_15tan_kernel_cudaERNS_18TensorIteratorBaseEENKUlvE0_clEvENKUlvE_clEvEUldE_St5arrayIPcLm2EEEEviT0_T1_$__internal_trig_reduction_slowpathd,(.L_x_6451 - $_ZN2at6native29vectorized_elementwise_kernelILi2EZZZNS0_15tan_kernel_cudaERNS_18TensorIteratorBaseEENKUlvE0_clEvENKUlvE_clEvEUldE_St5arrayIPcLm2EEEEviT0_T1_$__internal_trig_reduction_slowpathd)
$_ZN2at6native29vectorized_elementwise_kernelILi2EZZZNS0_15tan_kernel_cudaERNS_18TensorIteratorBaseEENKUlvE0_clEvENKUlvE_clEvEUldE_St5arrayIPcLm2EEEEviT0_T1_$__internal_trig_reduction_slowpathd:
[--C-:B------:R-:W-:Y:S01]  /*3f20*/  SHF.R.U32.HI R3, RZ, 0x14, R29.reuse ;  /* 0x00000014ff037819 */ /* 0x100fe2000001161d */
[----:B------:R-:W-:Y:S02]  /*3f30*/  IMAD.MOV.U32 R7, RZ, RZ, R0 ;  /* 0x000000ffff077224 */ /* 0x000fe400078e0000 */
[----:B------:R-:W-:Y:S01]  /*3f40*/  IMAD.MOV.U32 R4, RZ, RZ, R29 ;  /* 0x000000ffff047224 */ /* 0x000fe200078e001d */
[----:B------:R-:W-:Y:S01]  /*3f50*/  LOP3.LUT R2, R3, 0x7ff, RZ, 0xc0, !PT ;  /* 0x000007ff03027812 */ /* 0x000fe200078ec0ff */
[----:B------:R-:W-:-:S03]  /*3f60*/  IMAD.MOV.U32 R0, RZ, RZ, RZ ;  /* 0x000000ffff007224 */ /* 0x000fc600078e00ff */
        /* <DEDUP_REMOVED lines=20> */
[----:B------:R-:W-:-:S04]  /*40b0*/  IMAD.WIDE R2, R39, R2, c[0x4][0x170] ;  /* 0x01005c0027027625 */ /* 0x000fc800078e0202 */
[----:B------:R-:W-:Y:S01]  /*40c0*/  IMAD.MOV.U32 R4, RZ, RZ, R2 ;  /* 0x000000ffff047224 */ /* 0x000fe200078e0002 */
[----:B------:R-:W-:Y:S01]  /*40d0*/  LOP3.LUT R2, R24, 0x80000000, RZ, 0xfc, !PT ;  /* 0x8000000018027812 */ /* 0x000fe200078efcff */
[----:B------:R-:W-:Y:S02]  /*40e0*/  IMAD.MOV.U32 R6, RZ, RZ, R3 ;  /* 0x000000ffff067224 */ /* 0x000fe400078e0003 */
[----:B------:R-:W-:Y:S02]  /*40f0*/  IMAD.MOV.U32 R0, RZ, RZ, R1 ;  /* 0x000000ffff007224 */ /* 0x000fe400078e0001 */
[----:B------:R-:W-:Y:S02]  /*4100*/  IMAD.MOV.U32 R3, RZ, RZ, R39 ;  /* 0x000000ffff037224 */ /* 0x000fe400078e0027 */
.L_x_2385:
[----:B------:R-:W-:Y:S01]  /*4110*/  IMAD.MOV.U32 R24, RZ, RZ, R4 ;  /* 0x000000ffff187224 */ /* 0x000fe200078e0004 */
[----:B------:R-:W-:Y:S01]  /*4120*/  ULDC.64 UR4, c[0x0][0x118] ;  /* 0x0000460000047ab9 */ /* 0x000fe20000000a00 */
[----:B------:R-:W-:-:S06]  /*4130*/  IMAD.MOV.U32 R25, RZ, RZ, R6 ;  /* 0x000000ffff197224 */ /* 0x000fcc00078e0006 */
[----:B------:R-:W2:Y:S01]  /*4140*/  LDG.E.64.CONSTANT R24, [R24.64] ;  /* 0x0000000418187981 */ /* 0x000ea2000c1e9b00 */
[----:B------:R-:W-:Y:S01]  /*4150*/  IADD3 R3, R3, 0x1, RZ ;  /* 0x0000000103037810 */ /* 0x000fe20007ffe0ff */
[----:B--2---:R-:W-:-:S04]  /*4160*/  IMAD.WIDE.U32 R26, P4, R24, R5, R26 ;  /* 0x00000005181a7225 */ /* 0x004fc8000788001a */
[----:B------:R-:W-:Y:S02]  /*4170*/  IMAD R7, R24, R2, RZ ;  /* 0x0000000218077224 */ /* 0x000fe400078e02ff */
[----:B------:R-:W-:-:S03]  /*4180*/  IMAD R28, R25, R5, RZ ;  /* 0x00000005191c7224 */ /* 0x000fc600078e02ff */
[----:B------:R-:W-:-:S04]  /*4190*/  IADD3 R7, P0, R7, R27, RZ ;  /* 0x0000001b07077210 */ /* 0x000fc80007f1e0ff */
[----:B------:R-:W-:Y:S01]  /*41a0*/  IADD3 R27, P1, R28, R7, RZ ;  /* 0x000000071c1b7210 */ /* 0x000fe20007f3e0ff */
[----:B------:R-:W-:-:S04]  /*41b0*/  IMAD.HI.U32 R7, R24, R2, RZ ;  /* 0x0000000218077227 */ /* 0x000fc800078e00ff */
[----:B------:R-:W-:Y:S01]  /*41c0*/  IMAD.HI.U32 R24, R25, R5, RZ ;  /* 0x0000000519187227 */ /* 0x000fe200078e00ff */
[----:B------:R-:W-:Y:S01]  /*41d0*/  IADD3.X R7, R7, RZ, RZ, P4, !PT ;  /* 0x000000ff07077210 */ /* 0x000fe200027fe4ff */
[----:B------:R0:W-:Y:S01]  /*41e0*/  STL.64 [R0], R26 ;  /* 0x0000001a00007387 */ /* 0x0001e20000100a00 */
[----:B------:R-:W-:Y:S02]  /*41f0*/  ISETP.GE.AND P4, PT, R3, R31, PT ;  /* 0x0000001f0300720c */ /* 0x000fe40003f86270 */
[----:B------:R-:W-:Y:S01]  /*4200*/  IADD3.X R24, P0, R24, R7, RZ, P0, !PT ;  /* 0x0000000718187210 */ /* 0x000fe2000071e4ff */
[----:B------:R-:W-:-:S05]  /*4210*/  IMAD R7, R25, R2, RZ ;  /* 0x0000000219077224 */ /* 0x000fca00078e02ff */
[----:B------:R-:W-:Y:S01]  /*4220*/  IADD3.X R7, P1, R7, R24, RZ, P1, !PT ;  /* 0x0000001807077210 */ /* 0x000fe20000f3e4ff */
[----:B0-----:R-:W-:Y:S01]  /*4230*/  IMAD.HI.U32 R26, R25, R2, RZ ;  /* 0x00000002191a7227 */ /* 0x001fe200078e00ff */
[----:B------:R-:W-:-:S03]  /*4240*/  IADD3 R0, R0, 0x8, RZ ;  /* 0x0000000800007810 */ /* 0x000fc60007ffe0ff */
[----:B------:R-:W-:Y:S01]  /*4250*/  IMAD.X R24, RZ, RZ, R26, P0 ;  /* 0x000000ffff187224 */ /* 0x000fe200000e061a */
[----:B------:R-:W-:Y:S01]  /*4260*/  IADD3 R4, P0, R4, 0x8, RZ ;  /* 0x0000000804047810 */ /* 0x000fe20007f1e0ff */
[----:B------:R-:W-:Y:S02]  /*4270*/  IMAD.MOV.U32 R26, RZ, RZ, R7 ;  /* 0x000000ffff1a7224 */ /* 0x000fe400078e0007 */
[----:B------:R-:W-:Y:S02]  /*4280*/  IMAD.X R24, RZ, RZ, R24, P1 ;  /* 0x000000ffff187224 */ /* 0x000fe400008e0618 */
[----:B------:R-:W-:Y:S02]  /*4290*/  IMAD.X R6, RZ, RZ, R6, P0 ;  /* 0x000000ffff067224 */ /* 0x000fe400000e0606 */
[----:B------:R-:W-:Y:S01]  /*42a0*/  IMAD.MOV.U32 R27, RZ, RZ, R24 ;  /* 0x000000ffff1b7224 */ /* 0x000fe200078e0018 */
[----:B------:R-:W-:Y:S05]  /*42b0*/  @!P4 BRA `(.L_x_2385) ;  /* 0xfffffe500000c947 */ /* 0x000fea000383ffff */
.L_x_2384:
[----:B------:R-:W-:Y:S05]  /*42c0*/  BSYNC B0 ;  /* 0x0000000000007941 */ /* 0x000fea0003800000 */
.L_x_2383:
[----:B------:R-:W-:-:S04]  /*42d0*/  IMAD.IADD R39, R3, 0x1, -R39 ;  /* 0x0000000103277824 */ /* 0x000fc800078e0a27 */
[----:B------:R-:W-:-:S05]  /*42e0*/  IMAD R39, R39, 0x8, R1 ;  /* 0x0000000827277824 */ /* 0x000fca00078e0201 */
[----:B------:R0:W-:Y:S04]  /*42f0*/  STL.64 [R39], R26 ;  /* 0x0000001a27007387 */ /* 0x0001e80000100a00 */
[----:B------:R-:W2:Y:S04]  /*4300*/  LDL.64 R2, [R1+0x10] ;  /* 0x0000100001027983 */ /* 0x000ea80000100a00 */
[----:B------:R-:W0:Y:S04]  /*4310*/  @P3 LDL.64 R6, [R1+0x8] ;  /* 0x0000080001063983 */ /* 0x000e280000100a00 */
[----:B------:R-:W3:Y:S01]  /*4320*/  LDL.64 R4, [R1+0x18] ;  /* 0x0000180001047983 */ /* 0x000ee20000100a00 */
[----:B------:R-:W-:Y:S01]  /*4330*/  @P3 IADD3 R0, -R38, 0x40, RZ ;  /* 0x0000004026003810 */ /* 0x000fe20007ffe1ff */
[----:B------:R-:W-:Y:S01]  /*4340*/  UMOV UR4, URZ ;  /* 0x0000003f00047c82 */ /* 0x000fe20008000000 */
[----:B--2---:R-:W-:-:S02]  /*4350*/  @P3 SHF.L.U32 R25, R2, R38, RZ ;  /* 0x0000002602193219 */ /* 0x004fc400000006ff */
[-C--:B------:R-:W-:Y:S02]  /*4360*/  @P3 SHF.R.U64 R24, R2, R0.reuse, R3 ;  /* 0x0000000002183219 */ /* 0x080fe40000001203 */
[----:B0-----:R-:W-:Y:S02]  /*4370*/  @P3 SHF.R.U64 R26, R6, R0, R7 ;  /* 0x00000000061a3219 */ /* 0x001fe40000001207 */
[----:B------:R-:W-:Y:S02]  /*4380*/  @P3 SHF.L.U64.HI R6, R2, R38, R3 ;  /* 0x0000002602063219 */ /* 0x000fe40000010203 */
[----:B------:R-:W-:Y:S02]  /*4390*/  @P3 LOP3.LUT R2, R26, R25, RZ, 0xfc, !PT ;  /* 0x000000191a023212 */ /* 0x000fe400078efcff */
[-C--:B------:R-:W-:Y:S02]  /*43a0*/  @P3 SHF.R.U32.HI R7, RZ, R0.reuse, R7 ;  /* 0x00000000ff073219 */ /* 0x080fe40000011607 */
[----:B------:R-:W-:-:S02]  /*43b0*/  @P3 SHF.R.U32.HI R25, RZ, R0, R3 ;  /* 0x00000000ff193219 */ /* 0x000fc40000011603 */
[CC--:B---3--:R-:W-:Y:S02]  /*43c0*/  @P3 SHF.L.U32 R0, R4.reuse, R38.reuse, RZ ;  /* 0x0000002604003219 */ /* 0x0c8fe400000006ff */
[----:B------:R-:W-:Y:S02]  /*43d0*/  @P3 SHF.L.U64.HI R38, R4, R38, R5 ;  /* 0x0000002604263219 */ /* 0x000fe40000010205 */
[----:B------:R-:W-:Y:S02]  /*43e0*/  @P3 LOP3.LUT R4, R0, R24, RZ, 0xfc, !PT ;  /* 0x0000001800043212 */ /* 0x000fe400078efcff */
[----:B------:R-:W-:Y:S01]  /*43f0*/  @P3 LOP3.LUT R3, R7, R6, RZ, 0xfc, !PT ;  /* 0x0000000607033212 */ /* 0x000fe200078efcff */
[----:B------:R-:W-:Y:S01]  /*4400*/  IMAD.SHL.U32 R6, R2, 0x4, RZ ;  /* 0x0000000402067824 */ /* 0x000fe200078e00ff */
[----:B------:R-:W-:Y:S01]  /*4410*/  @P3 LOP3.LUT R5, R38, R25, RZ, 0xfc, !PT ;  /* 0x0000001926053212 */ /* 0x000fe200078efcff */
[----:B------:R-:W-:Y:S01]  /*4420*/  IMAD.SHL.U32 R0, R4, 0x4, RZ ;  /* 0x0000000404007824 */ /* 0x000fe200078e00ff */
[----:B------:R-:W-:-:S02]  /*4430*/  SHF.L.U64.HI R7, R2, 0x2, R3 ;  /* 0x0000000202077819 */ /* 0x000fc40000010203 */
[----:B------:R-:W-:Y:S02]  /*4440*/  SHF.R.U32.HI R3, RZ, 0x1e, R3 ;  /* 0x0000001eff037819 */ /* 0x000fe40000011603 */
[----:B------:R-:W-:Y:S02]  /*4450*/  IADD3 RZ, P0, RZ, -R6, RZ ;  /* 0x80000006ffff7210 */ /* 0x000fe40007f1e0ff */
[----:B------:R-:W-:Y:S02]  /*4460*/  LOP3.LUT R2, RZ, R7, RZ, 0x33, !PT ;  /* 0x00000007ff027212 */ /* 0x000fe400078e33ff */
[----:B------:R-:W-:Y:S02]  /*4470*/  LOP3.LUT R3, R3, R0, RZ, 0xfc, !PT ;  /* 0x0000000003037212 */ /* 0x000fe400078efcff */
[----:B------:R-:W-:Y:S02]  /*4480*/  SHF.L.U64.HI R0, R4, 0x2, R5 ;  /* 0x0000000204007819 */ /* 0x000fe40000010205 */
[----:B------:R-:W-:-:S02]  /*4490*/  IADD3.X R24, P0, RZ, R2, RZ, P0, !PT ;  /* 0x00000002ff187210 */ /* 0x000fc4000071e4ff */
[----:B------:R-:W-:Y:S02]  /*44a0*/  LOP3.LUT R4, RZ, R3, RZ, 0x33, !PT ;  /* 0x00000003ff047212 */ /* 0x000fe400078e33ff */
[----:B------:R-:W-:Y:S02]  /*44b0*/  LOP3.LUT R2, RZ, R0, RZ, 0x33, !PT ;  /* 0x00000000ff027212 */ /* 0x000fe400078e33ff */
[----:B------:R-:W-:Y:S02]  /*44c0*/  IADD3.X R4, P0, RZ, R4, RZ, P0, !PT ;  /* 0x00000004ff047210 */ /* 0x000fe4000071e4ff */
[----:B------:R-:W-:-:S03]  /*44d0*/  SHF.R.U32.HI R26, RZ, 0x1d, R5 ;  /* 0x0000001dff1a7819 */ /* 0x000fc60000011605 */
[----:B------:R-:W-:Y:S01]  /*44e0*/  IMAD.X R2, RZ, RZ, R2, P0 ;  /* 0x000000ffff027224 */ /* 0x000fe200000e0602 */
[C---:B------:R-:W-:Y:S02]  /*44f0*/  LOP3.LUT P3, RZ, R26.reuse, 0x1, RZ, 0xc0, !PT ;  /* 0x000000011aff7812 */ /* 0x040fe4000786c0ff */
[----:B------:R-:W-:Y:S02]  /*4500*/  LOP3.LUT R26, R26, 0x1, RZ, 0xc0, !PT ;  /* 0x000000011a1a7812 */ /* 0x000fe400078ec0ff */
[----:B------:R-:W-:Y:S02]  /*4510*/  SEL R0, R0, R2, !P3 ;  /* 0x0000000200007207 */ /* 0x000fe40005800000 */
[----:B------:R-:W-:Y:S02]  /*4520*/  SEL R3, R3, R4, !P3 ;  /* 0x0000000403037207 */ /* 0x000fe40005800000 */
[----:B------:R-:W-:-:S04]  /*4530*/  ISETP.NE.U32.AND P0, PT, R0, RZ, PT ;  /* 0x000000ff0000720c */ /* 0x000fc80003f05070 */
[----:B------:R-:W-:Y:S01]  /*4540*/  SEL R2, R3, R0, !P0 ;  /* 0x0000000003027207 */ /* 0x000fe20004000000 */
[----:B------:R-:W-:-:S05]  /*4550*/  @P3 IMAD.MOV R6, RZ, RZ, -R6 ;  /* 0x000000ffff063224 */ /* 0x000fca00078e0a06 */
[----:B------:R-:W0:Y:S02]  /*4560*/  FLO.U32 R2, R2 ;  /* 0x0000000200027300 */ /* 0x000e2400000e0000 */
[C---:B0-----:R-:W-:Y:S02]  /*4570*/  IADD3 R4, -R2.reuse, 0x1f, RZ ;  /* 0x0000001f02047810 */ /* 0x041fe40007ffe1ff */
[----:B------:R-:W-:-:S03]  /*4580*/  IADD3 R2, -R2, 0x3f, RZ ;  /* 0x0000003f02027810 */ /* 0x000fc60007ffe1ff */
[----:B------:R-:W-:Y:S01]  /*4590*/  @P0 IMAD.MOV R2, RZ, RZ, R4 ;  /* 0x000000ffff020224 */ /* 0x000fe200078e0204 */
[----:B------:R-:W-:-:S04]  /*45a0*/  SEL R4, R7, R24, !P3 ;  /* 0x0000001807047207 */ /* 0x000fc80005800000 */
        /* <DEDUP_REMOVED lines=10> */
[----:B------:R-:W-:-:S05]  /*4650*/  IMAD.WIDE.U32 R24, R3, 0x2168c235, RZ ;  /* 0x2168c23503187825 */ /* 0x000fca00078e00ff */
[----:B------:R-:W-:Y:S02]  /*4660*/  MOV R6, R25 ;  /* 0x0000001900067202 */ /* 0x000fe40000000f00 */
[----:B------:R-:W-:-:S03]  /*4670*/  IADD3 RZ, P0, R24, R24, RZ ;  /* 0x0000001818ff7210 */ /* 0x000fc60007f1e0ff */
[----:B------:R-:W-:-:S04]  /*4680*/  IMAD.WIDE.U32 R6, R3, -0x36f0255e, R6 ;  /* 0xc90fdaa203067825 */ /* 0x000fc800078e0006 */
[----:B------:R-:W-:-:S04]  /*4690*/  IMAD.HI.U32 R3, R0, -0x36f0255e, RZ ;  /* 0xc90fdaa200037827 */ /* 0x000fc800078e00ff */
[----:B------:R-:W-:-:S04]  /*46a0*/  IMAD.WIDE.U32 R6, P1, R0, 0x2168c235, R6 ;  /* 0x2168c23500067825 */ /* 0x000fc80007820006 */
[----:B------:R-:W-:Y:S01]  /*46b0*/  IMAD R0, R0, -0x36f0255e, RZ ;  /* 0xc90fdaa200007824 */ /* 0x000fe200078e02ff */
[----:B------:R-:W-:Y:S01]  /*46c0*/  IADD3.X RZ, P0, R6, R6, RZ, P0, !PT ;  /* 0x0000000606ff7210 */ /* 0x000fe2000071e4ff */
[----:B------:R-:W-:-:S03]  /*46d0*/  IMAD.X R3, RZ, RZ, R3, P1 ;  /* 0x000000ffff037224 */ /* 0x000fc600008e0603 */
[----:B------:R-:W-:-:S04]  /*46e0*/  IADD3 R0, P1, R0, R7, RZ ;  /* 0x0000000700007210 */ /* 0x000fc80007f3e0ff */
        /* <DEDUP_REMOVED lines=8> */
[----:B------:R-:W-:-:S03]  /*4770*/  SEL R4, RZ, 0x1, !P0 ;  /* 0x00000001ff047807 */ /* 0x000fc60004000000 */
[----:B------:R-:W-:Y:S02]  /*4780*/  IMAD.X R0, RZ, RZ, R0, P1 ;  /* 0x000000ffff007224 */ /* 0x000fe400008e0600 */
[----:B------:R-:W-:-:S03]  /*4790*/  IMAD.IADD R2, R4, 0x1, R2 ;  /* 0x0000000104027824 */ /* 0x000fc600078e0202 */
[----:B------:R-:W-:Y:S01]  /*47a0*/  SHF.R.U64 R3, R3, 0xa, R0 ;  /* 0x0000000a03037819 */ /* 0x000fe20000001200 */
[----:B------:R-:W-:-:S03]  /*47b0*/  IMAD.SHL.U32 R2, R2, 0x100000, RZ ;  /* 0x0010000002027824 */ /* 0x000fc600078e00ff */
[----:B------:R-:W-:Y:S02]  /*47c0*/  IADD3 R7, P1, R3, 0x1, RZ ;  /* 0x0000000103077810 */ /* 0x000fe40007f3e0ff */
[----:B------:R-:W-:Y:S02]  /*47d0*/  LOP3.LUT P0, R3, R29, 0x80000000, RZ, 0xc0, !PT ;  /* 0x800000001d037812 */ /* 0x000fe4000780c0ff */
[----:B------:R-:W-:Y:S02]  /*47e0*/  LEA.HI.X R0, R0, RZ, RZ, 0x16, P1 ;  /* 0x000000ff00007211 */ /* 0x000fe400008fb4ff */
[----:B------:R-:W-:Y:S02]  /*47f0*/  @P3 LOP3.LUT R3, R3, 0x80000000, RZ, 0x3c, !PT ;  /* 0x8000000003033812 */ /* 0x000fe400078e3cff */
[--C-:B------:R-:W-:Y:S02]  /*4800*/  SHF.R.U64 R7, R7, 0x1, R0.reuse ;  /* 0x0000000107077819 */ /* 0x100fe40000001200 */
[----:B------:R-:W-:-:S02]  /*4810*/  SHF.R.U32.HI R4, RZ, 0x1, R0 ;  /* 0x00000001ff047819 */ /* 0x000fc40000011600 */
[----:B------:R-:W-:Y:S02]  /*4820*/  IADD3 R7, P1, P4, R7, -UR4, RZ ;  /* 0x8000000407077c10 */ /* 0x000fe4000fc3e0ff */
[----:B------:R-:W-:Y:S02]  /*4830*/  LEA.HI R0, R5, R26, RZ, 0x2 ;  /* 0x0000001a05007211 */ /* 0x000fe400078f10ff */
[----:B------:R-:W-:-:S03]  /*4840*/  IADD3.X R4, R4, 0x3fe00000, ~R2, P1, P4 ;  /* 0x3fe0000004047810 */ /* 0x000fc60000fe8c02 */
[----:B------:R-:W-:Y:S01]  /*4850*/  @P0 IMAD.MOV R0, RZ, RZ, -R0 ;  /* 0x000000ffff000224 */ /* 0x000fe200078e0a00 */
[----:B------:R-:W-:Y:S02]  /*4860*/  LOP3.LUT R4, R4, R3, RZ, 0xfc, !PT ;  /* 0x0000000304047212 */ /* 0x000fe400078efcff */
.L_x_2382:
[----:B------:R-:W-:Y:S02]  /*4870*/  IMAD.MOV.U32 R31, RZ, RZ, 0x0 ;  /* 0x00000000ff1f7424 */ /* 0x000fe400078e00ff */
[----:B------:R-:W-:Y:S02]  /*4880*/  IMAD.MOV.U32 R2, RZ, RZ, R7 ;  /* 0x000000ffff027224 */ /* 0x000fe400078e0007 */
[----:B------:R-:W-:Y:S01]  /*4890*/  IMAD.MOV.U32 R3, RZ, RZ, R4 ;  /* 0x000000ffff037224 */ /* 0x000fe200078e0004 */
[----:B------:R-:W-:Y:S06]  /*48a0*/  RET.REL.NODEC R30 `(_ZN2at6native29vectorized_elementwise_kernelILi2EZZZNS0_15tan_kernel_cudaERNS_18TensorIteratorBaseEENKUlvE0_clEvENKUlvE_clEvEUldE_St5arrayIPcLm2EEEEviT0_T1_) ;  /* 0xffffb7501e007950 */ /* 0x000fec0003c3ffff */
.L_x_2386:
        /* <DEDUP_REMOVED lines=13> */
.L_x_6451:


//--------------------- .text._ZN2at6native29vectorized_elementwise_kernelILi4EZZZNS0_15tan_kernel_cudaERNS_18TensorIteratorBaseEENKUlvE0_clEvENKUlvE_clEvEUldE_St5arrayIPcLm2EEEEviT0_T1_ --------------------------
	.section	.text._ZN2at6native29vectorized_elementwise_kernelILi4EZZZNS0_15tan_kernel_cudaERNS_18TensorIteratorBaseEENKUlvE0_clEvENKUlvE_clEvEUldE_St5arrayIPcLm2EEEEviT0_T1_,"ax",@progbits
	.sectioninfo	@"SHI_REGISTERS=44"
	.align	128
        .global         _ZN2at6native29vectorized_elementwise_kernelILi4EZZZNS0_15tan_kernel_cudaERNS_18TensorIteratorBaseEENKUlvE0_clEvENKUlvE_clEvEUldE_St5arrayIPcLm2EEEEviT0_T1_
        .type           _ZN2at6native29vectorized_elementwise_kernelILi4EZZZNS0_15tan_kernel_cudaERNS_18TensorIteratorBaseEENKUlvE0_clEvENKUlvE_clEvEUldE_St5arrayIPcLm2EEEEviT0_T1_,@function
        .size           _ZN2at6native29vectorized_elementwise_kernelILi4EZZZNS0_15tan_kernel_cudaERNS_18TensorIteratorBaseEENKUlvE0_clEvENKUlvE_clEvEUldE_St5arrayIPcLm2EEEEviT0_T1_,(.L_x_6452 - _ZN2at6native29vectorized_elementwise_kernelILi4EZZZNS0_15tan_kernel_cudaERNS_18TensorIteratorBaseEENKUlvE0_clEvENKUlvE_clEvEUldE_St5arrayIPcLm2EEEEviT0_T1_)
        .other          _ZN2at6native29vectorized_elementwise_kernelILi4EZZZNS0_15tan_kernel_cudaERNS_18TensorIteratorBaseEENKUlvE0_clEvENKUlvE_clEvEUldE_St5arrayIPcLm2EEEEviT0_T1_,@"STO_CUDA_ENTRY STV_DEFAULT"
_ZN2at6native29vectorized_elementwise_kernelILi4EZZZNS0_15tan_kernel_cudaERNS_18TensorIteratorBaseEENKUlvE0_clEvENKUlvE_clEvEUldE_St5arrayIPcLm2EEEEviT0_T1_:
.text._ZN2at6native29vectorized_elementwise_kernelILi4EZZZNS0_15tan_kernel_cudaERNS_18TensorIteratorBaseEENKUlvE0_clEvENKUlvE_clEvEUldE_St5arrayIPcLm2EEEEviT0_T1_:
        /* <DEDUP_REMOVED lines=30> */
[----:B01---5:R-:W-:Y:S05]  /*01e0*/  CALL.REL.NOINC `($_ZN2at6native29vectorized_elementwise_kernelILi4EZZZNS0_15tan_kernel_cudaERNS_18TensorIteratorBaseEENKUlvE0_clEvENKUlvE_clEvEUldE_St5arrayIPcLm2EEEEviT0_T1_$__internal_trig_reduction_slowpathd) ;  /* 0x00003d3000007944 */ /* 0x023fea0003c00000 */
[----:B------:R-:W-:Y:S05]  /*01f0*/  BRA `(.L_x_2390) ;  /* 0x0000002000007947 */ /* 0x000fea0003800000 */
.L_x_2389:
[----:B0-----:R0:W1:Y:S01]  /*0200*/  DMUL R2, RZ, R16 ;  /* 0x00000010ff027228 */ /* 0x0010620000000000 */
[----:B------:R-:W-:-:S05]  /*0210*/  IMAD.MOV.U32 R0, RZ, RZ, RZ ;  /* 0x000000ffff007224 */ /* 0x000fca00078e00ff */
.L_x_2390:
[----:B------:R-:W-:Y:S05]  /*0220*/  BSYNC B1 ;  /* 0x0000000000017941 */ /* 0x000fea0003800000 */
.L_x_2388:
        /* <DEDUP_REMOVED lines=34> */
.L_x_2392:
[----:B------:R-:W-:Y:S05]  /*0450*/  BSYNC B0 ;  /* 0x0000000000007941 */ /* 0x000fea0003800000 */
.L_x_2391:
        /* <DEDUP_REMOVED lines=13> */
[----:B012--5:R-:W-:Y:S05]  /*0530*/  CALL.REL.NOINC `($_ZN2at6native29vectorized_elementwise_kernelILi4EZZZNS0_15tan_kernel_cudaERNS_18TensorIteratorBaseEENKUlvE0_clEvENKUlvE_clEvEUldE_St5arrayIPcLm2EEEEviT0_T1_$__internal_trig_reduction_slowpathd) ;  /* 0x000039e000007944 */ /* 0x027fea0003c00000 */
[----:B------:R-:W-:Y:S05]  /*0540*/  BRA `(.L_x_2395) ;  /* 0x0000002000007947 */ /* 0x000fea0003800000 */
.L_x_2394:
[----:B0-----:R0:W2:Y:S01]  /*0550*/  DMUL R2, RZ, R18 ;  /* 0x00000012ff027228 */ /* 0x0010a20000000000 */
[----:B------:R-:W-:-:S05]  /*0560*/  IMAD.MOV.U32 R0, RZ, RZ, RZ ;  /* 0x000000ffff007224 */ /* 0x000fca00078e00ff */
.L_x_2395:
[----:B------:R-:W-:Y:S05]  /*0570*/  BSYNC B1 ;  /* 0x0000000000017941 */ /* 0x000fea0003800000 */
.L_x_2393:
        /* <DEDUP_REMOVED lines=34> */
.L_x_2397:
[----:B------:R-:W-:Y:S05]  /*07a0*/  BSYNC B0 ;  /* 0x0000000000007941 */ /* 0x000fea0003800000 */
.L_x_2396:
        /* <DEDUP_REMOVED lines=13> */
[----:B0123--:R-:W-:Y:S05]  /*0880*/  CALL.REL.NOINC `($_ZN2at6native29vectorized_elementwise_kernelILi4EZZZNS0_15tan_kernel_cudaERNS_18TensorIteratorBaseEENKUlvE0_clEvENKUlvE_clEvEUldE_St5arrayIPcLm2EEEEviT0_T1_$__internal_trig_reduction_slowpathd) ;  /* 0x0000369000007944 */ /* 0x00ffea0003c00000 */
[----:B------:R-:W-:Y:S05]  /*0890*/  BRA `(.L_x_2400) ;  /* 0x0000002000007947 */ /* 0x000fea0003800000 */
.L_x_2399:
[----:B0-----:R0:W3:Y:S01]  /*08a0*/  DMUL R2, RZ, R20 ;  /* 0x00000014ff027228 */ /* 0x0010e20000000000 */
[----:B------:R-:W-:-:S05]  /*08b0*/  IMAD.MOV.U32 R0, RZ, RZ, RZ ;  /* 0x000000ffff007224 */ /* 0x000fca00078e00ff */
.L_x_2400:
[----:B------:R-:W-:Y:S05]  /*08c0*/  BSYNC B1 ;  /* 0x0000000000017941 */ /* 0x000fea0003800000 */
.L_x_2398:
        /* <DEDUP_REMOVED lines=34> */
.L_x_2402:
[----:B------:R-:W-:Y:S05]  /*0af0*/  BSYNC B0 ;  /* 0x0000000000007941 */ /* 0x000fea0003800000 */
.L_x_2401:
        /* <DEDUP_REMOVED lines=13> */
[----:B01234-:R-:W-:Y:S05]  /*0bd0*/  CALL.REL.NOINC `($_ZN2at6native29vectorized_elementwise_kernelILi4EZZZNS0_15tan_kernel_cudaERNS_18TensorIteratorBaseEENKUlvE0_clEvENKUlvE_clEvEUldE_St5arrayIPcLm2EEEEviT0_T1_$__internal_trig_reduction_slowpathd) ;  /* 0x0000334000007944 */ /* 0x01ffea0003c00000 */
[----:B------:R-:W-:Y:S05]  /*0be0*/  BRA `(.L_x_2405) ;  /* 0x0000002000007947 */ /* 0x000fea0003800000 */
.L_x_2404:
[----:B0-----:R0:W4:Y:S01]  /*0bf0*/  DMUL R2, RZ, R22 ;  /* 0x00000016ff027228 */ /* 0x0011220000000000 */
[----:B------:R-:W-:-:S05]  /*0c00*/  IMAD.MOV.U32 R0, RZ, RZ, RZ ;  /* 0x000000ffff007224 */ /* 0x000fca00078e00ff */
.L_x_2405:
[----:B------:R-:W-:Y:S05]  /*0c10*/  BSYNC B1 ;  /* 0x0000000000017941 */ /* 0x000fea0003800000 */
.L_x_2403:
        /* <DEDUP_REMOVED lines=34> */
.L_x_2407:
[----:B------:R-:W-:Y:S05]  /*0e40*/  BSYNC B0 ;  /* 0x0000000000007941 */ /* 0x000fea0003800000 */
.L_x_2406:
        /* <DEDUP_REMOVED lines=13> */
[----:B01234-:R-:W-:Y:S05]  /*0f20*/  CALL.REL.NOINC `($_ZN2at6native29vectorized_elementwise_kernelILi4EZZZNS0_15tan_kernel_cudaERNS_18TensorIteratorBaseEENKUlvE0_clEvENKUlvE_clEvEUldE_St5arrayIPcLm2EEEEviT0_T1_$__internal_trig_reduction_slowpathd) ;  /* 0x00002ff000007944 */ /* 0x01ffea0003c00000 */
[----:B------:R-:W-:Y:S05]  /*0f30*/  BRA `(.L_x_2410) ;  /* 0x0000002000007947 */ /* 0x000fea0003800000 */
.L_x_2409:
[----:B0-----:R0:W4:Y:S01]  /*0f40*/  DMUL R2, RZ, R8 ;  /* 0x00000008ff027228 */ /* 0x0011220000000000 */
[----:B------:R-:W-:-:S05]  /*0f50*/  IMAD.MOV.U32 R0, RZ, RZ, RZ ;  /* 0x000000ffff007224 */ /* 0x000fca00078e00ff */
.L_x_2410:
[----:B------:R-:W-:Y:S05]  /*0f60*/  BSYNC B1 ;  /* 0x0000000000017941 */ /* 0x000fea0003800000 */
.L_x_2408:
        /* <DEDUP_REMOVED lines=34> */
.L_x_2412:
[----:B------:R-:W-:Y:S05]  /*1190*/  BSYNC B0 ;  /* 0x0000000000007941 */ /* 0x000fea0003800000 */
.L_x_2411:
        /* <DEDUP_REMOVED lines=15> */
.L_x_2414:
[----:B0-----:R0:W4:Y:S01]  /*1290*/  DMUL R2, RZ, R10 ;  /* 0x0000000aff027228 */ /* 0x0011220000000000 */
[----:B------:R-:W-:-:S05]  /*12a0*/  IMAD.MOV.U32 R0, RZ, RZ, RZ ;  /* 0x000000ffff007224 */ /* 0x000fca00078e00ff */
.L_x_2415:
[----:B------:R-:W-:Y:S05]  /*12b0*/  BSYNC B1 ;  /* 0x0000000000017941 */ /* 0x000fea0003800000 */
.L_x_2413:
        /* <DEDUP_REMOVED lines=34> */
.L_x_2417:
[----:B------:R-:W-:Y:S05]  /*14e0*/  BSYNC B0 ;  /* 0x0000000000007941 */ /* 0x000fea0003800000 */
.L_x_2416:
        /* <DEDUP_REMOVED lines=13> */
[----:B01234-:R-:W-:Y:S05]  /*15c0*/  CALL.REL.NOINC `($_ZN2at6native29vectorized_elementwise_kernelILi4EZZZNS0_15tan_kernel_cudaERNS_18TensorIteratorBaseEENKUlvE0_clEvENKUlvE_clEvEUldE_St5arrayIPcLm2EEEEviT0_T1_$__internal_trig_reduction_slowpathd) ;  /* 0x0000295000007944 */ /* 0x01ffea0003c00000 */
[----:B------:R-:W-:Y:S05]  /*15d0*/  BRA `(.L_x_2420) ;  /* 0x0000002000007947 */ /* 0x000fea0003800000 */
.L_x_2419:
[----:B0-----:R0:W4:Y:S01]  /*15e0*/  DMUL R2, RZ, R12 ;  /* 0x0000000cff027228 */ /* 0x0011220000000000 */
[----:B------:R-:W-:-:S05]  /*15f0*/  IMAD.MOV.U32 R0, RZ, RZ, RZ ;  /* 0x000000ffff007224 */ /* 0x000fca00078e00ff */
.L_x_2420:
[----:B------:R-:W-:Y:S05]  /*1600*/  BSYNC B1 ;  /* 0x0000000000017941 */ /* 0x000fea0003800000 */
.L_x_2418:
        /* <DEDUP_REMOVED lines=34> */
.L_x_2422:
[----:B------:R-:W-:Y:S05]  /*1830*/  BSYNC B0 ;  /* 0x0000000000007941 */ /* 0x000fea0003800000 */
.L_x_2421:
        /* <DEDUP_REMOVED lines=15> */
.L_x_2424:
[----:B0-----:R0:W4:Y:S01]  /*1930*/  DMUL R2, RZ, R14 ;  /* 0x0000000eff027228 */ /* 0x0011220000000000 */
[----:B------:R-:W-:-:S05]  /*1940*/  IMAD.MOV.U32 R0, RZ, RZ, RZ ;  /* 0x000000ffff007224 */ /* 0x000fca00078e00ff */
.L_x_2425:
[----:B------:R-:W-:Y:S05]  /*1950*/  BSYNC B1 ;  /* 0x0000000000017941 */ /* 0x000fea0003800000 */
.L_x_2423:
        /* <DEDUP_REMOVED lines=39> */
.L_x_2427:
[----:B------:R-:W-:Y:S05]  /*1bd0*/  BSYNC B0 ;  /* 0x0000000000007941 */ /* 0x000fea0003800000 */
.L_x_2426:
[----:B01----:R-:W-:Y:S01]  /*1be0*/  STG.E.128 [R32.64+0x1010], R12 ;  /* 0x0010100c20007986 */ /* 0x003fe2000c101d06 */
[----:B------:R-:W-:Y:S05]  /*1bf0*/  EXIT ;  /* 0x000000000000794d */ /* 0x000fea0003800000 */
.L_x_2387:
        /* <DEDUP_REMOVED lines=72> */
[----:B01----:R-:W-:Y:S05]  /*2080*/  CALL.REL.NOINC `($_ZN2at6native29vectorized_elementwise_kernelILi4EZZZNS0_15tan_kernel_cudaERNS_18TensorIteratorBaseEENKUlvE0_clEvENKUlvE_clEvEUldE_St5arrayIPcLm2EEEEviT0_T1_$__internal_trig_reduction_slowpathd) ;  /* 0x00001e9000007944 */ /* 0x003fea0003c00000 */
[----:B------:R-:W-:Y:S05]  /*2090*/  BRA `(.L_x_2432) ;  /* 0x0000002000007947 */ /* 0x000fea0003800000 */
.L_x_2431:
[----:B0-----:R0:W1:Y:S01]  /*20a0*/  DMUL R2, RZ, R28 ;  /* 0x0000001cff027228 */ /* 0x0010620000000000 */
[----:B------:R-:W-:-:S05]  /*20b0*/  IMAD.MOV.U32 R0, RZ, RZ, RZ ;  /* 0x000000ffff007224 */ /* 0x000fca00078e00ff */
.L_x_2432:
[----:B------:R-:W-:Y:S05]  /*20c0*/  BSYNC B2 ;  /* 0x0000000000027941 */ /* 0x000fea0003800000 */
.L_x_2430:
        /* <DEDUP_REMOVED lines=32> */
.L_x_2429:
[----:B------:R-:W-:Y:S05]  /*22d0*/  BSYNC B1 ;  /* 0x0000000000017941 */ /* 0x000fea0003800000 */
.L_x_2428:
        /* <DEDUP_REMOVED lines=18> */
[----:B012---:R-:W-:Y:S05]  /*2400*/  CALL.REL.NOINC `($_ZN2at6native29vectorized_elementwise_kernelILi4EZZZNS0_15tan_kernel_cudaERNS_18TensorIteratorBaseEENKUlvE0_clEvENKUlvE_clEvEUldE_St5arrayIPcLm2EEEEviT0_T1_$__internal_trig_reduction_slowpathd) ;  /* 0x00001b1000007944 */ /* 0x007fea0003c00000 */
[----:B------:R-:W-:Y:S05]  /*2410*/  BRA `(.L_x_2437) ;  /* 0x0000002000007947 */ /* 0x000fea0003800000 */
.L_x_2436:
[----:B0-----:R0:W2:Y:S01]  /*2420*/  DMUL R2, RZ, R22 ;  /* 0x00000016ff027228 */ /* 0x0010a20000000000 */
[----:B------:R-:W-:-:S05]  /*2430*/  IMAD.MOV.U32 R0, RZ, RZ, RZ ;  /* 0x000000ffff007224 */ /* 0x000fca00078e00ff */
.L_x_2437:
[----:B------:R-:W-:Y:S05]  /*2440*/  BSYNC B2 ;  /* 0x0000000000027941 */ /* 0x000fea0003800000 */
.L_x_2435:
        /* <DEDUP_REMOVED lines=32> */
.L_x_2434:
[----:B------:R-:W-:Y:S05]  /*2650*/  BSYNC B1 ;  /* 0x0000000000017941 */ /* 0x000fea0003800000 */
.L_x_2433:
        /* <DEDUP_REMOVED lines=20> */
.L_x_2441:
[----:B0-----:R0:W3:Y:S01]  /*27a0*/  DMUL R2, RZ, R8 ;  /* 0x00000008ff027228 */ /* 0x0010e20000000000 */
[----:B------:R-:W-:-:S05]  /*27b0*/  IMAD.MOV.U32 R0, RZ, RZ, RZ ;  /* 0x000000ffff007224 */ /* 0x000fca00078e00ff */
.L_x_2442:
[----:B------:R-:W-:Y:S05]  /*27c0*/  BSYNC B2 ;  /* 0x0000000000027941 */ /* 0x000fea0003800000 */
.L_x_2440:
        /* <DEDUP_REMOVED lines=32> */
.L_x_2439:
[----:B------:R-:W-:Y:S05]  /*29d0*/  BSYNC B1 ;  /* 0x0000000000017941 */ /* 0x000fea0003800000 */
.L_x_2438:
        /* <DEDUP_REMOVED lines=20> */
.L_x_2446:
[----:B0-----:R0:W4:Y:S01]  /*2b20*/  DMUL R2, RZ, R20 ;  /* 0x00000014ff027228 */ /* 0x0011220000000000 */
[----:B------:R-:W-:-:S05]  /*2b30*/  IMAD.MOV.U32 R0, RZ, RZ, RZ ;  /* 0x000000ffff007224 */ /* 0x000fca00078e00ff */
.L_x_2447:
[----:B------:R-:W-:Y:S05]  /*2b40*/  BSYNC B2 ;  /* 0x0000000000027941 */ /* 0x000fea0003800000 */
.L_x_2445:
        /* <DEDUP_REMOVED lines=32> */
.L_x_2444:
[----:B------:R-:W-:Y:S05]  /*2d50*/  BSYNC B1 ;  /* 0x0000000000017941 */ /* 0x000fea0003800000 */
.L_x_2443:
        /* <DEDUP_REMOVED lines=20> */
.L_x_2451:
[----:B------:R0:W4:Y:S01]  /*2ea0*/  DMUL R2, RZ, R10 ;  /* 0x0000000aff027228 */ /* 0x0001220000000000 */
[----:B------:R-:W-:-:S05]  /*2eb0*/  IMAD.MOV.U32 R0, RZ, RZ, RZ ;  /* 0x000000ffff007224 */ /* 0x000fca00078e00ff */
.L_x_2452:
[----:B------:R-:W-:Y:S05]  /*2ec0*/  BSYNC B2 ;  /* 0x0000000000027941 */ /* 0x000fea0003800000 */
.L_x_2450:
        /* <DEDUP_REMOVED lines=32> */
.L_x_2449:
[----:B------:R-:W-:Y:S05]  /*30d0*/  BSYNC B1 ;  /* 0x0000000000017941 */ /* 0x000fea0003800000 */
.L_x_2448:
        /* <DEDUP_REMOVED lines=20> */
.L_x_2456:
[----:B------:R0:W4:Y:S01]  /*3220*/  DMUL R2, RZ, R12 ;  /* 0x0000000cff027228 */ /* 0x0001220000000000 */
[----:B------:R-:W-:-:S05]  /*3230*/  IMAD.MOV.U32 R0, RZ, RZ, RZ ;  /* 0x000000ffff007224 */ /* 0x000fca00078e00ff */
.L_x_2457:
[----:B------:R-:W-:Y:S05]  /*3240*/  BSYNC B2 ;  /* 0x0000000000027941 */ /* 0x000fea0003800000 */
.L_x_2455:
        /* <DEDUP_REMOVED lines=32> */
.L_x_2454:
[----:B------:R-:W-:Y:S05]  /*3450*/  BSYNC B1 ;  /* 0x0000000000017941 */ /* 0x000fea0003800000 */
.L_x_2453:
        /* <DEDUP_REMOVED lines=20> */
.L_x_2461:
[----:B------:R0:W4:Y:S01]  /*35a0*/  DMUL R2, RZ, R14 ;  /* 0x0000000eff027228 */ /* 0x0001220000000000 */
[----:B------:R-:W-:-:S05]  /*35b0*/  IMAD.MOV.U32 R0, RZ, RZ, RZ ;  /* 0x000000ffff007224 */ /* 0x000fca00078e00ff */
.L_x_2462:
[----:B------:R-:W-:Y:S05]  /*35c0*/  BSYNC B2 ;  /* 0x0000000000027941 */ /* 0x000fea0003800000 */
.L_x_2460:
        /* <DEDUP_REMOVED lines=32> */
.L_x_2459:
[----:B------:R-:W-:Y:S05]  /*37d0*/  BSYNC B1 ;  /* 0x0000000000017941 */ /* 0x000fea0003800000 */
.L_x_2458:
        /* <DEDUP_REMOVED lines=20> */
.L_x_2466:
[----:B------:R0:W4:Y:S01]  /*3920*/  DMUL R2, RZ, R16 ;  /* 0x00000010ff027228 */ /* 0x0001220000000000 */
[----:B------:R-:W-:-:S05]  /*3930*/  IMAD.MOV.U32 R0, RZ, RZ, RZ ;  /* 0x000000ffff007224 */ /* 0x000fca00078e00ff */
.L_x_2467:
[----:B------:R-:W-:Y:S05]  /*3940*/  BSYNC B2 ;  /* 0x0000000000027941 */ /* 0x000fea0003800000 */
.L_x_2465:
        /* <DEDUP_REMOVED lines=32> */
.L_x_2464:
[----:B------:R-:W-:Y:S05]  /*3b50*/  BSYNC B1 ;  /* 0x0000000000017941 */ /* 0x000fea0003800000 */
.L_x_2463:
        /* <DEDUP_REMOVED lines=22> */
.L_x_2470:
[----:B------:R-:W-:-:S13]  /*3cc0*/  ISETP.GE.AND P0, PT, R18, R19, PT ;  /* 0x000000131200720c */ /* 0x000fda0003f06270 */
[----:B------:R-:W-:Y:S05]  /*3cd0*/  @P0 BRA `(.L_x_2472) ;  /* 0x000000c000000947 */ /* 0x000fea0003800000 */
[----:B0-----:R-:W-:Y:S01]  /*3ce0*/  IMAD.IADD R2, R40, 0x1, R18 ;  /* 0x0000000128027824 */ /* 0x001fe200078e0212 */
[----:B------:R-:W-:Y:S01]  /*3cf0*/  IADD3 R18, R18, 0x80, RZ ;  /* 0x0000008012127810 */ /* 0x000fe20007ffe0ff */
[----:B------:R-:W-:-:S04]  /*3d00*/  IMAD.MOV.U32 R3, RZ, RZ, 0x8 ;  /* 0x00000008ff037424 */ /* 0x000fc800078e00ff */
[----:B------:R-:W-:-:S05]  /*3d10*/  IMAD.WIDE.U32 R2, R2, R3, c[0x0][0x168] ;  /* 0x00005a0002027625 */ /* 0x000fca00078e0003 */
[----:B----45:R0:W-:Y:S02]  /*3d20*/  STG.E.64 [R2.64], R22 ;  /* 0x0000001602007986 */ /* 0x0301e4000c101b06 */
.L_x_2471:
[----:B------:R-:W-:-:S13]  /*3d30*/  ISETP.GE.AND P0, PT, R18, R19, PT ;  /* 0x000000131200720c */ /* 0x000fda0003f06270 */
[----:B------:R-:W-:Y:S05]  /*3d40*/  @P0 BRA `(.L_x_2473) ;  /* 0x000000d000000947 */ /* 0x000fea0003800000 */
[----:B0-----:R-:W-:Y:S01]  /*3d50*/  IMAD.IADD R2, R40, 0x1, R18 ;  /* 0x0000000128027824 */ /* 0x001fe200078e0212 */
[----:B------:R-:W-:Y:S01]  /*3d60*/  IADD3 R18, R18, 0x80, RZ ;  /* 0x0000008012127810 */ /* 0x000fe20007ffe0ff */
[----:B------:R-:W-:-:S04]  /*3d70*/  IMAD.MOV.U32 R3, RZ, RZ, 0x8 ;  /* 0x00000008ff037424 */ /* 0x000fc800078e00ff */
[----:B------:R-:W-:-:S05]  /*3d80*/  IMAD.WIDE.U32 R2, R2, R3, c[0x0][0x168] ;  /* 0x00005a0002027625 */ /* 0x000fca00078e0003 */
[----:B----45:R0:W-:Y:S02]  /*3d90*/  STG.E.64 [R2.64], R20 ;  /* 0x0000001402007986 */ /* 0x0301e4000c101b06 */
.L_x_2472:
        /* <DEDUP_REMOVED lines=8> */
.L_x_2473:
[----:B------:R-:W-:Y:S05]  /*3e20*/  BSYNC B1 ;  /* 0x0000000000017941 */ /* 0x000fea0003800000 */
.L_x_2469:
[----:B------:R-:W-:-:S13]  /*3e30*/  ISETP.GE.AND P0, PT, R18, R19, PT ;  /* 0x000000131200720c */ /* 0x000fda0003f06270 */
[----:B0-----:R-:W-:Y:S01]  /*3e40*/  @!P0 IMAD.IADD R2, R40, 0x1, R18 ;  /* 0x0000000128028824 */ /* 0x001fe200078e0212 */
[----:B------:R-:W-:Y:S01]  /*3e50*/  @!P0 IADD3 R18, R18, 0x80, RZ ;  /* 0x0000008012128810 */ /* 0x000fe20007ffe0ff */
[----:B------:R-:W-:-:S04]  /*3e60*/  @!P0 IMAD.MOV.U32 R3, RZ, RZ, 0x8 ;  /* 0x00000008ff038424 */ /* 0x000fc800078e00ff */
[----:B------:R-:W-:-:S05]  /*3e70*/  @!P0 IMAD.WIDE.U32 R2, R2, R3, c[0x0][0x168] ;  /* 0x00005a0002028625 */ /* 0x000fca00078e0003 */
[----:B----45:R0:W-:Y:S02]  /*3e80*/  @!P0 STG.E.64 [R2.64], R8 ;  /* 0x0000000802008986 */ /* 0x0301e4000c101b06 */
.L_x_2474:
[----:B------:R-:W-:Y:S05]  /*3e90*/  BSYNC B0 ;  /* 0x0000000000007941 */ /* 0x000fea0003800000 */
.L_x_2468:
        /* <DEDUP_REMOVED lines=8> */
        .type           $_ZN2at6native29vectorized_elementwise_kernelILi4EZZZNS0_15tan_kernel_cudaERNS_18TensorIteratorBaseEENKUlvE0_clEvENKUlvE_clEvEUldE_St5arrayIPcLm2EEEEviT0_T1_$__internal_trig_reduction_slowpathd,@function
        .size           $_ZN2at6native29vectorized_elementwise_kernelILi4EZZZNS0_15tan_kernel_cudaERNS_18TensorIteratorBaseEENKUlvE0_clEvENKUlvE_clEvEUldE_St5arrayIPcLm2EEEEviT0_T1_$__internal_trig_reduction_slowpathd,(.L_x_6452 - $_ZN2at6native29vectorized_elementwise_kernelILi4EZZZNS0_15tan_kernel_cudaERNS_18TensorIteratorBaseEENKUlvE0_clEvENKUlvE_clEvEUldE_St5arrayIPcLm2EEEEviT0_T1_$__internal_trig_reduction_slowpathd)
$_ZN2at6native29vectorized_elementwise_kernelILi4EZZZNS0_15tan_kernel_cudaERNS_18TensorIteratorBaseEENKUlvE0_clEvENKUlvE_clEvEUldE_St5arrayIPcLm2EEEEviT0_T1_$__internal_trig_reduction_slowpathd:
        /* <DEDUP_REMOVED lines=31> */
.L_x_2478:
        /* <DEDUP_REMOVED lines=27> */
.L_x_2477:
[----:B------:R-:W-:Y:S05]  /*42c0*/  BSYNC B0 ;  /* 0x0000000000007941 */ /* 0x000fea0003800000 */
.L_x_2476:
        /* <DEDUP_REMOVED lines=90> */
.L_x_2475:
[----:B------:R-:W-:Y:S02]  /*4870*/  IMAD.MOV.U32 R31, RZ, RZ, 0x0 ;  /* 0x00000000ff1f7424 */ /* 0x000fe400078e00ff */
[----:B------:R-:W-:Y:S02]  /*4880*/  IMAD.MOV.U32 R2, RZ, RZ, R7 ;  /* 0x000000ffff027224 */ /* 0x000fe400078e0007 */
[----:B------:R-:W-:Y:S01]  /*4890*/  IMAD.MOV.U32 R3, RZ, RZ, R4 ;  /* 0x000000ffff037224 */ /* 0x000fe200078e0004 */
[----:B------:R-:W-:Y:S06]  /*48a0*/  RET.REL.NODEC R30 `(_ZN2at6native29vectorized_elementwise_kernelILi4EZZZNS0_15tan_kernel_cudaERNS_18TensorIteratorBaseEENKUlvE0_clEvENKUlvE_clEvEUldE_St5arrayIPcLm2EEEEviT0_T1_) ;  /* 0xffffb7501e007950 */ /* 0x000fec0003c3ffff */
.L_x_2479:
        /* <DEDUP_REMOVED lines=13> */
.L_x_6452:


//--------------------- .text._ZN2at6native29vectorized_elementwise_kernelILi8EZZZNS0_15tan_kernel_cudaERNS_18TensorIteratorBaseEENKUlvE0_clEvENKUlvE_clEvEUldE_St5arrayIPcLm2EEEEviT0_T1_ --------------------------
	.section	.text._ZN2at6native29vectorized_elementwise_kernelILi8EZZZNS0_15tan_kernel_cudaERNS_18TensorIteratorBaseEENKUlvE0_clEvENKUlvE_clEvEUldE_St5arrayIPcLm2EEEEviT0_T1_,"ax",@progbits
	.sectioninfo	@"SHI_REGISTERS=4"
	.align	128
        .global         _ZN2at6native29vectorized_elementwise_kernelILi8EZZZNS0_15tan_kernel_cudaERNS_18TensorIteratorBaseEENKUlvE0_clEvENKUlvE_clEvEUldE_St5arrayIPcLm2EEEEviT0_T1_
        .type           _ZN2at6native29vectorized_elementwise_kernelILi8EZZZNS0_15tan_kernel_cudaERNS_18TensorIteratorBaseEENKUlvE0_clEvENKUlvE_clEvEUldE_St5arrayIPcLm2EEEEviT0_T1_,@function
        .size           _ZN2at6native29vectorized_elementwise_kernelILi8EZZZNS0_15tan_kernel_cudaERNS_18TensorIteratorBaseEENKUlvE0_clEvENKUlvE_clEvEUldE_St5arrayIPcLm2EEEEviT0_T1_,(.L_x_6498 - _ZN2at6native29vectorized_elementwise_kernelILi8EZZZNS0_15tan_kernel_cudaERNS_18TensorIteratorBaseEENKUlvE0_clEvENKUlvE_clEvEUldE_St5arrayIPcLm2EEEEviT0_T1_)
        .other          _ZN2at6native29vectorized_elementwise_kernelILi8EZZZNS0_15tan_kernel_cudaERNS_18TensorIteratorBaseEENKUlvE0_clEvENKUlvE_clEvEUldE_St5arrayIPcLm2EEEEviT0_T1_,@"STO_CUDA_ENTRY STV_DEFAULT"
_ZN2at6native29vectorized_elementwise_kernelILi8EZZZNS0_15tan_kernel_cudaERNS_18TensorIteratorBaseEENKUlvE0_clEvENKUlvE_clEvEUldE_St5arrayIPcLm2EEEEviT0_T1_:
.text._ZN2at6native29vectorized_elementwise_kernelILi8EZZZNS0_15tan_kernel_cudaERNS_18TensorIteratorBaseEENKUlvE0_clEvENKUlvE_clEvEUldE_St5arrayIPcLm2EEEEviT0_T1_:
[----:B------:R-:W-:Y:S02]  /*0000*/  MOV R1, c[0x0][0x28] ;  /* 0x00000a0000017a02 */ /* 0x000fe40000000f00 */
[----:B------:R-:W-:Y:S05]  /*0010*/  EXIT ;  /* 0x000000000000794d */ /* 0x000fea0003800000 */
.L_x_2480:
        /* <DEDUP_REMOVED lines=14> */
.L_x_6498:


//--------------------- .text._ZN2at6native18elementwise_kernelILi128ELi4EZNS0_15gpu_kernel_implIZZZNS0_15tan_kernel_cudaERNS_18TensorIteratorBaseEENKUlvE_clEvENKUlvE1_clEvEUlN3c107complexINS7_4HalfEEEE_EEvS4_RKT_EUliE_EEviT1_ --------------------------
	.section	.text._ZN2at6native18elementwise_kernelILi128ELi4EZNS0_15gpu_kernel_implIZZZNS0_15tan_kernel_cudaERNS_18TensorIteratorBaseEENKUlvE_clEvENKUlvE1_clEvEUlN3c107complexINS7_4HalfEEEE_EEvS4_RKT_EUliE_EEviT1_,"ax",@progbits
	.sectioninfo	@"SHI_REGISTERS=26"
	.align	128
        .global         _ZN2at6native18elementwise_kernelILi128ELi4EZNS0_15gpu_kernel_implIZZZNS0_15tan_kernel_cudaERNS_18TensorIteratorBaseEENKUlvE_clEvENKUlvE1_clEvEUlN3c107complexINS7_4HalfEEEE_EEvS4_RKT_EUliE_EEviT1_
        .type           _ZN2at6native18elementwise_kernelILi128ELi4EZNS0_15gpu_kernel_implIZZZNS0_15tan_kernel_cudaERNS_18TensorIteratorBaseEENKUlvE_clEvENKUlvE1_clEvEUlN3c107complexINS7_4HalfEEEE_EEvS4_RKT_EUliE_EEviT1_,@function
        .size           _ZN2at6native18elementwise_kernelILi128ELi4EZNS0_15gpu_kernel_implIZZZNS0_15tan_kernel_cudaERNS_18TensorIteratorBaseEENKUlvE_clEvENKUlvE1_clEvEUlN3c107complexINS7_4HalfEEEE_EEvS4_RKT_EUliE_EEviT1_,(.L_x_6499 - _ZN2at6native18elementwise_kernelILi128ELi4EZNS0_15gpu_kernel_implIZZZNS0_15tan_kernel_cudaERNS_18TensorIteratorBaseEENKUlvE_clEvENKUlvE1_clEvEUlN3c107complexINS7_4HalfEEEE_EEvS4_RKT_EUliE_EEviT1_)
        .other          _ZN2at6native18elementwise_kernelILi128ELi4EZNS0_15gpu_kernel_implIZZZNS0_15tan_kernel_cudaERNS_18TensorIteratorBaseEENKUlvE_clEvENKUlvE1_clEvEUlN3c107complexINS7_4HalfEEEE_EEvS4_RKT_EUliE_EEviT1_,@"STO_CUDA_ENTRY STV_DEFAULT"
_ZN2at6native18elementwise_kernelILi128ELi4EZNS0_15gpu_kernel_implIZZZNS0_15tan_kernel_cudaERNS_18TensorIteratorBaseEENKUlvE_clEvENKUlvE1_clEvEUlN3c107complexINS7_4HalfEEEE_EEvS4_RKT_EUliE_EEviT1_:
.text._ZN2at6native18elementwise_kernelILi128ELi4EZNS0_15gpu_kernel_implIZZZNS0_15tan_kernel_cudaERNS_18TensorIteratorBaseEENKUlvE_clEvENKUlvE1_clEvEUlN3c107complexINS7_4HalfEEEE_EEvS4_RKT_EUliE_EEviT1_:
        /* <DEDUP_REMOVED lines=236> */
.L_x_2483:
        /* <DEDUP_REMOVED lines=16> */
[----:B------:R0:W2:Y:S02]  /*0fc0*/  LDG.E.S8 R2, [R2.64] ;  /* 0x0000002402027981 */ /* 0x0000a4000c1e1300 */
[----:B0-----:R-:W-:Y:S01]  /*0fd0*/  PRMT R3, RZ, 0x7610, R3 ;  /* 0x00007610ff037816 */ /* 0x001fe20000000003 */
[----:B--2---:R-:W0:Y:S02]  /*0fe0*/  I2F.S16 R0, R2 ;  /* 0x0000000200007306 */ /* 0x004e240000101400 */
[----:B0-----:R-:W-:Y:S01]  /*0ff0*/  F2FP.PACK_AB R0, RZ, R0 ;  /* 0x00000000ff00723e */ /* 0x001fe200000000ff */
[----:B------:R-:W-:Y:S05]  /*1000*/  BRA `(.L_x_2489) ;  /* 0x00000fe000007947 */ /* 0x000fea0003800000 */
.L_x_2487:
[----:B------:R0:W2:Y:S02]  /*1010*/  LDG.E.U8 R2, [R2.64] ;  /* 0x0000002402027981 */ /* 0x0000a4000c1e1100 */
[----:B0-----:R-:W-:Y:S01]  /*1020*/  PRMT R3, RZ, 0x7610, R3 ;  /* 0x00007610ff037816 */ /* 0x001fe20000000003 */
[----:B--2---:R-:W0:Y:S02]  /*1030*/  I2F.U16 R0, R2 ;  /* 0x0000000200007306 */ /* 0x004e240000101000 */
[----:B0-----:R-:W-:Y:S01]  /*1040*/  F2FP.PACK_AB R0, RZ, R0 ;  /* 0x00000000ff00723e */ /* 0x001fe200000000ff */
[----:B------:R-:W-:Y:S05]  /*1050*/  BRA `(.L_x_2489) ;  /* 0x00000f9000007947 */ /* 0x000fea0003800000 */
.L_x_2486:
[----:B------:R-:W-:-:S13]  /*1060*/  ISETP.NE.AND P0, PT, R4, 0x2, PT ;  /* 0x000000020400780c */ /* 0x000fda0003f05270 */
[----:B------:R-:W-:Y:S05]  /*1070*/  @!P0 BRA `(.L_x_2490) ;  /* 0x000000e000008947 */ /* 0x000fea0003800000 */
[----:B------:R-:W-:-:S13]  /*1080*/  ISETP.NE.AND P0, PT, R4, 0x3, PT ;  /* 0x000000030400780c */ /* 0x000fda0003f05270 */
[----:B------:R-:W-:Y:S05]  /*1090*/  @!P0 BRA `(.L_x_2491) ;  /* 0x0000007000008947 */ /* 0x000fea0003800000 */
[----:B------:R-:W-:-:S13]  /*10a0*/  ISETP.NE.AND P0, PT, R4, 0x4, PT ;  /* 0x000000040400780c */ /* 0x000fda0003f05270 */
[----:B------:R-:W-:Y:S05]  /*10b0*/  @P0 BRA `(.L_x_2488) ;  /* 0x00000d4000000947 */ /* 0x000fea0003800000 */
[----:B------:R-:W2:Y:S02]  /*10c0*/  LDG.E.64 R2, [R2.64] ;  /* 0x0000002402027981 */ /* 0x000ea4000c1e1b00 */
[----:B--2---:R0:W1:Y:S02]  /*10d0*/  I2F.S64 R0, R2 ;  /* 0x0000000200007312 */ /* 0x0040640000301400 */
[----:B0-----:R-:W-:Y:S02]  /*10e0*/  PRMT R3, RZ, 0x7610, R3 ;  /* 0x00007610ff037816 */ /* 0x001fe40000000003 */
[----:B-1----:R-:W-:Y:S01]  /*10f0*/  F2FP.PACK_AB R0, RZ, R0 ;  /* 0x00000000ff00723e */ /* 0x002fe200000000ff */
[----:B------:R-:W-:Y:S05]  /*1100*/  BRA `(.L_x_2489) ;  /* 0x00000ee000007947 */ /* 0x000fea0003800000 */
.L_x_2491:
[----:B------:R0:W2:Y:S02]  /*1110*/  LDG.E R2, [R2.64] ;  /* 0x0000002402027981 */ /* 0x0000a4000c1e1900 */
[----:B0-----:R-:W-:Y:S01]  /*1120*/  PRMT R3, RZ, 0x7610, R3 ;  /* 0x00007610ff037816 */ /* 0x001fe20000000003 */
[----:B--2---:R-:W0:Y:S02]  /*1130*/  I2F R0, R2 ;  /* 0x0000000200007306 */ /* 0x004e240000201400 */
[----:B0-----:R-:W-:Y:S01]  /*1140*/  F2FP.PACK_AB R0, RZ, R0 ;  /* 0x00000000ff00723e */ /* 0x001fe200000000ff */
[----:B------:R-:W-:Y:S05]  /*1150*/  BRA `(.L_x_2489) ;  /* 0x00000e9000007947 */ /* 0x000fea0003800000 */
.L_x_2490:
[----:B------:R0:W2:Y:S02]  /*1160*/  LDG.E.U16 R2, [R2.64] ;  /* 0x0000002402027981 */ /* 0x0000a4000c1e1500 */
[----:B0-----:R-:W-:Y:S01]  /*1170*/  PRMT R3, RZ, 0x7610, R3 ;  /* 0x00007610ff037816 */ /* 0x001fe20000000003 */
[----:B--2---:R-:W0:Y:S02]  /*1180*/  I2F.S16 R0, R2 ;  /* 0x0000000200007306 */ /* 0x004e240000101400 */
[----:B0-----:R-:W-:Y:S01]  /*1190*/  F2FP.PACK_AB R0, RZ, R0 ;  /* 0x00000000ff00723e */ /* 0x001fe200000000ff */
[----:B------:R-:W-:Y:S05]  /*11a0*/  BRA `(.L_x_2489) ;  /* 0x00000e4000007947 */ /* 0x000fea0003800000 */
.L_x_2485:
[----:B------:R-:W-:-:S13]  /*11b0*/  ISETP.GT.AND P0, PT, R4, 0x6, PT ;  /* 0x000000060400780c */ /* 0x000fda0003f04270 */
[----:B------:R-:W-:Y:S05]  /*11c0*/  @P0 BRA `(.L_x_2492) ;  /* 0x000000d000000947 */ /* 0x000fea0003800000 */
[----:B------:R-:W-:-:S13]  /*11d0*/  ISETP.NE.AND P0, PT, R4, 0x5, PT ;  /* 0x000000050400780c */ /* 0x000fda0003f05270 */
[----:B------:R-:W-:Y:S05]  /*11e0*/  @!P0 BRA `(.L_x_2493) ;  /* 0x0000006000008947 */ /* 0x000fea0003800000 */
[----:B------:R-:W-:-:S13]  /*11f0*/  ISETP.NE.AND P0, PT, R4, 0x6, PT ;  /* 0x000000060400780c */ /* 0x000fda0003f05270 */
[----:B------:R-:W-:Y:S05]  /*1200*/  @P0 BRA `(.L_x_2488) ;  /* 0x00000bf000000947 */ /* 0x000fea0003800000 */
[----:B------:R0:W2:Y:S02]  /*1210*/  LDG.E R0, [R2.64] ;  /* 0x0000002402007981 */ /* 0x0000a4000c1e1900 */
[----:B0-----:R-:W-:Y:S02]  /*1220*/  PRMT R3, RZ, 0x7610, R3 ;  /* 0x00007610ff037816 */ /* 0x001fe40000000003 */
[----:B--2---:R-:W-:Y:S01]  /*1230*/  F2FP.PACK_AB R0, RZ, R0 ;  /* 0x00000000ff00723e */ /* 0x004fe200000000ff */
[----:B------:R-:W-:Y:S05]  /*1240*/  BRA `(.L_x_2489) ;  /* 0x00000da000007947 */ /* 0x000fea0003800000 */
.L_x_2493:
[----:B------:R0:W2:Y:S02]  /*1250*/  LDG.E.U16 R0, [R2.64] ;  /* 0x0000002402007981 */ /* 0x0000a4000c1e1500 */
[----:B0-----:R-:W-:Y:S01]  /*1260*/  PRMT R3, RZ, 0x7610, R3 ;  /* 0x00007610ff037816 */ /* 0x001fe20000000003 */
[----:B--2---:R-:W-:-:S05]  /*1270*/  HADD2.F32 R0, -RZ, R0.H0_H0 ;  /* 0x20000000ff007230 */ /* 0x004fca0000004100 */
[----:B------:R-:W-:Y:S01]  /*1280*/  F2FP.PACK_AB R0, RZ, R0 ;  /* 0x00000000ff00723e */ /* 0x000fe200000000ff */
[----:B------:R-:W-:Y:S05]  /*1290*/  BRA `(.L_x_2489) ;  /* 0x00000d5000007947 */ /* 0x000fea0003800000 */
.L_x_2492:
[----:B------:R-:W-:-:S13]  /*12a0*/  ISETP.NE.AND P0, PT, R4, 0x7, PT ;  /* 0x000000070400780c */ /* 0x000fda0003f05270 */
[----:B------:R-:W-:Y:S05]  /*12b0*/  @!P0 BRA `(.L_x_2494) ;  /* 0x000000c000008947 */ /* 0x000fea0003800000 */
[----:B------:R-:W-:-:S13]  /*12c0*/  ISETP.NE.AND P0, PT, R4, 0x8, PT ;  /* 0x000000080400780c */ /* 0x000fda0003f05270 */
[----:B------:R-:W-:Y:S05]  /*12d0*/  @!P0 BRA `(.L_x_2495) ;  /* 0x0000006000008947 */ /* 0x000fea0003800000 */
[----:B------:R-:W-:-:S13]  /*12e0*/  ISETP.NE.AND P0, PT, R4, 0x9, PT ;  /* 0x000000090400780c */ /* 0x000fda0003f05270 */
[----:B------:R-:W-:Y:S05]  /*12f0*/  @P0 BRA `(.L_x_2488) ;  /* 0x00000b0000000947 */ /* 0x000fea0003800000 */
[----:B------:R-:W2:Y:S02]  /*1300*/  LDG.E.64 R2, [R2.64] ;  /* 0x0000002402027981 */ /* 0x000ea4000c1e1b00 */
[----:B--2---:R-:W-:-:S04]  /*1310*/  F2FP.PACK_AB R3, R2, R3 ;  /* 0x000000030203723e */ /* 0x004fc800000000ff */
[----:B------:R-:W-:Y:S01]  /*1320*/  PRMT R0, R3, 0x7632, R0 ;  /* 0x0000763203007816 */ /* 0x000fe20000000000 */
[----:B------:R-:W-:Y:S05]  /*1330*/  BRA `(.L_x_2489) ;  /* 0x00000cb000007947 */ /* 0x000fea0003800000 */
.L_x_2495:
[----:B------:R-:W2:Y:S02]  /*1340*/  LDG.E R3, [R2.64] ;  /* 0x0000002402037981 */ /* 0x000ea4000c1e1900 */
[C---:B--2---:R-:W-:Y:S02]  /*1350*/  PRMT R0, R3.reuse, 0x7610, R0 ;  /* 0x0000761003007816 */ /* 0x044fe40000000000 */
[----:B------:R-:W-:Y:S01]  /*1360*/  PRMT R3, R3, 0x7632, R3 ;  /* 0x0000763203037816 */ /* 0x000fe20000000003 */
[----:B------:R-:W-:Y:S05]  /*1370*/  BRA `(.L_x_2489) ;  /* 0x00000c7000007947 */ /* 0x000fea0003800000 */
.L_x_2494:
[----:B------:R-:W2:Y:S02]  /*1380*/  LDG.E.64 R2, [R2.64] ;  /* 0x0000002402027981 */ /* 0x000ea4000c1e1b00 */
[----:B--2---:R0:W1:Y:S01]  /*1390*/  F2F.F32.F64 R0, R2 ;  /* 0x0000000200007310 */ /* 0x0040620000301000 */
[----:B------:R0:W1:Y:S02]  /*13a0*/  DSETP.GEU.AND P0, PT, |R2|, c[0x2][0x0], PT ;  /* 0x008000000200762a */ /* 0x0000640003f0e200 */
[----:B0-----:R-:W-:-:S12]  /*13b0*/  PRMT R3, RZ, 0x7610, R3 ;  /* 0x00007610ff037816 */ /* 0x001fd80000000003 */
[----:B-1----:R-:W-:-:S05]  /*13c0*/  @!P0 FMUL R0, R0, 1.175494350822287508e-38 ;  /* 0x0080000000008820 */ /* 0x002fca0000400000 */
[----:B------:R-:W-:Y:S01]  /*13d0*/  F2FP.PACK_AB R0, RZ, R0 ;  /* 0x00000000ff00723e */ /* 0x000fe200000000ff */
[----:B------:R-:W-:Y:S05]  /*13e0*/  BRA `(.L_x_2489) ;  /* 0x00000c0000007947 */ /* 0x000fea0003800000 */
.L_x_2484:
        /* <DEDUP_REMOVED lines=8> */
[----:B------:R0:W2:Y:S02]  /*1470*/  LDG.E.U8 R2, [R2.64] ;  /* 0x0000002402027981 */ /* 0x0000a4000c1e1100 */
[----:B0-----:R-:W-:Y:S02]  /*1480*/  PRMT R3, RZ, 0x7610, R3 ;  /* 0x00007610ff037816 */ /* 0x001fe40000000003 */
[----:B--2---:R-:W-:-:S04]  /*1490*/  ISETP.NE.AND P0, PT, R2, RZ, PT ;  /* 0x000000ff0200720c */ /* 0x004fc80003f05270 */
[----:B------:R-:W-:-:S04]  /*14a0*/  FSEL R0, RZ, 1, !P0 ;  /* 0x3f800000ff007808 */ /* 0x000fc80004000000 */
[----:B------:R-:W-:Y:S01]  /*14b0*/  F2FP.PACK_AB R0, RZ, R0 ;  /* 0x00000000ff00723e */ /* 0x000fe200000000ff */
[----:B------:R-:W-:Y:S05]  /*14c0*/  BRA `(.L_x_2489) ;  /* 0x00000b2000007947 */ /* 0x000fea0003800000 */
.L_x_2498:
[----:B------:R-:W2:Y:S02]  /*14d0*/  LDG.E.128 R4, [R2.64] ;  /* 0x0000002402047981 */ /* 0x000ea4000c1e1d00 */
[----:B--2---:R-:W0:Y:S01]  /*14e0*/  F2F.F32.F64 R8, R6 ;  /* 0x0000000600087310 */ /* 0x004e220000301000 */
[----:B------:R-:W0:-:S04]  /*14f0*/  DSETP.GEU.AND P1, PT, |R6|, c[0x2][0x0], PT ;  /* 0x008000000600762a */ /* 0x000e080003f2e200 */
[----:B------:R-:W1:-:S03]  /*1500*/  DSETP.GEU.AND P0, PT, |R4|, c[0x2][0x0], PT ;  /* 0x008000000400762a */ /* 0x000e460003f0e200 */
[----:B------:R-:W1:Y:S07]  /*1510*/  F2F.F32.F64 R0, R4 ;  /* 0x0000000400007310 */ /* 0x000e6e0000301000 */
[----:B0-----:R-:W-:-:S05]  /*1520*/  @!P1 FMUL R8, R8, 1.175494350822287508e-38 ;  /* 0x0080000008089820 */ /* 0x001fca0000400000 */
[----:B------:R-:W-:Y:S01]  /*1530*/  F2FP.PACK_AB R3, RZ, R8 ;  /* 0x00000008ff03723e */ /* 0x000fe200000000ff */
[----:B-1----:R-:W-:-:S05]  /*1540*/  @!P0 FMUL R0, R0, 1.175494350822287508e-38 ;  /* 0x0080000000008820 */ /* 0x002fca0000400000 */
[----:B------:R-:W-:Y:S01]  /*1550*/  F2FP.PACK_AB R0, RZ, R0 ;  /* 0x00000000ff00723e */ /* 0x000fe200000000ff */
[----:B------:R-:W-:Y:S05]  /*1560*/  BRA `(.L_x_2489) ;  /* 0x00000a8000007947 */ /* 0x000fea0003800000 */
.L_x_2497:
[----:B------:R-:W-:-:S13]  /*1570*/  ISETP.NE.AND P0, PT, R4, 0xf, PT ;  /* 0x0000000f0400780c */ /* 0x000fda0003f05270 */
[----:B------:R-:W-:Y:S05]  /*1580*/  @!P0 BRA `(.L_x_2499) ;  /* 0x0000029000008947 */ /* 0x000fea0003800000 */
[----:B------:R-:W-:-:S13]  /*1590*/  ISETP.NE.AND P0, PT, R4, 0x17, PT ;  /* 0x000000170400780c */ /* 0x000fda0003f05270 */
[----:B------:R-:W-:Y:S05]  /*15a0*/  @!P0 BRA `(.L_x_2500) ;  /* 0x0000018000008947 */ /* 0x000fea0003800000 */
[----:B------:R-:W-:-:S13]  /*15b0*/  ISETP.NE.AND P0, PT, R4, 0x18, PT ;  /* 0x000000180400780c */ /* 0x000fda0003f05270 */
[----:B------:R-:W-:Y:S05]  /*15c0*/  @P0 BRA `(.L_x_2488) ;  /* 0x0000083000000947 */ /* 0x000fea0003800000 */
[----:B------:R0:W2:Y:S01]  /*15d0*/  LDG.E.U8 R0, [R2.64] ;  /* 0x0000002402007981 */ /* 0x0000a2000c1e1100 */
[----:B------:R-:W-:Y:S01]  /*15e0*/  IMAD.MOV.U32 R8, RZ, RZ, -0x800000 ;  /* 0xff800000ff087424 */ /* 0x000fe200078e00ff */
[----:B0-----:R-:W-:Y:S01]  /*15f0*/  PRMT R3, RZ, 0x7610, R3 ;  /* 0x00007610ff037816 */ /* 0x001fe20000000003 */
        /* <DEDUP_REMOVED lines=17> */
[----:B------:R-:W-:Y:S01]  /*1710*/  F2FP.PACK_AB R0, RZ, R0 ;  /* 0x00000000ff00723e */ /* 0x000fe200000000ff */
[----:B------:R-:W-:Y:S05]  /*1720*/  BRA `(.L_x_2489) ;  /* 0x000008c000007947 */ /* 0x000fea0003800000 */
.L_x_2500:
[----:B------:R0:W2:Y:S02]  /*1730*/  LDG.E.U8 R2, [R2.64] ;  /* 0x0000002402027981 */ /* 0x0000a4000c1e1100 */
[----:B0-----:R-:W-:Y:S01]  /*1740*/  PRMT R3, RZ, 0x7610, R3 ;  /* 0x00007610ff037816 */ /* 0x001fe20000000003 */
        /* <DEDUP_REMOVED lines=11> */
[----:B------:R-:W-:Y:S01]  /*1800*/  F2FP.PACK_AB R0, RZ, R0 ;  /* 0x00000000ff00723e */ /* 0x000fe200000000ff */
[----:B------:R-:W-:Y:S05]  /*1810*/  BRA `(.L_x_2489) ;  /* 0x000007d000007947 */ /* 0x000fea0003800000 */
.L_x_2499:
[----:B------:R0:W2:Y:S02]  /*1820*/  LDG.E.U16 R0, [R2.64] ;  /* 0x0000002402007981 */ /* 0x0000a4000c1e1500 */
[----:B0-----:R-:W-:Y:S02]  /*1830*/  PRMT R3, RZ, 0x7610, R3 ;  /* 0x00007610ff037816 */ /* 0x001fe40000000003 */
[----:B--2---:R-:W-:-:S04]  /*1840*/  PRMT R0, RZ, 0x5410, R0 ;  /* 0x00005410ff007816 */ /* 0x004fc80000000000 */
[----:B------:R-:W-:Y:S01]  /*1850*/  F2FP.PACK_AB R0, RZ, R0 ;  /* 0x00000000ff00723e */ /* 0x000fe200000000ff */
[----:B------:R-:W-:Y:S05]  /*1860*/  BRA `(.L_x_2489) ;  /* 0x0000078000007947 */ /* 0x000fea0003800000 */
.L_x_2496:
        /* <DEDUP_REMOVED lines=8> */
[----:B------:R0:W2:Y:S02]  /*18f0*/  LDG.E.U16 R2, [R2.64] ;  /* 0x0000002402027981 */ /* 0x0000a4000c1e1500 */
[----:B0-----:R-:W-:Y:S01]  /*1900*/  PRMT R3, RZ, 0x7610, R3 ;  /* 0x00007610ff037816 */ /* 0x001fe20000000003 */
[----:B--2---:R-:W0:Y:S02]  /*1910*/  I2F.U16 R0, R2 ;  /* 0x0000000200007306 */ /* 0x004e240000101000 */
[----:B0-----:R-:W-:Y:S01]  /*1920*/  F2FP.PACK_AB R0, RZ, R0 ;  /* 0x00000000ff00723e */ /* 0x001fe200000000ff */
[----:B------:R-:W-:Y:S05]  /*1930*/  BRA `(.L_x_2489) ;  /* 0x000006b000007947 */ /* 0x000fea0003800000 */
.L_x_2503:
        /* <DEDUP_REMOVED lines=21> */
.L_x_2507:
[----:B------:R-:W-:Y:S05]  /*1a90*/  BSYNC B1 ;  /* 0x0000000000017941 */ /* 0x000fea0003800000 */
.L_x_2506:
[----:B------:R-:W-:Y:S01]  /*1aa0*/  LEA R3, R0, 0x3b800000, 0x17 ;  /* 0x3b80000000037811 */ /* 0x000fe200078eb8ff */
[----:B------:R-:W-:-:S05]  /*1ab0*/  IMAD.SHL.U32 R0, R2, 0x100000, RZ ;  /* 0x0010000002007824 */ /* 0x000fca00078e00ff */
[----:B------:R-:W-:Y:S02]  /*1ac0*/  LOP3.LUT R0, R3, R0, R4, 0xfe, !PT ;  /* 0x0000000003007212 */ /* 0x000fe400078efe04 */
.L_x_2505:
[----:B------:R-:W-:Y:S05]  /*1ad0*/  BSYNC B0 ;  /* 0x0000000000007941 */ /* 0x000fea0003800000 */
.L_x_2504:
[----:B------:R-:W-:Y:S02]  /*1ae0*/  F2FP.PACK_AB R0, RZ, R0 ;  /* 0x00000000ff00723e */ /* 0x000fe400000000ff */
[----:B------:R-:W-:Y:S01]  /*1af0*/  PRMT R3, RZ, 0x7610, R3 ;  /* 0x00007610ff037816 */ /* 0x000fe20000000003 */
[----:B------:R-:W-:Y:S05]  /*1b00*/  BRA `(.L_x_2489) ;  /* 0x000004e000007947 */ /* 0x000fea0003800000 */
.L_x_2502:
        /* <DEDUP_REMOVED lines=21> */
.L_x_2511:
[----:B------:R-:W-:Y:S05]  /*1c60*/  BSYNC B1 ;  /* 0x0000000000017941 */ /* 0x000fea0003800000 */
.L_x_2510:
[----:B------:R-:W-:Y:S01]  /*1c70*/  LEA R3, R0, 0x37800000, 0x17 ;  /* 0x3780000000037811 */ /* 0x000fe200078eb8ff */
[----:B------:R-:W-:-:S05]  /*1c80*/  IMAD.SHL.U32 R0, R2, 0x200000, RZ ;  /* 0x0020000002007824 */ /* 0x000fca00078e00ff */
[----:B------:R-:W-:Y:S02]  /*1c90*/  LOP3.LUT R0, R3, R0, R4, 0xfe, !PT ;  /* 0x0000000003007212 */ /* 0x000fe400078efe04 */
.L_x_2509:
[----:B------:R-:W-:Y:S05]  /*1ca0*/  BSYNC B0 ;  /* 0x0000000000007941 */ /* 0x000fea0003800000 */
.L_x_2508:
[----:B------:R-:W-:Y:S02]  /*1cb0*/  F2FP.PACK_AB R0, RZ, R0 ;  /* 0x00000000ff00723e */ /* 0x000fe400000000ff */
[----:B------:R-:W-:Y:S01]  /*1cc0*/  PRMT R3, RZ, 0x7610, R3 ;  /* 0x00007610ff037816 */ /* 0x000fe20000000003 */
[----:B------:R-:W-:Y:S05]  /*1cd0*/  BRA `(.L_x_2489) ;  /* 0x0000031000007947 */ /* 0x000fea0003800000 */
.L_x_2501:
        /* <DEDUP_REMOVED lines=14> */
.L_x_2515:
[----:B------:R-:W-:Y:S05]  /*1dc0*/  BSYNC B0 ;  /* 0x0000000000007941 */ /* 0x000fea0003800000 */
.L_x_2514:
[----:B------:R-:W-:Y:S02]  /*1dd0*/  PRMT R3, RZ, 0x7610, R3 ;  /* 0x00007610ff037816 */ /* 0x000fe40000000003 */
[----:B------:R-:W-:Y:S01]  /*1de0*/  F2FP.PACK_AB R0, RZ, R0 ;  /* 0x00000000ff00723e */ /* 0x000fe200000000ff */
[----:B------:R-:W-:Y:S05]  /*1df0*/  BRA `(.L_x_2489) ;  /* 0x000001f000007947 */ /* 0x000fea0003800000 */
.L_x_2488:
        /* <DEDUP_REMOVED lines=19> */
[----:B------:R-:W-:Y:S02]  /*1f30*/  PRMT R3, RZ, 0x7610, R3 ;  /* 0x00007610ff037816 */ /* 0x000fe40000000003 */
[----:B------:R-:W-:Y:S01]  /*1f40*/  PRMT R0, RZ, 0x7610, R0 ;  /* 0x00007610ff007816 */ /* 0x000fe20000000000 */
[----:B------:R-:W-:Y:S05]  /*1f50*/  BRA `(.L_x_2489) ;  /* 0x0000009000007947 */ /* 0x000fea0003800000 */
.L_x_2513:
[----:B------:R-:W2:Y:S02]  /*1f60*/  LDG.E.64 R2, [R2.64] ;  /* 0x0000002402027981 */ /* 0x000ea4000c1e1b00 */
[----:B--2---:R0:W1:Y:S02]  /*1f70*/  I2F.U64 R0, R2 ;  /* 0x0000000200007312 */ /* 0x0040640000301000 */
[----:B0-----:R-:W-:Y:S02]  /*1f80*/  PRMT R3, RZ, 0x7610, R3 ;  /* 0x00007610ff037816 */ /* 0x001fe40000000003 */
[----:B-1----:R-:W-:Y:S01]  /*1f90*/  F2FP.PACK_AB R0, RZ, R0 ;  /* 0x00000000ff00723e */ /* 0x002fe200000000ff */
[----:B------:R-:W-:Y:S05]  /*1fa0*/  BRA `(.L_x_2489) ;  /* 0x0000004000007947 */ /* 0x000fea0003800000 */
.L_x_2512:
[----:B------:R0:W2:Y:S02]  /*1fb0*/  LDG.E R2, [R2.64] ;  /* 0x0000002402027981 */ /* 0x0000a4000c1e1900 */
[----:B0-----:R-:W-:Y:S01]  /*1fc0*/  PRMT R3, RZ, 0x7610, R3 ;  /* 0x00007610ff037816 */ /* 0x001fe20000000003 */
[----:B--2---:R-:W0:Y:S02]  /*1fd0*/  I2F.U32 R0, R2 ;  /* 0x0000000200007306 */ /* 0x004e240000201000 */
[----:B0-----:R-:W-:-:S06]  /*1fe0*/  F2FP.PACK_AB R0, RZ, R0 ;  /* 0x00000000ff00723e */ /* 0x001fcc00000000ff */
.L_x_2489:
[----:B------:R-:W-:Y:S01]  /*1ff0*/  HADD2.F32 R6, -RZ, R3.H0_H0 ;  /* 0x20000003ff067230 */ /* 0x000fe20000004100 */
[----:B------:R-:W-:Y:S01]  /*2000*/  BSSY B0, `(.L_x_2516) ;  /* 0x000004f000007945 */ /* 0x000fe20003800000 */
[----:B------:R-:W-:-:S03]  /*2010*/  HADD2.F32 R3, -RZ, R0.H0_H0 ;  /* 0x20000000ff037230 */ /* 0x000fc60000004100 */
[----:B------:R-:W-:-:S04]  /*2020*/  FADD.FTZ R4, -R6, -RZ ;  /* 0x800000ff06047221 */ /* 0x000fc80000010100 */
[----:B------:R-:W-:Y:S01]  /*2030*/  IMAD.MOV.U32 R0, RZ, RZ, R4 ;  /* 0x000000ffff007224 */ /* 0x000fe200078e0004 */
[----:B------:R-:W-:-:S04]  /*2040*/  LOP3.LUT R2, R4, 0x7fffffff, RZ, 0xc0, !PT ;  /* 0x7fffffff04027812 */ /* 0x000fc800078ec0ff */
[----:B------:R-:W-:-:S13]  /*2050*/  ISETP.GT.U32.AND P0, PT, R2, 0x7f7fffff, PT ;  /* 0x7f7fffff0200780c */ /* 0x000fda0003f04070 */
[----:B------:R-:W-:Y:S05]  /*2060*/  @P0 BRA `(.L_x_2517) ;  /* 0x000003c000000947 */ /* 0x000fea0003800000 */
[----:B------:R-:W-:-:S13]  /*2070*/  FSETP.GEU.FTZ.AND P0, PT, |R3|, +INF , PT ;  /* 0x7f8000000300780b */ /* 0x000fda0003f1e200 */
[----:B------:R-:W-:Y:S05]  /*2080*/  @P0 BRA `(.L_x_2518) ;  /* 0x0000037000000947 */ /* 0x000fea0003800000 */
[----:B------:R-:W-:-:S13]  /*2090*/  ISETP.GT.U32.AND P0, PT, R2, 0x412fffff, PT ;  /* 0x412fffff0200780c */ /* 0x000fda0003f04070 */
[----:B------:R-:W-:Y:S05]  /*20a0*/  @P0 BRA `(.L_x_2519) ;  /* 0x0000029000000947 */ /* 0x000fea0003800000 */
[----:B------:R-:W-:Y:S02]  /*20b0*/  FMUL.FTZ R2, |R0|, 1.4426950216293334961 ;  /* 0x3fb8aa3b00027820 */ /* 0x000fe40000410200 */
[----:B------:R-:W-:Y:S02]  /*20c0*/  IMAD.MOV.U32 R5, RZ, RZ, 0x42fc0000 ;  /* 0x42fc0000ff057424 */ /* 0x000fe400078e00ff */
[----:B------:R-:W-:Y:S02]  /*20d0*/  FMUL.RZ R10, R3, 0.15915493667125701904 ;  /* 0x3e22f983030a7820 */ /* 0x000fe4000040c000 */
[----:B------:R-:W0:Y:S01]  /*20e0*/  FRND.TRUNC R2, R2 ;  /* 0x0000000200027307 */ /* 0x000e22000020d000 */
[----:B------:R-:W-:Y:S02]  /*20f0*/  IMAD.MOV.U32 R7, RZ, RZ, 0x363d0ada ;  /* 0x363d0adaff077424 */ /* 0x000fe400078e00ff */
[----:B------:R-:W-:-:S04]  /*2100*/  FMUL.FTZ R6, R6, R6 ;  /* 0x0000000606067220 */ /* 0x000fc80000410000 */
[C---:B------:R-:W-:Y:S01]  /*2110*/  FFMA.FTZ R7, R6.reuse, R7, 0.00019836159481201320887 ;  /* 0x394fff4906077423 */ /* 0x040fe20000010007 */
[----:B------:R-:W1:Y:S03]  /*2120*/  MUFU.COS R3, R10 ;  /* 0x0000000a00037308 */ /* 0x000e660000000000 */
[----:B------:R-:W-:-:S04]  /*2130*/  FFMA.FTZ R9, R6, R7, 0.0083333496004343032837 ;  /* 0x3c08889a06097423 */ /* 0x000fc80000010007 */
[----:B------:R-:W-:Y:S01]  /*2140*/  FFMA.FTZ R9, R6, R9, 0.16666667163372039795 ;  /* 0x3e2aaaab06097423 */ /* 0x000fe20000010009 */
[----:B0-----:R-:W-:Y:S02]  /*2150*/  FSETP.GT.FTZ.AND P0, PT, |R2|, 126, PT ;  /* 0x42fc00000200780b */ /* 0x001fe40003f14200 */
[----:B------:R-:W-:Y:S01]  /*2160*/  LOP3.LUT R5, R5, 0x80000000, R2, 0xb8, !PT ;  /* 0x8000000005057812 */ /* 0x000fe200078eb802 */
[----:B------:R-:W-:-:S03]  /*2170*/  FMUL.FTZ R9, R6, R9 ;  /* 0x0000000906097220 */ /* 0x000fc60000410000 */
[----:B------:R-:W-:Y:S02]  /*2180*/  FSEL R5, R5, R2, P0 ;  /* 0x0000000205057208 */ /* 0x000fe40000000000 */
[----:B------:R-:W-:Y:S01]  /*2190*/  MUFU.SIN R2, R10 ;  /* 0x0000000a00027308 */ /* 0x000fe20000000400 */
[----:B------:R-:W-:Y:S02]  /*21a0*/  FSETP.GE.FTZ.AND P0, PT, |R0|, 1, PT ;  /* 0x3f8000000000780b */ /* 0x000fe40003f16200 */
[----:B------:R-:W-:-:S04]  /*21b0*/  FFMA.FTZ R4, R5, -0.69314718246459960938, |R0| ;  /* 0xbf31721805047823 */ /* 0x000fc80000010400 */
[C---:B------:R-:W-:Y:S01]  /*21c0*/  FFMA.FTZ R4, R5.reuse, 1.9046542121259335545e-09, R4 ;  /* 0x3102e30805047823 */ /* 0x040fe20000010004 */
[----:B-1----:R-:W0:Y:S01]  /*21d0*/  MUFU.RCP R3, R3 ;  /* 0x0000000300037308 */ /* 0x002e220000001000 */
[----:B------:R-:W-:Y:S02]  /*21e0*/  FADD.FTZ R5, R5, 12583037 ;  /* 0x4b40007d05057421 */ /* 0x000fe40000010000 */
[----:B------:R-:W-:Y:S02]  /*21f0*/  FMUL.FTZ R4, R4, 1.4426950216293334961 ;  /* 0x3fb8aa3b04047820 */ /* 0x000fe40000410000 */
[----:B------:R-:W-:-:S04]  /*2200*/  IMAD.SHL.U32 R5, R5, 0x800000, RZ ;  /* 0x0080000005057824 */ /* 0x000fc800078e00ff */
[----:B------:R-:W1:Y:S01]  /*2210*/  MUFU.EX2 R4, R4 ;  /* 0x0000000400047308 */ /* 0x000e620000000800 */
[----:B0-----:R-:W-:Y:S02]  /*2220*/  FMUL.FTZ R2, R2, R3 ;  /* 0x0000000302027220 */ /* 0x001fe40000410000 */
[----:B-1----:R-:W-:-:S05]  /*2230*/  FMUL.FTZ R5, R5, R4 ;  /* 0x0000000405057220 */ /* 0x002fca0000410000 */
[----:B------:R-:W0:Y:S02]  /*2240*/  MUFU.RCP R8, R5 ;  /* 0x0000000500087308 */ /* 0x000e240000001000 */
[----:B0-----:R-:W-:-:S04]  /*2250*/  FMUL.FTZ R4, R8, -0.125 ;  /* 0xbe00000008047820 */ /* 0x001fc80000410000 */
[----:B------:R-:W-:-:S05]  /*2260*/  FFMA.FTZ R7, R5, 2, R4 ;  /* 0x4000000005077823 */ /* 0x000fca0000010004 */
[--C-:B------:R-:W-:Y:S01]  /*2270*/  LOP3.LUT R7, R7, 0x80000000, R0.reuse, 0xb8, !PT ;  /* 0x8000000007077812 */ /* 0x100fe200078eb800 */
[----:B------:R-:W-:Y:S02]  /*2280*/  @!P0 FFMA.FTZ R7, R0, R9, R0 ;  /* 0x0000000900078223 */ /* 0x000fe40000010000 */
[----:B------:R-:W-:Y:S02]  /*2290*/  FFMA.FTZ R0, R2, R2, 1 ;  /* 0x3f80000002007423 */ /* 0x000fe40000010002 */
[-C--:B------:R-:W-:Y:S02]  /*22a0*/  FFMA.FTZ R3, R7, R7.reuse, 1 ;  /* 0x3f80000007037423 */ /* 0x080fe40000010007 */
[----:B------:R-:W-:-:S04]  /*22b0*/  FMUL.FTZ R4, R0, R7 ;  /* 0x0000000700047220 */ /* 0x000fc80000410000 */
[----:B------:R-:W0:Y:S01]  /*22c0*/  MUFU.SQRT R3, R3 ;  /* 0x0000000300037308 */ /* 0x000e220000002000 */
[----:B------:R-:W-:-:S07]  /*22d0*/  FFMA.FTZ R4, R7, R4, 1 ;  /* 0x3f80000007047423 */ /* 0x000fce0000010004 */
[----:B------:R-:W1:Y:S01]  /*22e0*/  MUFU.RCP R5, R4 ;  /* 0x0000000400057308 */ /* 0x000e620000001000 */
[----:B0-----:R-:W-:-:S04]  /*22f0*/  FMUL.FTZ R0, R0, R3 ;  /* 0x0000000300007220 */ /* 0x001fc80000410000 */
[----:B------:R-:W-:Y:S02]  /*2300*/  FMUL.FTZ R0, R7, R0 ;  /* 0x0000000007007220 */ /* 0x000fe40000410000 */
[-C--:B-1----:R-:W-:Y:S02]  /*2310*/  FMUL.FTZ R2, R2, R5.reuse ;  /* 0x0000000502027220 */ /* 0x082fe40000410000 */
[----:B------:R-:W-:Y:S01]  /*2320*/  FMUL.FTZ R0, R0, R5 ;  /* 0x0000000500007220 */ /* 0x000fe20000410000 */
[----:B------:R-:W-:Y:S05]  /*2330*/  BRA `(.L_x_2520) ;  /* 0x000001b000007947 */ /* 0x000fea0003800000 */
.L_x_2519:
[----:B------:R-:W-:Y:S02]  /*2340*/  FMUL.RZ R4, R3, 0.15915493667125701904 ;  /* 0x3e22f98303047820 */ /* 0x000fe4000040c000 */
[----:B------:R-:W-:Y:S02]  /*2350*/  FMUL.FTZ R3, |R0|, -1.4426950216293334961 ;  /* 0xbfb8aa3b00037820 */ /* 0x000fe40000410200 */
[----:B------:R-:W0:Y:S08]  /*2360*/  MUFU.SIN R2, R4 ;  /* 0x0000000400027308 */ /* 0x000e300000000400 */
[----:B------:R-:W1:Y:S08]  /*2370*/  MUFU.COS R5, R4 ;  /* 0x0000000400057308 */ /* 0x000e700000000000 */
[----:B------:R-:W2:Y:S01]  /*2380*/  MUFU.EX2 R3, R3 ;  /* 0x0000000300037308 */ /* 0x000ea20000000800 */
[----:B0-----:R-:W-:-:S04]  /*2390*/  FMUL.FTZ R2, R2, 4 ;  /* 0x4080000002027820 */ /* 0x001fc80000410000 */
[----:B-1----:R-:W-:Y:S02]  /*23a0*/  FMUL.FTZ R2, R2, R5 ;  /* 0x0000000502027220 */ /* 0x002fe40000410000 */
[----:B------:R-:W-:-:S05]  /*23b0*/  IMAD.MOV.U32 R5, RZ, RZ, 0x3f800000 ;  /* 0x3f800000ff057424 */ /* 0x000fca00078e00ff */
[----:B------:R-:W-:Y:S01]  /*23c0*/  LOP3.LUT R0, R5, 0x80000000, R0, 0xb8, !PT ;  /* 0x8000000005007812 */ /* 0x000fe200078eb800 */
[----:B--2---:R-:W-:-:S04]  /*23d0*/  FMUL.FTZ R2, R3, R2 ;  /* 0x0000000203027220 */ /* 0x004fc80000410000 */
[----:B------:R-:W-:Y:S01]  /*23e0*/  FMUL.FTZ R2, R3, R2 ;  /* 0x0000000203027220 */ /* 0x000fe20000410000 */
[----:B------:R-:W-:Y:S05]  /*23f0*/  BRA `(.L_x_2520) ;  /* 0x000000f000007947 */ /* 0x000fea0003800000 */
.L_x_2518:
[----:B------:R-:W-:-:S04]  /*2400*/  FADD.FTZ R0, R3, -R3 ;  /* 0x8000000303007221 */ /* 0x000fc80000010000 */
[----:B------:R-:W-:Y:S01]  /*2410*/  IMAD.MOV.U32 R2, RZ, RZ, R0 ;  /* 0x000000ffff027224 */ /* 0x000fe200078e0000 */
[----:B------:R-:W-:Y:S05]  /*2420*/  BRA `(.L_x_2520) ;  /* 0x000000c000007947 */ /* 0x000fea0003800000 */
.L_x_2517:
[----:B------:R-:W-:-:S13]  /*2430*/  LOP3.LUT P0, RZ, R4, 0x7fffff, RZ, 0xc0, !PT ;  /* 0x007fffff04ff7812 */ /* 0x000fda000780c0ff */
[C---:B------:R-:W-:Y:S01]  /*2440*/  @P0 FMUL.FTZ R2, R3.reuse, R0 ;  /* 0x0000000003020220 */ /* 0x040fe20000410000 */
[----:B------:R-:W-:-:S04]  /*2450*/  @P0 FSETP.NEU.FTZ.AND P1, PT, R3, RZ, PT ;  /* 0x000000ff0300020b */ /* 0x000fc80003f3d000 */
[----:B------:R-:W-:Y:S01]  /*2460*/  @P0 FSEL R2, R3, R2, !P1 ;  /* 0x0000000203020208 */ /* 0x000fe20004800000 */
[----:B------:R-:W-:Y:S05]  /*2470*/  @P0 BRA `(.L_x_2520) ;  /* 0x0000007000000947 */ /* 0x000fea0003800000 */
[----:B------:R-:W-:-:S13]  /*2480*/  FSETP.NEU.FTZ.AND P0, PT, |R3|, +INF , PT ;  /* 0x7f8000000300780b */ /* 0x000fda0003f1d200 */
[----:B------:R-:W-:-:S04]  /*2490*/  @P0 FMUL.RZ R5, R3, 0.15915493667125701904 ;  /* 0x3e22f98303050820 */ /* 0x000fc8000040c000 */
[----:B------:R-:W-:Y:S08]  /*24a0*/  @P0 MUFU.SIN R0, R5 ;  /* 0x0000000500000308 */ /* 0x000ff00000000400 */
[----:B------:R-:W0:Y:S02]  /*24b0*/  @P0 MUFU.COS R7, R5 ;  /* 0x0000000500070308 */ /* 0x000e240000000000 */
[----:B0-----:R-:W-:Y:S01]  /*24c0*/  @P0 FMUL.FTZ R3, R0, R7 ;  /* 0x0000000700030220 */ /* 0x001fe20000410000 */
[----:B------:R-:W-:-:S04]  /*24d0*/  IADD3 R0, R4, -0x40000000, RZ ;  /* 0xc000000004007810 */ /* 0x000fc80007ffe0ff */
[----:B------:R-:W-:Y:S02]  /*24e0*/  LOP3.LUT R2, RZ, 0x80000000, R3, 0xb8, !PT ;  /* 0x80000000ff027812 */ /* 0x000fe400078eb803 */
.L_x_2520:
[----:B------:R-:W-:Y:S05]  /*24f0*/  BSYNC B0 ;  /* 0x0000000000007941 */ /* 0x000fea0003800000 */
.L_x_2516:
[----:B------:R-:W0:Y:S01]  /*2500*/  LDC.U8 R5, c[0x0][0x371] ;  /* 0x0000dc40ff057b82 */ /* 0x000e220000000000 */
[----:B------:R-:W-:-:S05]  /*2510*/  FADD.FTZ R3, -R0, -RZ ;  /* 0x800000ff00037221 */ /* 0x000fca0000010100 */
[----:B------:R-:W-:Y:S02]  /*2520*/  F2FP.PACK_AB R3, R3, R2 ;  /* 0x000000020303723e */ /* 0x000fe400000000ff */
        /* <DEDUP_REMOVED lines=15> */
.L_x_2524:
[----:B------:R-:W-:-:S06]  /*2620*/  HADD2.F32 R3, -RZ, R3.H0_H0 ;  /* 0x20000003ff037230 */ /* 0x000fcc0000004100 */
[----:B------:R-:W0:Y:S02]  /*2630*/  F2I.S64.TRUNC R2, R3 ;  /* 0x0000000300027311 */ /* 0x000e24000020d900 */
[----:B0-----:R0:W-:Y:S01]  /*2640*/  STG.E.U8 [R16.64], R2 ;  /* 0x0000000210007986 */ /* 0x0011e2000c101124 */
[----:B------:R-:W-:Y:S05]  /*2650*/  BRA `(.L_x_2526) ;  /* 0x00000e7000007947 */ /* 0x000fea0003800000 */
.L_x_2523:
        /* <DEDUP_REMOVED lines=10> */
.L_x_2528:
[----:B------:R-:W-:-:S06]  /*2700*/  HADD2.F32 R3, -RZ, R3.H0_H0 ;  /* 0x20000003ff037230 */ /* 0x000fcc0000004100 */
[----:B------:R-:W0:Y:S02]  /*2710*/  F2I.FTZ.TRUNC.NTZ R3, R3 ;  /* 0x0000000300037305 */ /* 0x000e24000021f100 */
[----:B0-----:R0:W-:Y:S01]  /*2720*/  STG.E [R16.64], R3 ;  /* 0x0000000310007986 */ /* 0x0011e2000c101924 */
[----:B------:R-:W-:Y:S05]  /*2730*/  BRA `(.L_x_2526) ;  /* 0x00000d9000007947 */ /* 0x000fea0003800000 */
.L_x_2527:
[----:B------:R-:W-:-:S06]  /*2740*/  HADD2.F32 R3, -RZ, R3.H0_H0 ;  /* 0x20000003ff037230 */ /* 0x000fcc0000004100 */
[----:B------:R-:W0:Y:S02]  /*2750*/  F2I.FTZ.TRUNC.NTZ R3, R3 ;  /* 0x0000000300037305 */ /* 0x000e24000021f100 */
[----:B0-----:R0:W-:Y:S01]  /*2760*/  STG.E.U16 [R16.64], R3 ;  /* 0x0000000310007986 */ /* 0x0011e2000c101524 */
[----:B------:R-:W-:Y:S05]  /*2770*/  BRA `(.L_x_2526) ;  /* 0x00000d5000007947 */ /* 0x000fea0003800000 */
.L_x_2522:
        /* <DEDUP_REMOVED lines=9> */
.L_x_2530:
[----:B------:R0:W-:Y:S01]  /*2810*/  STG.E.U16 [R16.64], R3 ;  /* 0x0000000310007986 */ /* 0x0001e2000c101524 */
[----:B------:R-:W-:Y:S05]  /*2820*/  BRA `(.L_x_2526) ;  /* 0x00000ca000007947 */ /* 0x000fea0003800000 */
.L_x_2529:
[----:B------:R-:W-:-:S13]  /*2830*/  ISETP.NE.AND P0, PT, R4, 0x7, PT ;  /* 0x000000070400780c */ /* 0x000fda0003f05270 */
[----:B------:R-:W-:Y:S05]  /*2840*/  @!P0 BRA `(.L_x_2531) ;  /* 0x000000a000008947 */ /* 0x000fea0003800000 */
[----:B------:R-:W-:-:S13]  /*2850*/  ISETP.NE.AND P0, PT, R4, 0x8, PT ;  /* 0x000000080400780c */ /* 0x000fda0003f05270 */
[----:B------:R-:W-:Y:S05]  /*2860*/  @!P0 BRA `(.L_x_2532) ;  /* 0x0000006000008947 */ /* 0x000fea0003800000 */
[----:B------:R-:W-:-:S13]  /*2870*/  ISETP.NE.AND P0, PT, R4, 0x9, PT ;  /* 0x000000090400780c */ /* 0x000fda0003f05270 */
[----:B------:R-:W-:Y:S05]  /*2880*/  @P0 BRA `(.L_x_2525) ;  /* 0x00000a9000000947 */ /* 0x000fea0003800000 */
[--C-:B------:R-:W-:Y:S02]  /*2890*/  HADD2.F32 R5, -RZ, R3.reuse.H1_H1 ;  /* 0x30000003ff057230 */ /* 0x100fe40000004100 */
[----:B------:R-:W-:-:S05]  /*28a0*/  HADD2.F32 R4, -RZ, R3.H0_H0 ;  /* 0x20000003ff047230 */ /* 0x000fca0000004100 */
[----:B------:R0:W-:Y:S01]  /*28b0*/  STG.E.64 [R16.64], R4 ;  /* 0x0000000410007986 */ /* 0x0001e2000c101b24 */
[----:B------:R-:W-:Y:S05]  /*28c0*/  BRA `(.L_x_2526) ;  /* 0x00000c0000007947 */ /* 0x000fea0003800000 */
.L_x_2532:
[----:B------:R0:W-:Y:S01]  /*28d0*/  STG.E [R16.64], R3 ;  /* 0x0000000310007986 */ /* 0x0001e2000c101924 */
[----:B------:R-:W-:Y:S05]  /*28e0*/  BRA `(.L_x_2526) ;  /* 0x00000be000007947 */ /* 0x000fea0003800000 */
.L_x_2531:
[----:B------:R-:W-:-:S05]  /*28f0*/  HADD2.F32 R2, -RZ, R3.H0_H0 ;  /* 0x20000003ff027230 */ /* 0x000fca0000004100 */
[----:B------:R-:W-:-:S06]  /*2900*/  FMUL.FTZ R2, R2, 1 ;  /* 0x3f80000002027820 */ /* 0x000fcc0000410000 */
[----:B------:R-:W0:Y:S02]  /*2910*/  F2F.F64.F32 R2, R2 ;  /* 0x0000000200027310 */ /* 0x000e240000201800 */
[----:B0-----:R0:W-:Y:S01]  /*2920*/  STG.E.64 [R16.64], R2 ;  /* 0x0000000210007986 */ /* 0x0011e2000c101b24 */
[----:B------:R-:W-:Y:S05]  /*2930*/  BRA `(.L_x_2526) ;  /* 0x00000b9000007947 */ /* 0x000fea0003800000 */
.L_x_2521:
        /* <DEDUP_REMOVED lines=9> */
[----:B------:R-:W-:-:S04]  /*29d0*/  IMAD.MOV.U32 R2, RZ, RZ, 0x1 ;  /* 0x00000001ff027424 */ /* 0x000fc800078e00ff */
[----:B------:R-:W-:-:S13]  /*29e0*/  FSETP.NEU.FTZ.AND P0, PT, R0, RZ, PT ;  /* 0x000000ff0000720b */ /* 0x000fda0003f1d000 */
[----:B------:R-:W-:Y:S01]  /*29f0*/  @!P0 HADD2.F32 R0, -RZ, R3.H1_H1 ;  /* 0x30000003ff008230 */ /* 0x000fe20000004100 */
[----:B------:R-:W-:-:S04]  /*2a00*/  PRMT R3, R2, 0x7610, R3 ;  /* 0x0000761002037816 */ /* 0x000fc80000000003 */
[----:B------:R-:W-:-:S04]  /*2a10*/  @!P0 FSETP.NEU.FTZ.AND P1, PT, R0, RZ, PT ;  /* 0x000000ff0000820b */ /* 0x000fc80003f3d000 */
[----:B------:R-:W-:-:S05]  /*2a20*/  @!P0 SEL R3, RZ, 0x1, !P1 ;  /* 0x00000001ff038807 */ /* 0x000fca0004800000 */
[----:B------:R0:W-:Y:S01]  /*2a30*/  STG.E.U8 [R16.64], R3 ;  /* 0x0000000310007986 */ /* 0x0001e2000c101124 */
[----:B------:R-:W-:Y:S05]  /*2a40*/  BRA `(.L_x_2526) ;  /* 0x00000a8000007947 */ /* 0x000fea0003800000 */
.L_x_2535:
[--C-:B------:R-:W-:Y:S02]  /*2a50*/  HADD2.F32 R6, -RZ, R3.reuse.H1_H1 ;  /* 0x30000003ff067230 */ /* 0x100fe40000004100 */
[----:B------:R-:W-:-:S03]  /*2a60*/  HADD2.F32 R3, -RZ, R3.H0_H0 ;  /* 0x20000003ff037230 */ /* 0x000fc60000004100 */
[----:B------:R-:W-:Y:S02]  /*2a70*/  FMUL.FTZ R6, R6, 1 ;  /* 0x3f80000006067820 */ /* 0x000fe40000410000 */
[----:B------:R-:W-:-:S04]  /*2a80*/  FMUL.FTZ R3, R3, 1 ;  /* 0x3f80000003037820 */ /* 0x000fc80000410000 */
[----:B------:R-:W-:Y:S08]  /*2a90*/  F2F.F64.F32 R6, R6 ;  /* 0x0000000600067310 */ /* 0x000ff00000201800 */
[----:B------:R-:W0:Y:S02]  /*2aa0*/  F2F.F64.F32 R4, R3 ;  /* 0x0000000300047310 */ /* 0x000e240000201800 */
[----:B0-----:R0:W-:Y:S01]  /*2ab0*/  STG.E.128 [R16.64], R4 ;  /* 0x0000000410007986 */ /* 0x0011e2000c101d24 */
[----:B------:R-:W-:Y:S05]  /*2ac0*/  BRA `(.L_x_2526) ;  /* 0x00000a0000007947 */ /* 0x000fea0003800000 */
.L_x_2534:
        /* <DEDUP_REMOVED lines=21> */
.L_x_2539:
[----:B------:R-:W-:Y:S05]  /*2c20*/  BSYNC B0 ;  /* 0x0000000000007941 */ /* 0x000fea0003800000 */
.L_x_2538:
[----:B------:R-:W-:-:S05]  /*2c30*/  LOP3.LUT R3, R0, R3, RZ, 0xfc, !PT ;  /* 0x0000000300037212 */ /* 0x000fca00078efcff */
[----:B------:R0:W-:Y:S01]  /*2c40*/  STG.E.U8 [R16.64], R3 ;  /* 0x0000000310007986 */ /* 0x0001e2000c101124 */
[----:B------:R-:W-:Y:S05]  /*2c50*/  BRA `(.L_x_2526) ;  /* 0x0000087000007947 */ /* 0x000fea0003800000 */
.L_x_2537:
        /* <DEDUP_REMOVED lines=13> */
.L_x_2541:
[----:B------:R-:W-:Y:S01]  /*2d30*/  IMAD.MOV.U32 R0, RZ, RZ, 0x7f ;  /* 0x0000007fff007424 */ /* 0x000fe200078e00ff */
[----:B------:R-:W-:-:S04]  /*2d40*/  ISETP.GT.U32.AND P0, PT, R2, 0x7f800000, PT ;  /* 0x7f8000000200780c */ /* 0x000fc80003f04070 */
[----:B------:R-:W-:-:S04]  /*2d50*/  SEL R0, R0, 0x7c, P0 ;  /* 0x0000007c00007807 */ /* 0x000fc80000000000 */
.L_x_2542:
[----:B------:R-:W-:Y:S05]  /*2d60*/  BSYNC B0 ;  /* 0x0000000000007941 */ /* 0x000fea0003800000 */
.L_x_2540:
[----:B------:R-:W-:-:S04]  /*2d70*/  LOP3.LUT R2, R3, 0x80000000, RZ, 0xc0, !PT ;  /* 0x8000000003027812 */ /* 0x000fc800078ec0ff */
[----:B------:R-:W-:-:S04]  /*2d80*/  SHF.R.U32.HI R3, RZ, 0x18, R2 ;  /* 0x00000018ff037819 */ /* 0x000fc80000011602 */
[----:B------:R-:W-:-:S05]  /*2d90*/  LOP3.LUT R3, R0, R3, RZ, 0xfc, !PT ;  /* 0x0000000300037212 */ /* 0x000fca00078efcff */
[----:B------:R0:W-:Y:S01]  /*2da0*/  STG.E.U8 [R16.64], R3 ;  /* 0x0000000310007986 */ /* 0x0001e2000c101124 */
[----:B------:R-:W-:Y:S05]  /*2db0*/  BRA `(.L_x_2526) ;  /* 0x0000071000007947 */ /* 0x000fea0003800000 */
.L_x_2536:
[----:B------:R-:W-:-:S05]  /*2dc0*/  HADD2.F32 R0, -RZ, R3.H0_H0 ;  /* 0x20000003ff007230 */ /* 0x000fca0000004100 */
[----:B------:R-:W-:-:S05]  /*2dd0*/  F2FP.BF16.PACK_AB R0, RZ, R0 ;  /* 0x00000000ff00723e */ /* 0x000fca00000010ff */
[----:B------:R0:W-:Y:S01]  /*2de0*/  STG.E.U16 [R16.64], R0 ;  /* 0x0000000010007986 */ /* 0x0001e2000c101524 */
[----:B------:R-:W-:Y:S05]  /*2df0*/  BRA `(.L_x_2526) ;  /* 0x000006d000007947 */ /* 0x000fea0003800000 */
.L_x_2533:
        /* <DEDUP_REMOVED lines=12> */
.L_x_2545:
        /* <DEDUP_REMOVED lines=17> */
.L_x_2548:
[----:B------:R-:W-:-:S04]  /*2fd0*/  LOP3.LUT R2, R3, 0x80000000, RZ, 0xc0, !PT ;  /* 0x8000000003027812 */ /* 0x000fc800078ec0ff */
[----:B------:R-:W-:-:S04]  /*2fe0*/  SHF.R.U32.HI R3, RZ, 0x18, R2 ;  /* 0x00000018ff037819 */ /* 0x000fc80000011602 */
[----:B------:R-:W-:-:S04]  /*2ff0*/  LOP3.LUT R0, R0, R3, RZ, 0xfc, !PT ;  /* 0x0000000300007212 */ /* 0x000fc800078efcff */
[----:B------:R-:W-:Y:S02]  /*3000*/  PRMT R8, R0, 0x7610, R8 ;  /* 0x0000761000087816 */ /* 0x000fe40000000008 */
.L_x_2547:
[----:B------:R-:W-:Y:S05]  /*3010*/  BSYNC B0 ;  /* 0x0000000000007941 */ /* 0x000fea0003800000 */
.L_x_2546:
[----:B------:R0:W-:Y:S01]  /*3020*/  STG.E.U8 [R16.64], R8 ;  /* 0x0000000810007986 */ /* 0x0001e2000c101124 */
[----:B------:R-:W-:Y:S05]  /*3030*/  BRA `(.L_x_2526) ;  /* 0x0000049000007947 */ /* 0x000fea0003800000 */
.L_x_2544:
        /* <DEDUP_REMOVED lines=17> */
.L_x_2551:
[----:B------:R-:W-:-:S04]  /*3150*/  LOP3.LUT R2, R3, 0x80000000, RZ, 0xc0, !PT ;  /* 0x8000000003027812 */ /* 0x000fc800078ec0ff */
[----:B------:R-:W-:-:S04]  /*3160*/  SHF.R.U32.HI R3, RZ, 0x18, R2 ;  /* 0x00000018ff037819 */ /* 0x000fc80000011602 */
[----:B------:R-:W-:-:S04]  /*3170*/  LOP3.LUT R0, R0, R3, RZ, 0xfc, !PT ;  /* 0x0000000300007212 */ /* 0x000fc800078efcff */
[----:B------:R-:W-:Y:S02]  /*3180*/  PRMT R8, R0, 0x7610, R8 ;  /* 0x0000761000087816 */ /* 0x000fe40000000008 */
.L_x_2550:
[----:B------:R-:W-:Y:S05]  /*3190*/  BSYNC B0 ;  /* 0x0000000000007941 */ /* 0x000fea0003800000 */
.L_x_2549:
[----:B------:R0:W-:Y:S01]  /*31a0*/  STG.E.U8 [R16.64], R8 ;  /* 0x0000000810007986 */ /* 0x0001e2000c101124 */
[----:B------:R-:W-:Y:S05]  /*31b0*/  BRA `(.L_x_2526) ;  /* 0x0000031000007947 */ /* 0x000fea0003800000 */
.L_x_2543:
        /* <DEDUP_REMOVED lines=22> */
.L_x_2525:
        /* <DEDUP_REMOVED lines=20> */
.L_x_2553:
[----:B------:R-:W-:-:S06]  /*3460*/  HADD2.F32 R3, -RZ, R3.H0_H0 ;  /* 0x20000003ff037230 */ /* 0x000fcc0000004100 */
[----:B------:R-:W0:Y:S02]  /*3470*/  F2I.U64.TRUNC R2, R3 ;  /* 0x0000000300027311 */ /* 0x000e24000020d800 */
[----:B0-----:R0:W-:Y:S01]  /*3480*/  STG.E.64 [R16.64], R2 ;  /* 0x0000000210007986 */ /* 0x0011e2000c101b24 */
[----:B------:R-:W-:Y:S05]  /*3490*/  BRA `(.L_x_2526) ;  /* 0x0000003000007947 */ /* 0x000fea0003800000 */
.L_x_2552:
[----:B------:R-:W-:-:S06]  /*34a0*/  HADD2.F32 R3, -RZ, R3.H0_H0 ;  /* 0x20000003ff037230 */ /* 0x000fcc0000004100 */
[----:B------:R-:W0:Y:S02]  /*34b0*/  F2I.FTZ.U32.TRUNC.NTZ R3, R3 ;  /* 0x0000000300037305 */ /* 0x000e24000021f000 */
[----:B0-----:R0:W-:Y:S02]  /*34c0*/  STG.E [R16.64], R3 ;  /* 0x0000000310007986 */ /* 0x0011e4000c101924 */
.L_x_2526:
[----:B------:R-:W-:-:S05]  /*34d0*/  IMAD R18, R18, 0x200, R23 ;  /* 0x0000020012127824 */ /* 0x000fca00078e0217 */
[----:B------:R-:W-:Y:S02]  /*34e0*/  IADD3 R19, R18, 0x80, RZ ;  /* 0x0000008012137810 */ /* 0x000fe40007ffe0ff */
.L_x_2482:
[----:B------:R-:W-:Y:S05]  /*34f0*/  BSYNC B6 ;  /* 0x0000000000067941 */ /* 0x000fea0003800000 */
.L_x_2481:
        /* <DEDUP_REMOVED lines=231> */
.L_x_2556:
        /* <DEDUP_REMOVED lines=21> */
.L_x_2560:
[----:B------:R0:W2:Y:S02]  /*44c0*/  LDG.E.U8 R2, [R2.64] ;  /* 0x0000002402027981 */ /* 0x0000a4000c1e1100 */
[----:B0-----:R-:W-:Y:S01]  /*44d0*/  PRMT R3, RZ, 0x7610, R3 ;  /* 0x00007610ff037816 */ /* 0x001fe20000000003 */
[----:B--2---:R-:W0:Y:S02]  /*44e0*/  I2F.U16 R0, R2 ;  /* 0x0000000200007306 */ /* 0x004e240000101000 */
[----:B0-----:R-:W-:Y:S01]  /*44f0*/  F2FP.PACK_AB R0, RZ, R0 ;  /* 0x00000000ff00723e */ /* 0x001fe200000000ff */
[----:B------:R-:W-:Y:S05]  /*4500*/  BRA `(.L_x_2562) ;  /* 0x00000f9000007947 */ /* 0x000fea0003800000 */
.L_x_2559:
        /* <DEDUP_REMOVED lines=11> */
.L_x_2564:
[----:B------:R0:W2:Y:S02]  /*45c0*/  LDG.E R2, [R2.64] ;  /* 0x0000002402027981 */ /* 0x0000a4000c1e1900 */
[----:B0-----:R-:W-:Y:S01]  /*45d0*/  PRMT R3, RZ, 0x7610, R3 ;  /* 0x00007610ff037816 */ /* 0x001fe20000000003 */
[----:B--2---:R-:W0:Y:S02]  /*45e0*/  I2F R0, R2 ;  /* 0x0000000200007306 */ /* 0x004e240000201400 */
[----:B0-----:R-:W-:Y:S01]  /*45f0*/  F2FP.PACK_AB R0, RZ, R0 ;  /* 0x00000000ff00723e */ /* 0x001fe200000000ff */
[----:B------:R-:W-:Y:S05]  /*4600*/  BRA `(.L_x_2562) ;  /* 0x00000e9000007947 */ /* 0x000fea0003800000 */
.L_x_2563:
[----:B------:R0:W2:Y:S02]  /*4610*/  LDG.E.U16 R2, [R2.64] ;  /* 0x0000002402027981 */ /* 0x0000a4000c1e1500 */
[----:B0-----:R-:W-:Y:S01]  /*4620*/  PRMT R3, RZ, 0x7610, R3 ;  /* 0x00007610ff037816 */ /* 0x001fe20000000003 */
[----:B--2---:R-:W0:Y:S02]  /*4630*/  I2F.S16 R0, R2 ;  /* 0x0000000200007306 */ /* 0x004e240000101400 */
[----:B0-----:R-:W-:Y:S01]  /*4640*/  F2FP.PACK_AB R0, RZ, R0 ;  /* 0x00000000ff00723e */ /* 0x001fe200000000ff */
[----:B------:R-:W-:Y:S05]  /*4650*/  BRA `(.L_x_2562) ;  /* 0x00000e4000007947 */ /* 0x000fea0003800000 */
.L_x_2558:
        /* <DEDUP_REMOVED lines=10> */
.L_x_2566:
[----:B------:R0:W2:Y:S02]  /*4700*/  LDG.E.U16 R0, [R2.64] ;  /* 0x0000002402007981 */ /* 0x0000a4000c1e1500 */
[----:B0-----:R-:W-:Y:S01]  /*4710*/  PRMT R3, RZ, 0x7610, R3 ;  /* 0x00007610ff037816 */ /* 0x001fe20000000003 */
[----:B--2---:R-:W-:-:S05]  /*4720*/  HADD2.F32 R0, -RZ, R0.H0_H0 ;  /* 0x20000000ff007230 */ /* 0x004fca0000004100 */
[----:B------:R-:W-:Y:S01]  /*4730*/  F2FP.PACK_AB R0, RZ, R0 ;  /* 0x00000000ff00723e */ /* 0x000fe200000000ff */
[----:B------:R-:W-:Y:S05]  /*4740*/  BRA `(.L_x_2562) ;  /* 0x00000d5000007947 */ /* 0x000fea0003800000 */
.L_x_2565:
        /* <DEDUP_REMOVED lines=10> */
.L_x_2568:
[----:B------:R-:W2:Y:S02]  /*47f0*/  LDG.E R3, [R2.64] ;  /* 0x0000002402037981 */ /* 0x000ea4000c1e1900 */
[C---:B--2---:R-:W-:Y:S02]  /*4800*/  PRMT R0, R3.reuse, 0x7610, R0 ;  /* 0x0000761003007816 */ /* 0x044fe40000000000 */
[----:B------:R-:W-:Y:S01]  /*4810*/  PRMT R3, R3, 0x7632, R3 ;  /* 0x0000763203037816 */ /* 0x000fe20000000003 */
[----:B------:R-:W-:Y:S05]  /*4820*/  BRA `(.L_x_2562) ;  /* 0x00000c7000007947 */ /* 0x000fea0003800000 */
.L_x_2567:
[----:B------:R-:W2:Y:S02]  /*4830*/  LDG.E.64 R2, [R2.64] ;  /* 0x0000002402027981 */ /* 0x000ea4000c1e1b00 */
[----:B--2---:R0:W1:Y:S01]  /*4840*/  F2F.F32.F64 R0, R2 ;  /* 0x0000000200007310 */ /* 0x0040620000301000 */
[----:B------:R0:W1:Y:S02]  /*4850*/  DSETP.GEU.AND P0, PT, |R2|, c[0x2][0x0], PT ;  /* 0x008000000200762a */ /* 0x0000640003f0e200 */
[----:B0-----:R-:W-:-:S12]  /*4860*/  PRMT R3, RZ, 0x7610, R3 ;  /* 0x00007610ff037816 */ /* 0x001fd80000000003 */
[----:B-1----:R-:W-:-:S05]  /*4870*/  @!P0 FMUL R0, R0, 1.175494350822287508e-38 ;  /* 0x0080000000008820 */ /* 0x002fca0000400000 */
[----:B------:R-:W-:Y:S01]  /*4880*/  F2FP.PACK_AB R0, RZ, R0 ;  /* 0x00000000ff00723e */ /* 0x000fe200000000ff */
[----:B------:R-:W-:Y:S05]  /*4890*/  BRA `(.L_x_2562) ;  /* 0x00000c0000007947 */ /* 0x000fea0003800000 */
.L_x_2557:
        /* <DEDUP_REMOVED lines=14> */
.L_x_2571:
        /* <DEDUP_REMOVED lines=10> */
.L_x_2570:
        /* <DEDUP_REMOVED lines=28> */
.L_x_2573:
        /* <DEDUP_REMOVED lines=15> */
.L_x_2572:
[----:B------:R0:W2:Y:S02]  /*4cd0*/  LDG.E.U16 R0, [R2.64] ;  /* 0x0000002402007981 */ /* 0x0000a4000c1e1500 */
[----:B0-----:R-:W-:Y:S02]  /*4ce0*/  PRMT R3, RZ, 0x7610, R3 ;  /* 0x00007610ff037816 */ /* 0x001fe40000000003 */
[----:B--2---:R-:W-:-:S04]  /*4cf0*/  PRMT R0, RZ, 0x5410, R0 ;  /* 0x00005410ff007816 */ /* 0x004fc80000000000 */
[----:B------:R-:W-:Y:S01]  /*4d00*/  F2FP.PACK_AB R0, RZ, R0 ;  /* 0x00000000ff00723e */ /* 0x000fe200000000ff */
[----:B------:R-:W-:Y:S05]  /*4d10*/  BRA `(.L_x_2562) ;  /* 0x0000078000007947 */ /* 0x000fea0003800000 */
.L_x_2569:
        /* <DEDUP_REMOVED lines=13> */
.L_x_2576:
        /* <DEDUP_REMOVED lines=21> */
.L_x_2580:
[----:B------:R-:W-:Y:S05]  /*4f40*/  BSYNC B1 ;  /* 0x0000000000017941 */ /* 0x000fea0003800000 */
.L_x_2579:
[----:B------:R-:W-:Y:S01]  /*4f50*/  LEA R3, R0, 0x3b800000, 0x17 ;  /* 0x3b80000000037811 */ /* 0x000fe200078eb8ff */
[----:B------:R-:W-:-:S05]  /*4f60*/  IMAD.SHL.U32 R0, R2, 0x100000, RZ ;  /* 0x0010000002007824 */ /* 0x000fca00078e00ff */
[----:B------:R-:W-:Y:S02]  /*4f70*/  LOP3.LUT R0, R3, R0, R4, 0xfe, !PT ;  /* 0x0000000003007212 */ /* 0x000fe400078efe04 */
.L_x_2578:
[----:B------:R-:W-:Y:S05]  /*4f80*/  BSYNC B0 ;  /* 0x0000000000007941 */ /* 0x000fea0003800000 */
.L_x_2577:
[----:B------:R-:W-:Y:S02]  /*4f90*/  F2FP.PACK_AB R0, RZ, R0 ;  /* 0x00000000ff00723e */ /* 0x000fe400000000ff */
[----:B------:R-:W-:Y:S01]  /*4fa0*/  PRMT R3, RZ, 0x7610, R3 ;  /* 0x00007610ff037816 */ /* 0x000fe20000000003 */
[----:B------:R-:W-:Y:S05]  /*4fb0*/  BRA `(.L_x_2562) ;  /* 0x000004e000007947 */ /* 0x000fea0003800000 */
.L_x_2575:
        /* <DEDUP_REMOVED lines=21> */
.L_x_2584:
[----:B------:R-:W-:Y:S05]  /*5110*/  BSYNC B1 ;  /* 0x0000000000017941 */ /* 0x000fea0003800000 */
.L_x_2583:
[----:B------:R-:W-:Y:S01]  /*5120*/  LEA R3, R0, 0x37800000, 0x17 ;  /* 0x3780000000037811 */ /* 0x000fe200078eb8ff */
[----:B------:R-:W-:-:S05]  /*5130*/  IMAD.SHL.U32 R0, R2, 0x200000, RZ ;  /* 0x0020000002007824 */ /* 0x000fca00078e00ff */
[----:B------:R-:W-:Y:S02]  /*5140*/  LOP3.LUT R0, R3, R0, R4, 0xfe, !PT ;  /* 0x0000000003007212 */ /* 0x000fe400078efe04 */
.L_x_2582:
[----:B------:R-:W-:Y:S05]  /*5150*/  BSYNC B0 ;  /* 0x0000000000007941 */ /* 0x000fea0003800000 */
.L_x_2581:
[----:B------:R-:W-:Y:S02]  /*5160*/  F2FP.PACK_AB R0, RZ, R0 ;  /* 0x00000000ff00723e */ /* 0x000fe400000000ff */
[----:B------:R-:W-:Y:S01]  /*5170*/  PRMT R3, RZ, 0x7610, R3 ;  /* 0x00007610ff037816 */ /* 0x000fe20000000003 */
[----:B------:R-:W-:Y:S05]  /*5180*/  BRA `(.L_x_2562) ;  /* 0x0000031000007947 */ /* 0x000fea0003800000 */
.L_x_2574:
        /* <DEDUP_REMOVED lines=14> */
.L_x_2588:
[----:B------:R-:W-:Y:S05]  /*5270*/  BSYNC B0 ;  /* 0x0000000000007941 */ /* 0x000fea0003800000 */
.L_x_2587:
[----:B------:R-:W-:Y:S02]  /*5280*/  PRMT R3, RZ, 0x7610, R3 ;  /* 0x00007610ff037816 */ /* 0x000fe40000000003 */
[----:B------:R-:W-:Y:S01]  /*5290*/  F2FP.PACK_AB R0, RZ, R0 ;  /* 0x00000000ff00723e */ /* 0x000fe200000000ff */
[----:B------:R-:W-:Y:S05]  /*52a0*/  BRA `(.L_x_2562) ;  /* 0x000001f000007947 */ /* 0x000fea0003800000 */
.L_x_2561:
        /* <DEDUP_REMOVED lines=22> */
.L_x_2586:
[----:B------:R-:W2:Y:S02]  /*5410*/  LDG.E.64 R2, [R2.64] ;  /* 0x0000002402027981 */ /* 0x000ea4000c1e1b00 */
[----:B--2---:R0:W1:Y:S02]  /*5420*/  I2F.U64 R0, R2 ;  /* 0x0000000200007312 */ /* 0x0040640000301000 */
[----:B0-----:R-:W-:Y:S02]  /*5430*/  PRMT R3, RZ, 0x7610, R3 ;  /* 0x00007610ff037816 */ /* 0x001fe40000000003 */
[----:B-1----:R-:W-:Y:S01]  /*5440*/  F2FP.PACK_AB R0, RZ, R0 ;  /* 0x00000000ff00723e */ /* 0x002fe200000000ff */
[----:B------:R-:W-:Y:S05]  /*5450*/  BRA `(.L_x_2562) ;  /* 0x0000004000007947 */ /* 0x000fea0003800000 */
.L_x_2585:
[----:B------:R0:W2:Y:S02]  /*5460*/  LDG.E R2, [R2.64] ;  /* 0x0000002402027981 */ /* 0x0000a4000c1e1900 */
[----:B0-----:R-:W-:Y:S01]  /*5470*/  PRMT R3, RZ, 0x7610, R3 ;  /* 0x00007610ff037816 */ /* 0x001fe20000000003 */
[----:B--2---:R-:W0:Y:S02]  /*5480*/  I2F.U32 R0, R2 ;  /* 0x0000000200007306 */ /* 0x004e240000201000 */
[----:B0-----:R-:W-:-:S06]  /*5490*/  F2FP.PACK_AB R0, RZ, R0 ;  /* 0x00000000ff00723e */ /* 0x001fcc00000000ff */
.L_x_2562:
        /* <DEDUP_REMOVED lines=53> */
.L_x_2592:
        /* <DEDUP_REMOVED lines=12> */
.L_x_2591:
[----:B------:R-:W-:-:S04]  /*58b0*/  FADD.FTZ R0, R3, -R3 ;  /* 0x8000000303007221 */ /* 0x000fc80000010000 */
[----:B------:R-:W-:Y:S01]  /*58c0*/  IMAD.MOV.U32 R2, RZ, RZ, R0 ;  /* 0x000000ffff027224 */ /* 0x000fe200078e0000 */
[----:B------:R-:W-:Y:S05]  /*58d0*/  BRA `(.L_x_2593) ;  /* 0x000000c000007947 */ /* 0x000fea0003800000 */
.L_x_2590:
        /* <DEDUP_REMOVED lines=12> */
.L_x_2593:
[----:B------:R-:W-:Y:S05]  /*59a0*/  BSYNC B0 ;  /* 0x0000000000007941 */ /* 0x000fea0003800000 */
.L_x_2589:
        /* <DEDUP_REMOVED lines=18> */
.L_x_2597:
[----:B------:R-:W-:-:S06]  /*5ad0*/  HADD2.F32 R3, -RZ, R3.H0_H0 ;  /* 0x20000003ff037230 */ /* 0x000fcc0000004100 */
[----:B------:R-:W0:Y:S02]  /*5ae0*/  F2I.S64.TRUNC R2, R3 ;  /* 0x0000000300027311 */ /* 0x000e24000020d900 */
[----:B0-----:R0:W-:Y:S01]  /*5af0*/  STG.E.U8 [R16.64], R2 ;  /* 0x0000000210007986 */ /* 0x0011e2000c101124 */
[----:B------:R-:W-:Y:S05]  /*5b00*/  BRA `(.L_x_2599) ;  /* 0x00000e7000007947 */ /* 0x000fea0003800000 */
.L_x_2596:
        /* <DEDUP_REMOVED lines=10> */
.L_x_2601:
[----:B------:R-:W-:-:S06]  /*5bb0*/  HADD2.F32 R3, -RZ, R3.H0_H0 ;  /* 0x20000003ff037230 */ /* 0x000fcc0000004100 */
[----:B------:R-:W0:Y:S02]  /*5bc0*/  F2I.FTZ.TRUNC.NTZ R3, R3 ;  /* 0x0000000300037305 */ /* 0x000e24000021f100 */
[----:B0-----:R0:W-:Y:S01]  /*5bd0*/  STG.E [R16.64], R3 ;  /* 0x0000000310007986 */ /* 0x0011e2000c101924 */
[----:B------:R-:W-:Y:S05]  /*5be0*/  BRA `(.L_x_2599) ;  /* 0x00000d9000007947 */ /* 0x000fea0003800000 */
.L_x_2600:
[----:B------:R-:W-:-:S06]  /*5bf0*/  HADD2.F32 R3, -RZ, R3.H0_H0 ;  /* 0x20000003ff037230 */ /* 0x000fcc0000004100 */
[----:B------:R-:W0:Y:S02]  /*5c00*/  F2I.FTZ.TRUNC.NTZ R3, R3 ;  /* 0x0000000300037305 */ /* 0x000e24000021f100 */
[----:B0-----:R0:W-:Y:S01]  /*5c10*/  STG.E.U16 [R16.64], R3 ;  /* 0x0000000310007986 */ /* 0x0011e2000c101524 */
[----:B------:R-:W-:Y:S05]  /*5c20*/  BRA `(.L_x_2599) ;  /* 0x00000d5000007947 */ /* 0x000fea0003800000 */
.L_x_2595:
        /* <DEDUP_REMOVED lines=9> */
.L_x_2603:
[----:B------:R0:W-:Y:S01]  /*5cc0*/  STG.E.U16 [R16.64], R3 ;  /* 0x0000000310007986 */ /* 0x0001e2000c101524 */
[----:B------:R-:W-:Y:S05]  /*5cd0*/  BRA `(.L_x_2599) ;  /* 0x00000ca000007947 */ /* 0x000fea0003800000 */
.L_x_2602:
        /* <DEDUP_REMOVED lines=10> */
.L_x_2605:
[----:B------:R0:W-:Y:S01]  /*5d80*/  STG.E [R16.64], R3 ;  /* 0x0000000310007986 */ /* 0x0001e2000c101924 */
[----:B------:R-:W-:Y:S05]  /*5d90*/  BRA `(.L_x_2599) ;  /* 0x00000be000007947 */ /* 0x000fea0003800000 */
.L_x_2604:
[----:B------:R-:W-:-:S05]  /*5da0*/  HADD2.F32 R2, -RZ, R3.H0_H0 ;  /* 0x20000003ff027230 */ /* 0x000fca0000004100 */
[----:B------:R-:W-:-:S06]  /*5db0*/  FMUL.FTZ R2, R2, 1 ;  /* 0x3f80000002027820 */ /* 0x000fcc0000410000 */
[----:B------:R-:W0:Y:S02]  /*5dc0*/  F2F.F64.F32 R2, R2 ;  /* 0x0000000200027310 */ /* 0x000e240000201800 */
[----:B0-----:R0:W-:Y:S01]  /*5dd0*/  STG.E.64 [R16.64], R2 ;  /* 0x0000000210007986 */ /* 0x0011e2000c101b24 */
[----:B------:R-:W-:Y:S05]  /*5de0*/  BRA `(.L_x_2599) ;  /* 0x00000b9000007947 */ /* 0x000fea0003800000 */
.L_x_2594:
        /* <DEDUP_REMOVED lines=17> */
.L_x_2608:
        /* <DEDUP_REMOVED lines=8> */
.L_x_2607:
        /* <DEDUP_REMOVED lines=21> */
.L_x_2612:
[----:B------:R-:W-:Y:S05]  /*60d0*/  BSYNC B0 ;  /* 0x0000000000007941 */ /* 0x000fea0003800000 */
.L_x_2611:
[----:B------:R-:W-:-:S05]  /*60e0*/  LOP3.LUT R3, R0, R3, RZ, 0xfc, !PT ;  /* 0x0000000300037212 */ /* 0x000fca00078efcff */
[----:B------:R0:W-:Y:S01]  /*60f0*/  STG.E.U8 [R16.64], R3 ;  /* 0x0000000310007986 */ /* 0x0001e2000c101124 */
[----:B------:R-:W-:Y:S05]  /*6100*/  BRA `(.L_x_2599) ;  /* 0x0000087000007947 */ /* 0x000fea0003800000 */
.L_x_2610:
        /* <DEDUP_REMOVED lines=13> */
.L_x_2614:
[----:B------:R-:W-:Y:S01]  /*61e0*/  IMAD.MOV.U32 R0, RZ, RZ, 0x7f ;  /* 0x0000007fff007424 */ /* 0x000fe200078e00ff */
[----:B------:R-:W-:-:S04]  /*61f0*/  ISETP.GT.U32.AND P0, PT, R2, 0x7f800000, PT ;  /* 0x7f8000000200780c */ /* 0x000fc80003f04070 */
[----:B------:R-:W-:-:S04]  /*6200*/  SEL R0, R0, 0x7c, P0 ;  /* 0x0000007c00007807 */ /* 0x000fc80000000000 */
.L_x_2615:
[----:B------:R-:W-:Y:S05]  /*6210*/  BSYNC B0 ;  /* 0x0000000000007941 */ /* 0x000fea0003800000 */
.L_x_2613:
[----:B------:R-:W-:-:S04]  /*6220*/  LOP3.LUT R2, R3, 0x80000000, RZ, 0xc0, !PT ;  /* 0x8000000003027812 */ /* 0x000fc800078ec0ff */
[----:B------:R-:W-:-:S04]  /*6230*/  SHF.R.U32.HI R3, RZ, 0x18, R2 ;  /* 0x00000018ff037819 */ /* 0x000fc80000011602 */
[----:B------:R-:W-:-:S05]  /*6240*/  LOP3.LUT R3, R0, R3, RZ, 0xfc, !PT ;  /* 0x0000000300037212 */ /* 0x000fca00078efcff */
[----:B------:R0:W-:Y:S01]  /*6250*/  STG.E.U8 [R16.64], R3 ;  /* 0x0000000310007986 */ /* 0x0001e2000c101124 */
[----:B------:R-:W-:Y:S05]  /*6260*/  BRA `(.L_x_2599) ;  /* 0x0000071000007947 */ /* 0x000fea0003800000 */
.L_x_2609:
[----:B------:R-:W-:-:S05]  /*6270*/  HADD2.F32 R0, -RZ, R3.H0_H0 ;  /* 0x20000003ff007230 */ /* 0x000fca0000004100 */
[----:B------:R-:W-:-:S05]  /*6280*/  F2FP.BF16.PACK_AB R0, RZ, R0 ;  /* 0x00000000ff00723e */ /* 0x000fca00000010ff */
[----:B------:R0:W-:Y:S01]  /*6290*/  STG.E.U16 [R16.64], R0 ;  /* 0x0000000010007986 */ /* 0x0001e2000c101524 */
[----:B------:R-:W-:Y:S05]  /*62a0*/  BRA `(.L_x_2599) ;  /* 0x000006d000007947 */ /* 0x000fea0003800000 */
.L_x_2606:
        /* <DEDUP_REMOVED lines=12> */
.L_x_2618:
        /* <DEDUP_REMOVED lines=17> */
.L_x_2621:
[----:B------:R-:W-:-:S04]  /*6480*/  LOP3.LUT R2, R3, 0x80000000, RZ, 0xc0, !PT ;  /* 0x8000000003027812 */ /* 0x000fc800078ec0ff */
[----:B------:R-:W-:-:S04]  /*6490*/  SHF.R.U32.HI R3, RZ, 0x18, R2 ;  /* 0x00000018ff037819 */ /* 0x000fc80000011602 */
[----:B------:R-:W-:-:S04]  /*64a0*/  LOP3.LUT R0, R0, R3, RZ, 0xfc, !PT ;  /* 0x0000000300007212 */ /* 0x000fc800078efcff */
[----:B------:R-:W-:Y:S02]  /*64b0*/  PRMT R8, R0, 0x7610, R8 ;  /* 0x0000761000087816 */ /* 0x000fe40000000008 */
.L_x_2620:
[----:B------:R-:W-:Y:S05]  /*64c0*/  BSYNC B0 ;  /* 0x0000000000007941 */ /* 0x000fea0003800000 */
.L_x_2619:
[----:B------:R0:W-:Y:S01]  /*64d0*/  STG.E.U8 [R16.64], R8 ;  /* 0x0000000810007986 */ /* 0x0001e2000c101124 */
[----:B------:R-:W-:Y:S05]  /*64e0*/  BRA `(.L_x_2599) ;  /* 0x0000049000007947 */ /* 0x000fea0003800000 */
.L_x_2617:
        /* <DEDUP_REMOVED lines=17> */
.L_x_2624:
[----:B------:R-:W-:-:S04]  /*6600*/  LOP3.LUT R2, R3, 0x80000000, RZ, 0xc0, !PT ;  /* 0x8000000003027812 */ /* 0x000fc800078ec0ff */
[----:B------:R-:W-:-:S04]  /*6610*/  SHF.R.U32.HI R3, RZ, 0x18, R2 ;  /* 0x00000018ff037819 */ /* 0x000fc80000011602 */
[----:B------:R-:W-:-:S04]  /*6620*/  LOP3.LUT R0, R0, R3, RZ, 0xfc, !PT ;  /* 0x0000000300007212 */ /* 0x000fc800078efcff */
[----:B------:R-:W-:Y:S02]  /*6630*/  PRMT R8, R0, 0x7610, R8 ;  /* 0x0000761000087816 */ /* 0x000fe40000000008 */
.L_x_2623:
[----:B------:R-:W-:Y:S05]  /*6640*/  BSYNC B0 ;  /* 0x0000000000007941 */ /* 0x000fea0003800000 */
.L_x_2622:
[----:B------:R0:W-:Y:S01]  /*6650*/  STG.E.U8 [R16.64], R8 ;  /* 0x0000000810007986 */ /* 0x0001e2000c101124 */
[----:B------:R-:W-:Y:S05]  /*6660*/  BRA `(.L_x_2599) ;  /* 0x0000031000007947 */ /* 0x000fea0003800000 */
.L_x_2616:
        /* <DEDUP_REMOVED lines=22> */
.L_x_2598:
        /* <DEDUP_REMOVED lines=20> */
.L_x_2626:
[----:B------:R-:W-:-:S06]  /*6910*/  HADD2.F32 R3, -RZ, R3.H0_H0 ;  /* 0x20000003ff037230 */ /* 0x000fcc0000004100 */
[----:B------:R-:W0:Y:S02]  /*6920*/  F2I.U64.TRUNC R2, R3 ;  /* 0x0000000300027311 */ /* 0x000e24000020d800 */
[----:B0-----:R0:W-:Y:S01]  /*6930*/  STG.E.64 [R16.64], R2 ;  /* 0x0000000210007986 */ /* 0x0011e2000c101b24 */
[----:B------:R-:W-:Y:S05]  /*6940*/  BRA `(.L_x_2599) ;  /* 0x0000003000007947 */ /* 0x000fea0003800000 */
.L_x_2625:
[----:B------:R-:W-:-:S06]  /*6950*/  HADD2.F32 R3, -RZ, R3.H0_H0 ;  /* 0x20000003ff037230 */ /* 0x000fcc0000004100 */
[----:B------:R-:W0:Y:S02]  /*6960*/  F2I.FTZ.U32.TRUNC.NTZ R3, R3 ;  /* 0x0000000300037305 */ /* 0x000e24000021f000 */
[----:B0-----:R0:W-:Y:S02]  /*6970*/  STG.E [R16.64], R3 ;  /* 0x0000000310007986 */ /* 0x0011e4000c101924 */
.L_x_2599:
        /* <DEDUP_REMOVED lines=231> */
.L_x_2627:
        /* <DEDUP_REMOVED lines=21> */
.L_x_2631:
[----:B------:R0:W2:Y:S02]  /*7940*/  LDG.E.U8 R2, [R2.64] ;  /* 0x0000002402027981 */ /* 0x0000a4000c1e1100 */
[----:B0-----:R-:W-:Y:S01]  /*7950*/  PRMT R3, RZ, 0x7610, R3 ;  /* 0x00007610ff037816 */ /* 0x001fe20000000003 */
[----:B--2---:R-:W0:Y:S02]  /*7960*/  I2F.U16 R0, R2 ;  /* 0x0000000200007306 */ /* 0x004e240000101000 */
[----:B0-----:R-:W-:Y:S01]  /*7970*/  F2FP.PACK_AB R0, RZ, R0 ;  /* 0x00000000ff00723e */ /* 0x001fe200000000ff */
[----:B------:R-:W-:Y:S05]  /*7980*/  BRA `(.L_x_2633) ;  /* 0x00000f9000007947 */ /* 0x000fea0003800000 */
.L_x_2630:
        /* <DEDUP_REMOVED lines=11> */
.L_x_2635:
[----:B------:R0:W2:Y:S02]  /*7a40*/  LDG.E R2, [R2.64] ;  /* 0x0000002402027981 */ /* 0x0000a4000c1e1900 */
[----:B0-----:R-:W-:Y:S01]  /*7a50*/  PRMT R3, RZ, 0x7610, R3 ;  /* 0x00007610ff037816 */ /* 0x001fe20000000003 */
[----:B--2---:R-:W0:Y:S02]  /*7a60*/  I2F R0, R2 ;  /* 0x0000000200007306 */ /* 0x004e240000201400 */
[----:B0-----:R-:W-:Y:S01]  /*7a70*/  F2FP.PACK_AB R0, RZ, R0 ;  /* 0x00000000ff00723e */ /* 0x001fe200000000ff */
[----:B------:R-:W-:Y:S05]  /*7a80*/  BRA `(.L_x_2633) ;  /* 0x00000e9000007947 */ /* 0x000fea0003800000 */
.L_x_2634:
[----:B------:R0:W2:Y:S02]  /*7a90*/  LDG.E.U16 R2, [R2.64] ;  /* 0x0000002402027981 */ /* 0x0000a4000c1e1500 */
[----:B0-----:R-:W-:Y:S01]  /*7aa0*/  PRMT R3, RZ, 0x7610, R3 ;  /* 0x00007610ff037816 */ /* 0x001fe20000000003 */
[----:B--2---:R-:W0:Y:S02]  /*7ab0*/  I2F.S16 R0, R2 ;  /* 0x0000000200007306 */ /* 0x004e240000101400 */
[----:B0-----:R-:W-:Y:S01]  /*7ac0*/  F2FP.PACK_AB R0, RZ, R0 ;  /* 0x00000000ff00723e */ /* 0x001fe200000000ff */
[----:B------:R-:W-:Y:S05]  /*7ad0*/  BRA `(.L_x_2633) ;  /* 0x00000e4000007947 */ /* 0x000fea0003800000 */
.L_x_2629:
        /* <DEDUP_REMOVED lines=10> */
.L_x_2637:
[----:B------:R0:W2:Y:S02]  /*7b80*/  LDG.E.U16 R0, [R2.64] ;  /* 0x0000002402007981 */ /* 0x0000a4000c1e1500 */
[----:B0-----:R-:W-:Y:S01]  /*7b90*/  PRMT R3, RZ, 0x7610, R3 ;  /* 0x00007610ff037816 */ /* 0x001fe20000000003 */
[----:B--2---:R-:W-:-:S05]  /*7ba0*/  HADD2.F32 R0, -RZ, R0.H0_H0 ;  /* 0x20000000ff007230 */ /* 0x004fca0000004100 */
[----:B------:R-:W-:Y:S01]  /*7bb0*/  F2FP.PACK_AB R0, RZ, R0 ;  /* 0x00000000ff00723e */ /* 0x000fe200000000ff */
[----:B------:R-:W-:Y:S05]  /*7bc0*/  BRA `(.L_x_2633) ;  /* 0x00000d5000007947 */ /* 0x000fea0003800000 */
.L_x_2636:
        /* <DEDUP_REMOVED lines=10> */
.L_x_2639:
[----:B------:R-:W2:Y:S02]  /*7c70*/  LDG.E R3, [R2.64] ;  /* 0x0000002402037981 */ /* 0x000ea4000c1e1900 */
[C---:B--2---:R-:W-:Y:S02]  /*7c80*/  PRMT R0, R3.reuse, 0x7610, R0 ;  /* 0x0000761003007816 */ /* 0x044fe40000000000 */
[----:B------:R-:W-:Y:S01]  /*7c90*/  PRMT R3, R3, 0x7632, R3 ;  /* 0x0000763203037816 */ /* 0x000fe20000000003 */
[----:B------:R-:W-:Y:S05]  /*7ca0*/  BRA `(.L_x_2633) ;  /* 0x00000c7000007947 */ /* 0x000fea0003800000 */
.L_x_2638:
[----:B------:R-:W2:Y:S02]  /*7cb0*/  LDG.E.64 R2, [R2.64] ;  /* 0x0000002402027981 */ /* 0x000ea4000c1e1b00 */
[----:B--2---:R0:W1:Y:S01]  /*7cc0*/  F2F.F32.F64 R0, R2 ;  /* 0x0000000200007310 */ /* 0x0040620000301000 */
[----:B------:R0:W1:Y:S02]  /*7cd0*/  DSETP.GEU.AND P0, PT, |R2|, c[0x2][0x0], PT ;  /* 0x008000000200762a */ /* 0x0000640003f0e200 */
[----:B0-----:R-:W-:-:S12]  /*7ce0*/  PRMT R3, RZ, 0x7610, R3 ;  /* 0x00007610ff037816 */ /* 0x001fd80000000003 */
[----:B-1----:R-:W-:-:S05]  /*7cf0*/  @!P0 FMUL R0, R0, 1.175494350822287508e-38 ;  /* 0x0080000000008820 */ /* 0x002fca0000400000 */
[----:B------:R-:W-:Y:S01]  /*7d00*/  F2FP.PACK_AB R0, RZ, R0 ;  /* 0x00000000ff00723e */ /* 0x000fe200000000ff */
[----:B------:R-:W-:Y:S05]  /*7d10*/  BRA `(.L_x_2633) ;  /* 0x00000c0000007947 */ /* 0x000fea0003800000 */
.L_x_2628:
        /* <DEDUP_REMOVED lines=14> */
.L_x_2642:
        /* <DEDUP_REMOVED lines=10> */
.L_x_2641:
        /* <DEDUP_REMOVED lines=28> */
.L_x_2644:
        /* <DEDUP_REMOVED lines=15> */
.L_x_2643:
[----:B------:R0:W2:Y:S02]  /*8150*/  LDG.E.U16 R0, [R2.64] ;  /* 0x0000002402007981 */ /* 0x0000a4000c1e1500 */
[----:B0-----:R-:W-:Y:S02]  /*8160*/  PRMT R3, RZ, 0x7610, R3 ;  /* 0x00007610ff037816 */ /* 0x001fe40000000003 */
[----:B--2---:R-:W-:-:S04]  /*8170*/  PRMT R0, RZ, 0x5410, R0 ;  /* 0x00005410ff007816 */ /* 0x004fc80000000000 */
[----:B------:R-:W-:Y:S01]  /*8180*/  F2FP.PACK_AB R0, RZ, R0 ;  /* 0x00000000ff00723e */ /* 0x000fe200000000ff */
[----:B------:R-:W-:Y:S05]  /*8190*/  BRA `(.L_x_2633) ;  /* 0x0000078000007947 */ /* 0x000fea0003800000 */
.L_x_2640:
        /* <DEDUP_REMOVED lines=13> */
.L_x_2647:
        /* <DEDUP_REMOVED lines=21> */
.L_x_2651:
[----:B------:R-:W-:Y:S05]  /*83c0*/  BSYNC B1 ;  /* 0x0000000000017941 */ /* 0x000fea0003800000 */
.L_x_2650:
[----:B------:R-:W-:Y:S01]  /*83d0*/  LEA R3, R0, 0x3b800000, 0x17 ;  /* 0x3b80000000037811 */ /* 0x000fe200078eb8ff */
[----:B------:R-:W-:-:S05]  /*83e0*/  IMAD.SHL.U32 R0, R2, 0x100000, RZ ;  /* 0x0010000002007824 */ /* 0x000fca00078e00ff */
[----:B------:R-:W-:Y:S02]  /*83f0*/  LOP3.LUT R0, R3, R0, R4, 0xfe, !PT ;  /* 0x0000000003007212 */ /* 0x000fe400078efe04 */
.L_x_2649:
[----:B------:R-:W-:Y:S05]  /*8400*/  BSYNC B0 ;  /* 0x0000000000007941 */ /* 0x000fea0003800000 */
.L_x_2648:
[----:B------:R-:W-:Y:S02]  /*8410*/  F2FP.PACK_AB R0, RZ, R0 ;  /* 0x00000000ff00723e */ /* 0x000fe400000000ff */
[----:B------:R-:W-:Y:S01]  /*8420*/  PRMT R3, RZ, 0x7610, R3 ;  /* 0x00007610ff037816 */ /* 0x000fe20000000003 */
[----:B------:R-:W-:Y:S05]  /*8430*/  BRA `(.L_x_2633) ;  /* 0x000004e000007947 */ /* 0x000fea0003800000 */
.L_x_2646:
        /* <DEDUP_REMOVED lines=21> */
.L_x_2655:
[----:B------:R-:W-:Y:S05]  /*8590*/  BSYNC B1 ;  /* 0x0000000000017941 */ /* 0x000fea0003800000 */
.L_x_2654:
[----:B------:R-:W-:Y:S01]  /*85a0*/  LEA R3, R0, 0x37800000, 0x17 ;  /* 0x3780000000037811 */ /* 0x000fe200078eb8ff */
[----:B------:R-:W-:-:S05]  /*85b0*/  IMAD.SHL.U32 R0, R2, 0x200000, RZ ;  /* 0x0020000002007824 */ /* 0x000fca00078e00ff */
[----:B------:R-:W-:Y:S02]  /*85c0*/  LOP3.LUT R0, R3, R0, R4, 0xfe, !PT ;  /* 0x0000000003007212 */ /* 0x000fe400078efe04 */
.L_x_2653:
[----:B------:R-:W-:Y:S05]  /*85d0*/  BSYNC B0 ;  /* 0x0000000000007941 */ /* 0x000fea0003800000 */
.L_x_2652:
[----:B------:R-:W-:Y:S02]  /*85e0*/  F2FP.PACK_AB R0, RZ, R0 ;  /* 0x00000000ff00723e */ /* 0x000fe400000000ff */
[----:B------:R-:W-:Y:S01]  /*85f0*/  PRMT R3, RZ, 0x7610, R3 ;  /* 0x00007610ff037816 */ /* 0x000fe20000000003 */
[----:B------:R-:W-:Y:S05]  /*8600*/  BRA `(.L_x_2633) ;  /* 0x0000031000007947 */ /* 0x000fea0003800000 */
.L_x_2645:
        /* <DEDUP_REMOVED lines=14> */
.L_x_2659:
[----:B------:R-:W-:Y:S05]  /*86f0*/  BSYNC B0 ;  /* 0x0000000000007941 */ /* 0x000fea0003800000 */
.L_x_2658:
[----:B------:R-:W-:Y:S02]  /*8700*/  PRMT R3, RZ, 0x7610, R3 ;  /* 0x00007610ff037816 */ /* 0x000fe40000000003 */
[----:B------:R-:W-:Y:S01]  /*8710*/  F2FP.PACK_AB R0, RZ, R0 ;  /* 0x00000000ff00723e */ /* 0x000fe200000000ff */
[----:B------:R-:W-:Y:S05]  /*8720*/  BRA `(.L_x_2633) ;  /* 0x000001f000007947 */ /* 0x000fea0003800000 */
.L_x_2632:
        /* <DEDUP_REMOVED lines=22> */
.L_x_2657:
[----:B------:R-:W2:Y:S02]  /*8890*/  LDG.E.64 R2, [R2.64] ;  /* 0x0000002402027981 */ /* 0x000ea4000c1e1b00 */
[----:B--2---:R0:W1:Y:S02]  /*88a0*/  I2F.U64 R0, R2 ;  /* 0x0000000200007312 */ /* 0x0040640000301000 */
[----:B0-----:R-:W-:Y:S02]  /*88b0*/  PRMT R3, RZ, 0x7610, R3 ;  /* 0x00007610ff037816 */ /* 0x001fe40000000003 */
[----:B-1----:R-:W-:Y:S01]  /*88c0*/  F2FP.PACK_AB R0, RZ, R0 ;  /* 0x00000000ff00723e */ /* 0x002fe200000000ff */
[----:B------:R-:W-:Y:S05]  /*88d0*/  BRA `(.L_x_2633) ;  /* 0x0000004000007947 */ /* 0x000fea0003800000 */
.L_x_2656:
[----:B------:R0:W2:Y:S02]  /*88e0*/  LDG.E R2, [R2.64] ;  /* 0x0000002402027981 */ /* 0x0000a4000c1e1900 */
[----:B0-----:R-:W-:Y:S01]  /*88f0*/  PRMT R3, RZ, 0x7610, R3 ;  /* 0x00007610ff037816 */ /* 0x001fe20000000003 */
[----:B--2---:R-:W0:Y:S02]  /*8900*/  I2F.U32 R0, R2 ;  /* 0x0000000200007306 */ /* 0x004e240000201000 */
[----:B0-----:R-:W-:-:S06]  /*8910*/  F2FP.PACK_AB R0, RZ, R0 ;  /* 0x00000000ff00723e */ /* 0x001fcc00000000ff */
.L_x_2633:
        /* <DEDUP_REMOVED lines=53> */
.L_x_2663:
        /* <DEDUP_REMOVED lines=12> */
.L_x_2662:
[----:B------:R-:W-:-:S04]  /*8d30*/  FADD.FTZ R0, R3, -R3 ;  /* 0x8000000303007221 */ /* 0x000fc80000010000 */
[----:B------:R-:W-:Y:S01]  /*8d40*/  IMAD.MOV.U32 R2, RZ, RZ, R0 ;  /* 0x000000ffff027224 */ /* 0x000fe200078e0000 */
[----:B------:R-:W-:Y:S05]  /*8d50*/  BRA `(.L_x_2664) ;  /* 0x000000c000007947 */ /* 0x000fea0003800000 */
.L_x_2661:
        /* <DEDUP_REMOVED lines=12> */
.L_x_2664:
[----:B------:R-:W-:Y:S05]  /*8e20*/  BSYNC B0 ;  /* 0x0000000000007941 */ /* 0x000fea0003800000 */
.L_x_2660:
        /* <DEDUP_REMOVED lines=18> */
.L_x_2668:
[----:B------:R-:W-:-:S06]  /*8f50*/  HADD2.F32 R3, -RZ, R3.H0_H0 ;  /* 0x20000003ff037230 */ /* 0x000fcc0000004100 */
[----:B------:R-:W0:Y:S02]  /*8f60*/  F2I.S64.TRUNC R2, R3 ;  /* 0x0000000300027311 */ /* 0x000e24000020d900 */
[----:B0-----:R0:W-:Y:S01]  /*8f70*/  STG.E.U8 [R16.64], R2 ;  /* 0x0000000210007986 */ /* 0x0011e2000c101124 */
[----:B------:R-:W-:Y:S05]  /*8f80*/  BRA `(.L_x_2670) ;  /* 0x00000e7000007947 */ /* 0x000fea0003800000 */
.L_x_2667:
        /* <DEDUP_REMOVED lines=10> */
.L_x_2672:
[----:B------:R-:W-:-:S06]  /*9030*/  HADD2.F32 R3, -RZ, R3.H0_H0 ;  /* 0x20000003ff037230 */ /* 0x000fcc0000004100 */
[----:B------:R-:W0:Y:S02]  /*9040*/  F2I.FTZ.TRUNC.NTZ R3, R3 ;  /* 0x0000000300037305 */ /* 0x000e24000021f100 */
[----:B0-----:R0:W-:Y:S01]  /*9050*/  STG.E [R16.64], R3 ;  /* 0x0000000310007986 */ /* 0x0011e2000c101924 */
[----:B------:R-:W-:Y:S05]  /*9060*/  BRA `(.L_x_2670) ;  /* 0x00000d9000007947 */ /* 0x000fea0003800000 */
.L_x_2671:
[----:B------:R-:W-:-:S06]  /*9070*/  HADD2.F32 R3, -RZ, R3.H0_H0 ;  /* 0x20000003ff037230 */ /* 0x000fcc0000004100 */
[----:B------:R-:W0:Y:S02]  /*9080*/  F2I.FTZ.TRUNC.NTZ R3, R3 ;  /* 0x0000000300037305 */ /* 0x000e24000021f100 */
[----:B0-----:R0:W-:Y:S01]  /*9090*/  STG.E.U16 [R16.64], R3 ;  /* 0x0000000310007986 */ /* 0x0011e2000c101524 */
[----:B------:R-:W-:Y:S05]  /*90a0*/  BRA `(.L_x_2670) ;  /* 0x00000d5000007947 */ /* 0x000fea0003800000 */
.L_x_2666:
        /* <DEDUP_REMOVED lines=9> */
.L_x_2674:
[----:B------:R0:W-:Y:S01]  /*9140*/  STG.E.U16 [R16.64], R3 ;  /* 0x0000000310007986 */ /* 0x0001e2000c101524 */
[----:B------:R-:W-:Y:S05]  /*9150*/  BRA `(.L_x_2670) ;  /* 0x00000ca000007947 */ /* 0x000fea0003800000 */
.L_x_2673:
        /* <DEDUP_REMOVED lines=10> */
.L_x_2676:
[----:B------:R0:W-:Y:S01]  /*9200*/  STG.E [R16.64], R3 ;  /* 0x0000000310007986 */ /* 0x0001e2000c101924 */
[----:B------:R-:W-:Y:S05]  /*9210*/  BRA `(.L_x_2670) ;  /* 0x00000be000007947 */ /* 0x000fea0003800000 */
.L_x_2675:
[----:B------:R-:W-:-:S05]  /*9220*/  HADD2.F32 R2, -RZ, R3.H0_H0 ;  /* 0x20000003ff027230 */ /* 0x000fca0000004100 */
[----:B------:R-:W-:-:S06]  /*9230*/  FMUL.FTZ R2, R2, 1 ;  /* 0x3f80000002027820 */ /* 0x000fcc0000410000 */
[----:B------:R-:W0:Y:S02]  /*9240*/  F2F.F64.F32 R2, R2 ;  /* 0x0000000200027310 */ /* 0x000e240000201800 */
[----:B0-----:R0:W-:Y:S01]  /*9250*/  STG.E.64 [R16.64], R2 ;  /* 0x0000000210007986 */ /* 0x0011e2000c101b24 */
[----:B------:R-:W-:Y:S05]  /*9260*/  BRA `(.L_x_2670) ;  /* 0x00000b9000007947 */ /* 0x000fea0003800000 */
.L_x_2665:
        /* <DEDUP_REMOVED lines=17> */
.L_x_2679:
        /* <DEDUP_REMOVED lines=8> */
.L_x_2678:
        /* <DEDUP_REMOVED lines=21> */
.L_x_2683:
[----:B------:R-:W-:Y:S05]  /*9550*/  BSYNC B0 ;  /* 0x0000000000007941 */ /* 0x000fea0003800000 */
.L_x_2682:
[----:B------:R-:W-:-:S05]  /*9560*/  LOP3.LUT R3, R0, R3, RZ, 0xfc, !PT ;  /* 0x0000000300037212 */ /* 0x000fca00078efcff */
[----:B------:R0:W-:Y:S01]  /*9570*/  STG.E.U8 [R16.64], R3 ;  /* 0x0000000310007986 */ /* 0x0001e2000c101124 */
[----:B------:R-:W-:Y:S05]  /*9580*/  BRA `(.L_x_2670) ;  /* 0x0000087000007947 */ /* 0x000fea0003800000 */
.L_x_2681:
        /* <DEDUP_REMOVED lines=13> */
.L_x_2685:
[----:B------:R-:W-:Y:S01]  /*9660*/  IMAD.MOV.U32 R0, RZ, RZ, 0x7f ;  /* 0x0000007fff007424 */ /* 0x000fe200078e00ff */
[----:B------:R-:W-:-:S04]  /*9670*/  ISETP.GT.U32.AND P0, PT, R2, 0x7f800000, PT ;  /* 0x7f8000000200780c */ /* 0x000fc80003f04070 */
[----:B------:R-:W-:-:S04]  /*9680*/  SEL R0, R0, 0x7c, P0 ;  /* 0x0000007c00007807 */ /* 0x000fc80000000000 */
.L_x_2686:
[----:B------:R-:W-:Y:S05]  /*9690*/  BSYNC B0 ;  /* 0x0000000000007941 */ /* 0x000fea0003800000 */
.L_x_2684:
[----:B------:R-:W-:-:S04]  /*96a0*/  LOP3.LUT R2, R3, 0x80000000, RZ, 0xc0, !PT ;  /* 0x8000000003027812 */ /* 0x000fc800078ec0ff */
[----:B------:R-:W-:-:S04]  /*96b0*/  SHF.R.U32.HI R3, RZ, 0x18, R2 ;  /* 0x00000018ff037819 */ /* 0x000fc80000011602 */
[----:B------:R-:W-:-:S05]  /*96c0*/  LOP3.LUT R3, R0, R3, RZ, 0xfc, !PT ;  /* 0x0000000300037212 */ /* 0x000fca00078efcff */
[----:B------:R0:W-:Y:S01]  /*96d0*/  STG.E.U8 [R16.64], R3 ;  /* 0x0000000310007986 */ /* 0x0001e2000c101124 */
[----:B------:R-:W-:Y:S05]  /*96e0*/  BRA `(.L_x_2670) ;  /* 0x0000071000007947 */ /* 0x000fea0003800000 */
.L_x_2680:
[----:B------:R-:W-:-:S05]  /*96f0*/  HADD2.F32 R0, -RZ, R3.H0_H0 ;  /* 0x20000003ff007230 */ /* 0x000fca0000004100 */
[----:B------:R-:W-:-:S05]  /*9700*/  F2FP.BF16.PACK_AB R0, RZ, R0 ;  /* 0x00000000ff00723e */ /* 0x000fca00000010ff */
[----:B------:R0:W-:Y:S01]  /*9710*/  STG.E.U16 [R16.64], R0 ;  /* 0x0000000010007986 */ /* 0x0001e2000c101524 */
[----:B------:R-:W-:Y:S05]  /*9720*/  BRA `(.L_x_2670) ;  /* 0x000006d000007947 */ /* 0x000fea0003800000 */
.L_x_2677:
        /* <DEDUP_REMOVED lines=12> */
.L_x_2689:
        /* <DEDUP_REMOVED lines=17> */
.L_x_2692:
[----:B------:R-:W-:-:S04]  /*9900*/  LOP3.LUT R2, R3, 0x80000000, RZ, 0xc0, !PT ;  /* 0x8000000003027812 */ /* 0x000fc800078ec0ff */
[----:B------:R-:W-:-:S04]  /*9910*/  SHF.R.U32.HI R3, RZ, 0x18, R2 ;  /* 0x00000018ff037819 */ /* 0x000fc80000011602 */
[----:B------:R-:W-:-:S04]  /*9920*/  LOP3.LUT R0, R0, R3, RZ, 0xfc, !PT ;  /* 0x0000000300007212 */ /* 0x000fc800078efcff */
[----:B------:R-:W-:Y:S02]  /*9930*/  PRMT R8, R0, 0x7610, R8 ;  /* 0x0000761000087816 */ /* 0x000fe40000000008 */
.L_x_2691:
[----:B------:R-:W-:Y:S05]  /*9940*/  BSYNC B0 ;  /* 0x0000000000007941 */ /* 0x000fea0003800000 */
.L_x_2690:
[----:B------:R0:W-:Y:S01]  /*9950*/  STG.E.U8 [R16.64], R8 ;  /* 0x0000000810007986 */ /* 0x0001e2000c101124 */
[----:B------:R-:W-:Y:S05]  /*9960*/  BRA `(.L_x_2670) ;  /* 0x0000049000007947 */ /* 0x000fea0003800000 */
.L_x_2688:
        /* <DEDUP_REMOVED lines=17> */
.L_x_2695:
[----:B------:R-:W-:-:S04]  /*9a80*/  LOP3.LUT R2, R3, 0x80000000, RZ, 0xc0, !PT ;  /* 0x8000000003027812 */ /* 0x000fc800078ec0ff */
[----:B------:R-:W-:-:S04]  /*9a90*/  SHF.R.U32.HI R3, RZ, 0x18, R2 ;  /* 0x00000018ff037819 */ /* 0x000fc80000011602 */
[----:B------:R-:W-:-:S04]  /*9aa0*/  LOP3.LUT R0, R0, R3, RZ, 0xfc, !PT ;  /* 0x0000000300007212 */ /* 0x000fc800078efcff */
[----:B------:R-:W-:Y:S02]  /*9ab0*/  PRMT R8, R0, 0x7610, R8 ;  /* 0x0000761000087816 */ /* 0x000fe40000000008 */
.L_x_2694:
[----:B------:R-:W-:Y:S05]  /*9ac0*/  BSYNC B0 ;  /* 0x0000000000007941 */ /* 0x000fea0003800000 */
.L_x_2693:
[----:B------:R0:W-:Y:S01]  /*9ad0*/  STG.E.U8 [R16.64], R8 ;  /* 0x0000000810007986 */ /* 0x0001e2000c101124 */
[----:B------:R-:W-:Y:S05]  /*9ae0*/  BRA `(.L_x_2670) ;  /* 0x0000031000007947 */ /* 0x000fea0003800000 */
.L_x_2687:
        /* <DEDUP_REMOVED lines=22> */
.L_x_2669:
        /* <DEDUP_REMOVED lines=20> */
.L_x_2697:
[----:B------:R-:W-:-:S06]  /*9d90*/  HADD2.F32 R3, -RZ, R3.H0_H0 ;  /* 0x20000003ff037230 */ /* 0x000fcc0000004100 */
[----:B------:R-:W0:Y:S02]  /*9da0*/  F2I.U64.TRUNC R2, R3 ;  /* 0x0000000300027311 */ /* 0x000e24000020d800 */
[----:B0-----:R0:W-:Y:S01]  /*9db0*/  STG.E.64 [R16.64], R2 ;  /* 0x0000000210007986 */ /* 0x0011e2000c101b24 */
[----:B------:R-:W-:Y:S05]  /*9dc0*/  BRA `(.L_x_2670) ;  /* 0x0000003000007947 */ /* 0x000fea0003800000 */
.L_x_2696:
[----:B------:R-:W-:-:S06]  /*9dd0*/  HADD2.F32 R3, -RZ, R3.H0_H0 ;  /* 0x20000003ff037230 */ /* 0x000fcc0000004100 */
[----:B------:R-:W0:Y:S02]  /*9de0*/  F2I.FTZ.U32.TRUNC.NTZ R3, R3 ;  /* 0x0000000300037305 */ /* 0x000e24000021f000 */
[----:B0-----:R0:W-:Y:S02]  /*9df0*/  STG.E [R16.64], R3 ;  /* 0x0000000310007986 */ /* 0x0011e4000c101924 */
.L_x_2670:
[----:B------:R-:W-:Y:S02]  /*9e00*/  IADD3 R19, R19, 0x80, RZ ;  /* 0x0000008013137810 */ /* 0x000fe40007ffe0ff */
.L_x_2555:
[----:B------:R-:W-:Y:S05]  /*9e10*/  BSYNC B6 ;  /* 0x0000000000067941 */ /* 0x000fea0003800000 */
.L_x_2554:
        /* <DEDUP_REMOVED lines=230> */
.L_x_2698:
        /* <DEDUP_REMOVED lines=21> */
.L_x_2702:
[----:B------:R0:W2:Y:S02]  /*add0*/  LDG.E.U8 R2, [R2.64] ;  /* 0x0000002402027981 */ /* 0x0000a4000c1e1100 */
[----:B0-----:R-:W-:Y:S01]  /*ade0*/  PRMT R3, RZ, 0x7610, R3 ;  /* 0x00007610ff037816 */ /* 0x001fe20000000003 */
[----:B--2---:R-:W0:Y:S02]  /*adf0*/  I2F.U16 R0, R2 ;  /* 0x0000000200007306 */ /* 0x004e240000101000 */
[----:B0-----:R-:W-:Y:S01]  /*ae00*/  F2FP.PACK_AB R0, RZ, R0 ;  /* 0x00000000ff00723e */ /* 0x001fe200000000ff */
[----:B------:R-:W-:Y:S05]  /*ae10*/  BRA `(.L_x_2704) ;  /* 0x00000f9000007947 */ /* 0x000fea0003800000 */
.L_x_2701:
        /* <DEDUP_REMOVED lines=11> */
.L_x_2706:
[----:B------:R0:W2:Y:S02]  /*aed0*/  LDG.E R2, [R2.64] ;  /* 0x0000002402027981 */ /* 0x0000a4000c1e1900 */
[----:B0-----:R-:W-:Y:S01]  /*aee0*/  PRMT R3, RZ, 0x7610, R3 ;  /* 0x00007610ff037816 */ /* 0x001fe20000000003 */
[----:B--2---:R-:W0:Y:S02]  /*aef0*/  I2F R0, R2 ;  /* 0x0000000200007306 */ /* 0x004e240000201400 */
[----:B0-----:R-:W-:Y:S01]  /*af00*/  F2FP.PACK_AB R0, RZ, R0 ;  /* 0x00000000ff00723e */ /* 0x001fe200000000ff */
[----:B------:R-:W-:Y:S05]  /*af10*/  BRA `(.L_x_2704) ;  /* 0x00000e9000007947 */ /* 0x000fea0003800000 */
.L_x_2705:
[----:B------:R0:W2:Y:S02]  /*af20*/  LDG.E.U16 R2, [R2.64] ;  /* 0x0000002402027981 */ /* 0x0000a4000c1e1500 */
[----:B0-----:R-:W-:Y:S01]  /*af30*/  PRMT R3, RZ, 0x7610, R3 ;  /* 0x00007610ff037816 */ /* 0x001fe20000000003 */
[----:B--2---:R-:W0:Y:S02]  /*af40*/  I2F.S16 R0, R2 ;  /* 0x0000000200007306 */ /* 0x004e240000101400 */
[----:B0-----:R-:W-:Y:S01]  /*af50*/  F2FP.PACK_AB R0, RZ, R0 ;  /* 0x00000000ff00723e */ /* 0x001fe200000000ff */
[----:B------:R-:W-:Y:S05]  /*af60*/  BRA `(.L_x_2704) ;  /* 0x00000e4000007947 */ /* 0x000fea0003800000 */
.L_x_2700:
        /* <DEDUP_REMOVED lines=10> */
.L_x_2708:
[----:B------:R0:W2:Y:S02]  /*b010*/  LDG.E.U16 R0, [R2.64] ;  /* 0x0000002402007981 */ /* 0x0000a4000c1e1500 */
[----:B0-----:R-:W-:Y:S01]  /*b020*/  PRMT R3, RZ, 0x7610, R3 ;  /* 0x00007610ff037816 */ /* 0x001fe20000000003 */
[----:B--2---:R-:W-:-:S05]  /*b030*/  HADD2.F32 R0, -RZ, R0.H0_H0 ;  /* 0x20000000ff007230 */ /* 0x004fca0000004100 */
[----:B------:R-:W-:Y:S01]  /*b040*/  F2FP.PACK_AB R0, RZ, R0 ;  /* 0x00000000ff00723e */ /* 0x000fe200000000ff */
[----:B------:R-:W-:Y:S05]  /*b050*/  BRA `(.L_x_2704) ;  /* 0x00000d5000007947 */ /* 0x000fea0003800000 */
.L_x_2707:
        /* <DEDUP_REMOVED lines=10> */
.L_x_2710:
[----:B------:R-:W2:Y:S02]  /*b100*/  LDG.E R3, [R2.64] ;  /* 0x0000002402037981 */ /* 0x000ea4000c1e1900 */
[C---:B--2---:R-:W-:Y:S02]  /*b110*/  PRMT R0, R3.reuse, 0x7610, R0 ;  /* 0x0000761003007816 */ /* 0x044fe40000000000 */
[----:B------:R-:W-:Y:S01]  /*b120*/  PRMT R3, R3, 0x7632, R3 ;  /* 0x0000763203037816 */ /* 0x000fe20000000003 */
[----:B------:R-:W-:Y:S05]  /*b130*/  BRA `(.L_x_2704) ;  /* 0x00000c7000007947 */ /* 0x000fea0003800000 */
.L_x_2709:
[----:B------:R-:W2:Y:S02]  /*b140*/  LDG.E.64 R2, [R2.64] ;  /* 0x0000002402027981 */ /* 0x000ea4000c1e1b00 */
[----:B--2---:R0:W1:Y:S01]  /*b150*/  F2F.F32.F64 R0, R2 ;  /* 0x0000000200007310 */ /* 0x0040620000301000 */
[----:B------:R0:W1:Y:S02]  /*b160*/  DSETP.GEU.AND P0, PT, |R2|, c[0x2][0x0], PT ;  /* 0x008000000200762a */ /* 0x0000640003f0e200 */
[----:B0-----:R-:W-:-:S12]  /*b170*/  PRMT R3, RZ, 0x7610, R3 ;  /* 0x00007610ff037816 */ /* 0x001fd80000000003 */
[----:B-1----:R-:W-:-:S05]  /*b180*/  @!P0 FMUL R0, R0, 1.175494350822287508e-38 ;  /* 0x0080000000008820 */ /* 0x002fca0000400000 */
[----:B------:R-:W-:Y:S01]  /*b190*/  F2FP.PACK_AB R0, RZ, R0 ;  /* 0x00000000ff00723e */ /* 0x000fe200000000ff */
[----:B------:R-:W-:Y:S05]  /*b1a0*/  BRA `(.L_x_2704) ;  /* 0x00000c0000007947 */ /* 0x000fea0003800000 */
.L_x_2699:
        /* <DEDUP_REMOVED lines=14> */
.L_x_2713:
        /* <DEDUP_REMOVED lines=10> */
.L_x_2712:
        /* <DEDUP_REMOVED lines=28> */
.L_x_2715:
        /* <DEDUP_REMOVED lines=15> */
.L_x_2714:
[----:B------:R0:W2:Y:S02]  /*b5e0*/  LDG.E.U16 R0, [R2.64] ;  /* 0x0000002402007981 */ /* 0x0000a4000c1e1500 */
[----:B0-----:R-:W-:Y:S02]  /*b5f0*/  PRMT R3, RZ, 0x7610, R3 ;  /* 0x00007610ff037816 */ /* 0x001fe40000000003 */
[----:B--2---:R-:W-:-:S04]  /*b600*/  PRMT R0, RZ, 0x5410, R0 ;  /* 0x00005410ff007816 */ /* 0x004fc80000000000 */
[----:B------:R-:W-:Y:S01]  /*b610*/  F2FP.PACK_AB R0, RZ, R0 ;  /* 0x00000000ff00723e */ /* 0x000fe200000000ff */
[----:B------:R-:W-:Y:S05]  /*b620*/  BRA `(.L_x_2704) ;  /* 0x0000078000007947 */ /* 0x000fea0003800000 */
.L_x_2711:
        /* <DEDUP_REMOVED lines=13> */
.L_x_2718:
        /* <DEDUP_REMOVED lines=21> */
.L_x_2722:
[----:B------:R-:W-:Y:S05]  /*b850*/  BSYNC B1 ;  /* 0x0000000000017941 */ /* 0x000fea0003800000 */
.L_x_2721:
[----:B------:R-:W-:Y:S01]  /*b860*/  LEA R3, R0, 0x3b800000, 0x17 ;  /* 0x3b80000000037811 */ /* 0x000fe200078eb8ff */
[----:B------:R-:W-:-:S05]  /*b870*/  IMAD.SHL.U32 R0, R2, 0x100000, RZ ;  /* 0x0010000002007824 */ /* 0x000fca00078e00ff */
[----:B------:R-:W-:Y:S02]  /*b880*/  LOP3.LUT R0, R3, R0, R4, 0xfe, !PT ;  /* 0x0000000003007212 */ /* 0x000fe400078efe04 */
.L_x_2720:
[----:B------:R-:W-:Y:S05]  /*b890*/  BSYNC B0 ;  /* 0x0000000000007941 */ /* 0x000fea0003800000 */
.L_x_2719:
[----:B------:R-:W-:Y:S02]  /*b8a0*/  F2FP.PACK_AB R0, RZ, R0 ;  /* 0x00000000ff00723e */ /* 0x000fe400000000ff */
[----:B------:R-:W-:Y:S01]  /*b8b0*/  PRMT R3, RZ, 0x7610, R3 ;  /* 0x00007610ff037816 */ /* 0x000fe20000000003 */
[----:B------:R-:W-:Y:S05]  /*b8c0*/  BRA `(.L_x_2704) ;  /* 0x000004e000007947 */ /* 0x000fea0003800000 */
.L_x_2717:
        /* <DEDUP_REMOVED lines=21> */
.L_x_2726:
[----:B------:R-:W-:Y:S05]  /*ba20*/  BSYNC B1 ;  /* 0x0000000000017941 */ /* 0x000fea0003800000 */
.L_x_2725:
[----:B------:R-:W-:Y:S01]  /*ba30*/  LEA R3, R0, 0x37800000, 0x17 ;  /* 0x3780000000037811 */ /* 0x000fe200078eb8ff */
[----:B------:R-:W-:-:S05]  /*ba40*/  IMAD.SHL.U32 R0, R2, 0x200000, RZ ;  /* 0x0020000002007824 */ /* 0x000fca00078e00ff */
[----:B------:R-:W-:Y:S02]  /*ba50*/  LOP3.LUT R0, R3, R0, R4, 0xfe, !PT ;  /* 0x0000000003007212 */ /* 0x000fe400078efe04 */
.L_x_2724:
[----:B------:R-:W-:Y:S05]  /*ba60*/  BSYNC B0 ;  /* 0x0000000000007941 */ /* 0x000fea0003800000 */
.L_x_2723:
[----:B------:R-:W-:Y:S02]  /*ba70*/  F2FP.PACK_AB R0, RZ, R0 ;  /* 0x00000000ff00723e */ /* 0x000fe400000000ff */
[----:B------:R-:W-:Y:S01]  /*ba80*/  PRMT R3, RZ, 0x7610, R3 ;  /* 0x00007610ff037816 */ /* 0x000fe20000000003 */
[----:B------:R-:W-:Y:S05]  /*ba90*/  BRA `(.L_x_2704) ;  /* 0x0000031000007947 */ /* 0x000fea0003800000 */
.L_x_2716:
        /* <DEDUP_REMOVED lines=14> */
.L_x_2730:
[----:B------:R-:W-:Y:S05]  /*bb80*/  BSYNC B0 ;  /* 0x0000000000007941 */ /* 0x000fea0003800000 */
.L_x_2729:
[----:B------:R-:W-:Y:S02]  /*bb90*/  PRMT R3, RZ, 0x7610, R3 ;  /* 0x00007610ff037816 */ /* 0x000fe40000000003 */
[----:B------:R-:W-:Y:S01]  /*bba0*/  F2FP.PACK_AB R0, RZ, R0 ;  /* 0x00000000ff00723e */ /* 0x000fe200000000ff */
[----:B------:R-:W-:Y:S05]  /*bbb0*/  BRA `(.L_x_2704) ;  /* 0x000001f000007947 */ /* 0x000fea0003800000 */
.L_x_2703:
        /* <DEDUP_REMOVED lines=22> */
.L_x_2728:
[----:B------:R-:W2:Y:S02]  /*bd20*/  LDG.E.64 R2, [R2.64] ;  /* 0x0000002402027981 */ /* 0x000ea4000c1e1b00 */
[----:B--2---:R0:W1:Y:S02]  /*bd30*/  I2F.U64 R0, R2 ;  /* 0x0000000200007312 */ /* 0x0040640000301000 */
[----:B0-----:R-:W-:Y:S02]  /*bd40*/  PRMT R3, RZ, 0x7610, R3 ;  /* 0x00007610ff037816 */ /* 0x001fe40000000003 */
[----:B-1----:R-:W-:Y:S01]  /*bd50*/  F2FP.PACK_AB R0, RZ, R0 ;  /* 0x00000000ff00723e */ /* 0x002fe200000000ff */
[----:B------:R-:W-:Y:S05]  /*bd60*/  BRA `(.L_x_2704) ;  /* 0x0000004000007947 */ /* 0x000fea0003800000 */
.L_x_2727:
[----:B------:R0:W2:Y:S02]  /*bd70*/  LDG.E R2, [R2.64] ;  /* 0x0000002402027981 */ /* 0x0000a4000c1e1900 */
[----:B0-----:R-:W-:Y:S01]  /*bd80*/  PRMT R3, RZ, 0x7610, R3 ;  /* 0x00007610ff037816 */ /* 0x001fe20000000003 */
[----:B--2---:R-:W0:Y:S02]  /*bd90*/  I2F.U32 R0, R2 ;  /* 0x0000000200007306 */ /* 0x004e240000201000 */
[----:B0-----:R-:W-:-:S06]  /*bda0*/  F2FP.PACK_AB R0, RZ, R0 ;  /* 0x00000000ff00723e */ /* 0x001fcc00000000ff */
.L_x_2704:
        /* <DEDUP_REMOVED lines=53> */
.L_x_2734:
        /* <DEDUP_REMOVED lines=12> */
.L_x_2733:
[----:B------:R-:W-:-:S04]  /*c1c0*/  FADD.FTZ R0, R3, -R3 ;  /* 0x8000000303007221 */ /* 0x000fc80000010000 */
[----:B------:R-:W-:Y:S01]  /*c1d0*/  IMAD.MOV.U32 R2, RZ, RZ, R0 ;  /* 0x000000ffff027224 */ /* 0x000fe200078e0000 */
[----:B------:R-:W-:Y:S05]  /*c1e0*/  BRA `(.L_x_2735) ;  /* 0x000000c000007947 */ /* 0x000fea0003800000 */
.L_x_2732:
        /* <DEDUP_REMOVED lines=12> */
.L_x_2735:
[----:B------:R-:W-:Y:S05]  /*c2b0*/  BSYNC B0 ;  /* 0x0000000000007941 */ /* 0x000fea0003800000 */
.L_x_2731:
        /* <DEDUP_REMOVED lines=18> */
.L_x_2739:
[----:B------:R-:W-:-:S06]  /*c3e0*/  HADD2.F32 R3, -RZ, R3.H0_H0 ;  /* 0x20000003ff037230 */ /* 0x000fcc0000004100 */
[----:B------:R-:W0:Y:S02]  /*c3f0*/  F2I.S64.TRUNC R2, R3 ;  /* 0x0000000300027311 */ /* 0x000e24000020d900 */
[----:B0-----:R-:W-:Y:S01]  /*c400*/  STG.E.U8 [R16.64], R2 ;  /* 0x0000000210007986 */ /* 0x001fe2000c101124 */
[----:B------:R-:W-:Y:S05]  /*c410*/  EXIT ;  /* 0x000000000000794d */ /* 0x000fea0003800000 */
.L_x_2738:
        /* <DEDUP_REMOVED lines=10> */
.L_x_2742:
[----:B------:R-:W-:-:S06]  /*c4c0*/  HADD2.F32 R3, -RZ, R3.H0_H0 ;  /* 0x20000003ff037230 */ /* 0x000fcc0000004100 */
[----:B------:R-:W0:Y:S02]  /*c4d0*/  F2I.FTZ.TRUNC.NTZ R3, R3 ;  /* 0x0000000300037305 */ /* 0x000e24000021f100 */
[----:B0-----:R-:W-:Y:S01]  /*c4e0*/  STG.E [R16.64], R3 ;  /* 0x0000000310007986 */ /* 0x001fe2000c101924 */
[----:B------:R-:W-:Y:S05]  /*c4f0*/  EXIT ;  /* 0x000000000000794d */ /* 0x000fea0003800000 */
.L_x_2741:
[----:B------:R-:W-:-:S06]  /*c500*/  HADD2.F32 R3, -RZ, R3.H0_H0 ;  /* 0x20000003ff037230 */ /* 0x000fcc0000004100 */
[----:B------:R-:W0:Y:S02]  /*c510*/  F2I.FTZ.TRUNC.NTZ R3, R3 ;  /* 0x0000000300037305 */ /* 0x000e24000021f100 */
[----:B0-----:R-:W-:Y:S01]  /*c520*/  STG.E.U16 [R16.64], R3 ;  /* 0x0000000310007986 */ /* 0x001fe2000c101524 */
[----:B------:R-:W-:Y:S05]  /*c530*/  EXIT ;  /* 0x000000000000794d */ /* 0x000fea0003800000 */
.L_x_2737:
        /* <DEDUP_REMOVED lines=9> */
.L_x_2744:
[----:B------:R-:W-:Y:S01]  /*c5d0*/  STG.E.U16 [R16.64], R3 ;  /* 0x0000000310007986 */ /* 0x000fe2000c101524 */
[----:B------:R-:W-:Y:S05]  /*c5e0*/  EXIT ;  /* 0x000000000000794d */ /* 0x000fea0003800000 */
.L_x_2743:
        /* <DEDUP_REMOVED lines=8> */
[----:B------:R-:W-:Y:S01]  /*c670*/  STG.E.64 [R16.64], R4 ;  /* 0x0000000410007986 */ /* 0x000fe2000c101b24 */
[----:B------:R-:W-:Y:S05]  /*c680*/  EXIT ;  /* 0x000000000000794d */ /* 0x000fea0003800000 */
.L_x_2746:
[----:B------:R-:W-:Y:S01]  /*c690*/  STG.E [R16.64], R3 ;  /* 0x0000000310007986 */ /* 0x000fe2000c101924 */
[----:B------:R-:W-:Y:S05]  /*c6a0*/  EXIT ;  /* 0x000000000000794d */ /* 0x000fea0003800000 */
.L_x_2745:
[----:B------:R-:W-:-:S05]  /*c6b0*/  HADD2.F32 R2, -RZ, R3.H0_H0 ;  /* 0x20000003ff027230 */ /* 0x000fca0000004100 */
[----:B------:R-:W-:-:S06]  /*c6c0*/  FMUL.FTZ R2, R2, 1 ;  /* 0x3f80000002027820 */ /* 0x000fcc0000410000 */
[----:B------:R-:W0:Y:S02]  /*c6d0*/  F2F.F64.F32 R2, R2 ;  /* 0x0000000200027310 */ /* 0x000e240000201800 */
[----:B0-----:R-:W-:Y:S01]  /*c6e0*/  STG.E.64 [R16.64], R2 ;  /* 0x0000000210007986 */ /* 0x001fe2000c101b24 */
[----:B------:R-:W-:Y:S05]  /*c6f0*/  EXIT ;  /* 0x000000000000794d */ /* 0x000fea0003800000 */
.L_x_2736:
        /* <DEDUP_REMOVED lines=15> */
[----:B------:R-:W-:Y:S01]  /*c7f0*/  STG.E.U8 [R16.64], R3 ;  /* 0x0000000310007986 */ /* 0x000fe2000c101124 */
[----:B------:R-:W-:Y:S05]  /*c800*/  EXIT ;  /* 0x000000000000794d */ /* 0x000fea0003800000 */
.L_x_2749:
[--C-:B------:R-:W-:Y:S02]  /*c810*/  HADD2.F32 R6, -RZ, R3.reuse.H1_H1 ;  /* 0x30000003ff067230 */ /* 0x100fe40000004100 */
[----:B------:R-:W-:-:S03]  /*c820*/  HADD2.F32 R3, -RZ, R3.H0_H0 ;  /* 0x20000003ff037230 */ /* 0x000fc60000004100 */
[----:B------:R-:W-:Y:S02]  /*c830*/  FMUL.FTZ R6, R6, 1 ;  /* 0x3f80000006067820 */ /* 0x000fe40000410000 */
[----:B------:R-:W-:-:S04]  /*c840*/  FMUL.FTZ R3, R3, 1 ;  /* 0x3f80000003037820 */ /* 0x000fc80000410000 */
[----:B------:R-:W-:Y:S08]  /*c850*/  F2F.F64.F32 R6, R6 ;  /* 0x0000000600067310 */ /* 0x000ff00000201800 */
[----:B------:R-:W0:Y:S02]  /*c860*/  F2F.F64.F32 R4, R3 ;  /* 0x0000000300047310 */ /* 0x000e240000201800 */
[----:B0-----:R-:W-:Y:S01]  /*c870*/  STG.E.128 [R16.64], R4 ;  /* 0x0000000410007986 */ /* 0x001fe2000c101d24 */
[----:B------:R-:W-:Y:S05]  /*c880*/  EXIT ;  /* 0x000000000000794d */ /* 0x000fea0003800000 */
.L_x_2748:
        /* <DEDUP_REMOVED lines=21> */
.L_x_2753:
[----:B------:R-:W-:Y:S05]  /*c9e0*/  BSYNC B0 ;  /* 0x0000000000007941 */ /* 0x000fea0003800000 */
.L_x_2752:
[----:B------:R-:W-:-:S05]  /*c9f0*/  LOP3.LUT R3, R0, R3, RZ, 0xfc, !PT ;  /* 0x0000000300037212 */ /* 0x000fca00078efcff */
[----:B------:R-:W-:Y:S01]  /*ca00*/  STG.E.U8 [R16.64], R3 ;  /* 0x0000000310007986 */ /* 0x000fe2000c101124 */
[----:B------:R-:W-:Y:S05]  /*ca10*/  EXIT ;  /* 0x000000000000794d */ /* 0x000fea0003800000 */
.L_x_2751:
        /* <DEDUP_REMOVED lines=13> */
.L_x_2755:
[----:B------:R-:W-:Y:S01]  /*caf0*/  IMAD.MOV.U32 R0, RZ, RZ, 0x7f ;  /* 0x0000007fff007424 */ /* 0x000fe200078e00ff */
[----:B------:R-:W-:-:S04]  /*cb00*/  ISETP.GT.U32.AND P0, PT, R2, 0x7f800000, PT ;  /* 0x7f8000000200780c */ /* 0x000fc80003f04070 */
[----:B------:R-:W-:-:S04]  /*cb10*/  SEL R0, R0, 0x7c, P0 ;  /* 0x0000007c00007807 */ /* 0x000fc80000000000 */
.L_x_2756:
[----:B------:R-:W-:Y:S05]  /*cb20*/  BSYNC B0 ;  /* 0x0000000000007941 */ /* 0x000fea0003800000 */
.L_x_2754:
[----:B------:R-:W-:-:S04]  /*cb30*/  LOP3.LUT R2, R3, 0x80000000, RZ, 0xc0, !PT ;  /* 0x8000000003027812 */ /* 0x000fc800078ec0ff */
[----:B------:R-:W-:-:S04]  /*cb40*/  SHF.R.U32.HI R3, RZ, 0x18, R2 ;  /* 0x00000018ff037819 */ /* 0x000fc80000011602 */
[----:B------:R-:W-:-:S05]  /*cb50*/  LOP3.LUT R3, R0, R3, RZ, 0xfc, !PT ;  /* 0x0000000300037212 */ /* 0x000fca00078efcff */
[----:B------:R-:W-:Y:S01]  /*cb60*/  STG.E.U8 [R16.64], R3 ;  /* 0x0000000310007986 */ /* 0x000fe2000c101124 */
[----:B------:R-:W-:Y:S05]  /*cb70*/  EXIT ;  /* 0x000000000000794d */ /* 0x000fea0003800000 */
.L_x_2750:
[----:B------:R-:W-:-:S05]  /*cb80*/  HADD2.F32 R0, -RZ, R3.H0_H0 ;  /* 0x20000003ff007230 */ /* 0x000fca0000004100 */
[----:B------:R-:W-:-:S05]  /*cb90*/  F2FP.BF16.PACK_AB R0, RZ, R0 ;  /* 0x00000000ff00723e */ /* 0x000fca00000010ff */
[----:B------:R-:W-:Y:S01]  /*cba0*/  STG.E.U16 [R16.64], R0 ;  /* 0x0000000010007986 */ /* 0x000fe2000c101524 */
[----:B------:R-:W-:Y:S05]  /*cbb0*/  EXIT ;  /* 0x000000000000794d */ /* 0x000fea0003800000 */
.L_x_2747:
        /* <DEDUP_REMOVED lines=12> */
.L_x_2759:
        /* <DEDUP_REMOVED lines=17> */
.L_x_2762:
[----:B------:R-:W-:-:S04]  /*cd90*/  LOP3.LUT R2, R3, 0x80000000, RZ, 0xc0, !PT ;  /* 0x8000000003027812 */ /* 0x000fc800078ec0ff */
[----:B------:R-:W-:-:S04]  /*cda0*/  SHF.R.U32.HI R3, RZ, 0x18, R2 ;  /* 0x00000018ff037819 */ /* 0x000fc80000011602 */
[----:B------:R-:W-:-:S04]  /*cdb0*/  LOP3.LUT R0, R0, R3, RZ, 0xfc, !PT ;  /* 0x0000000300007212 */ /* 0x000fc800078efcff */
[----:B------:R-:W-:Y:S02]  /*cdc0*/  PRMT R8, R0, 0x7610, R8 ;  /* 0x0000761000087816 */ /* 0x000fe40000000008 */
.L_x_2761:
[----:B------:R-:W-:Y:S05]  /*cdd0*/  BSYNC B0 ;  /* 0x0000000000007941 */ /* 0x000fea0003800000 */
.L_x_2760:
[----:B------:R-:W-:Y:S01]  /*cde0*/  STG.E.U8 [R16.64], R8 ;  /* 0x0000000810007986 */ /* 0x000fe2000c101124 */
[----:B------:R-:W-:Y:S05]  /*cdf0*/  EXIT ;  /* 0x000000000000794d */ /* 0x000fea0003800000 */
.L_x_2758:
        /* <DEDUP_REMOVED lines=17> */
.L_x_2765:
[----:B------:R-:W-:-:S04]  /*cf10*/  LOP3.LUT R2, R3, 0x80000000, RZ, 0xc0, !PT ;  /* 0x8000000003027812 */ /* 0x000fc800078ec0ff */
[----:B------:R-:W-:-:S04]  /*cf20*/  SHF.R.U32.HI R3, RZ, 0x18, R2 ;  /* 0x00000018ff037819 */ /* 0x000fc80000011602 */
[----:B------:R-:W-:-:S04]  /*cf30*/  LOP3.LUT R0, R0, R3, RZ, 0xfc, !PT ;  /* 0x0000000300007212 */ /* 0x000fc800078efcff */
[----:B------:R-:W-:Y:S02]  /*cf40*/  PRMT R8, R0, 0x7610, R8 ;  /* 0x0000761000087816 */ /* 0x000fe40000000008 */
.L_x_2764:
[----:B------:R-:W-:Y:S05]  /*cf50*/  BSYNC B0 ;  /* 0x0000000000007941 */ /* 0x000fea0003800000 */
.L_x_2763:
[----:B------:R-:W-:Y:S01]  /*cf60*/  STG.E.U8 [R16.64], R8 ;  /* 0x0000000810007986 */ /* 0x000fe2000c101124 */
[----:B------:R-:W-:Y:S05]  /*cf70*/  EXIT ;  /* 0x000000000000794d */ /* 0x000fea0003800000 */
.L_x_2757:
        /* <DEDUP_REMOVED lines=22> */
.L_x_2740:
        /* <DEDUP_REMOVED lines=20> */
.L_x_2767:
[----:B------:R-:W-:-:S06]  /*d220*/  HADD2.F32 R3, -RZ, R3.H0_H0 ;  /* 0x20000003ff037230 */ /* 0x000fcc0000004100 */
[----:B------:R-:W0:Y:S02]  /*d230*/  F2I.U64.TRUNC R2, R3 ;  /* 0x0000000300027311 */ /* 0x000e24000020d800 */
[----:B0-----:R-:W-:Y:S01]  /*d240*/  STG.E.64 [R16.64], R2 ;  /* 0x0000000210007986 */ /* 0x001fe2000c101b24 */
[----:B------:R-:W-:Y:S05]  /*d250*/  EXIT ;  /* 0x000000000000794d */ /* 0x000fea0003800000 */
.L_x_2766:
[----:B------:R-:W-:-:S06]  /*d260*/  HADD2.F32 R3, -RZ, R3.H0_H0 ;  /* 0x20000003ff037230 */ /* 0x000fcc0000004100 */
[----:B------:R-:W0:Y:S02]  /*d270*/  F2I.FTZ.U32.TRUNC.NTZ R3, R3 ;  /* 0x0000000300037305 */ /* 0x000e24000021f000 */
[----:B0-----:R-:W-:Y:S01]  /*d280*/  STG.E [R16.64], R3 ;  /* 0x0000000310007986 */ /* 0x001fe2000c101924 */
[----:B------:R-:W-:Y:S05]  /*d290*/  EXIT ;  /* 0x000000000000794d */ /* 0x000fea0003800000 */
.L_x_2768:
        /* <DEDUP_REMOVED lines=14> */
.L_x_6499:


//--------------------- .text._ZN2at6native27unrolled_elementwise_kernelIZZZNS0_15tan_kernel_cudaERNS_18TensorIteratorBaseEENKUlvE_clEvENKUlvE1_clEvEUlN3c107complexINS6_4HalfEEEE_St5arrayIPcLm2EELi4E23TrivialOffsetCalculatorILi1EjESF_NS0_6memory12LoadWithCastILi1EEENSG_13StoreWithCastILi1EEEEEviT_T0_T2_T3_T4_T5_ --------------------------
	.section	.text._ZN2at6native27unrolled_elementwise_kernelIZZZNS0_15tan_kernel_cudaERNS_18TensorIteratorBaseEENKUlvE_clEvENKUlvE1_clEvEUlN3c107complexINS6_4HalfEEEE_St5arrayIPcLm2EELi4E23TrivialOffsetCalculatorILi1EjESF_NS0_6memory12LoadWithCastILi1EEENSG_13StoreWithCastILi1EEEEEviT_T0_T2_T3_T4_T5_,"ax",@progbits
	.sectioninfo	@"SHI_REGISTERS=32"
	.align	128
        .global         _ZN2at6native27unrolled_elementwise_kernelIZZZNS0_15tan_kernel_cudaERNS_18TensorIteratorBaseEENKUlvE_clEvENKUlvE1_clEvEUlN3c107complexINS6_4HalfEEEE_St5arrayIPcLm2EELi4E23TrivialOffsetCalculatorILi1EjESF_NS0_6memory12LoadWithCastILi1EEENSG_13StoreWithCastILi1EEEEEviT_T0_T2_T3_T4_T5_
        .type           _ZN2at6native27unrolled_elementwise_kernelIZZZNS0_15tan_kernel_cudaERNS_18TensorIteratorBaseEENKUlvE_clEvENKUlvE1_clEvEUlN3c107complexINS6_4HalfEEEE_St5arrayIPcLm2EELi4E23TrivialOffsetCalculatorILi1EjESF_NS0_6memory12LoadWithCastILi1EEENSG_13StoreWithCastILi1EEEEEviT_T0_T2_T3_T4_T5_,@function
        .size           _ZN2at6native27unrolled_elementwise_kernelIZZZNS0_15tan_kernel_cudaERNS_18TensorIteratorBaseEENKUlvE_clEvENKUlvE1_clEvEUlN3c107complexINS6_4HalfEEEE_St5arrayIPcLm2EELi4E23TrivialOffsetCalculatorILi1EjESF_NS0_6memory12LoadWithCastILi1EEENSG_13StoreWithCastILi1EEEEEviT_T0_T2_T3_T4_T5_,(.L_x_6500 - _ZN2at6native27unrolled_elementwise_kernelIZZZNS0_15tan_kernel_cudaERNS_18TensorIteratorBaseEENKUlvE_clEvENKUlvE1_clEvEUlN3c107complexINS6_4HalfEEEE_St5arrayIPcLm2EELi4E23TrivialOffsetCalculatorILi1EjESF_NS0_6memory12LoadWithCastILi1EEENSG_13StoreWithCastILi1EEEEEviT_T0_T2_T3_T4_T5_)
        .other          _ZN2at6native27unrolled_elementwise_kernelIZZZNS0_15tan_kernel_cudaERNS_18TensorIteratorBaseEENKUlvE_clEvENKUlvE1_clEvEUlN3c107complexINS6_4HalfEEEE_St5arrayIPcLm2EELi4E23TrivialOffsetCalculatorILi1EjESF_NS0_6memory12LoadWithCastILi1EEENSG_13StoreWithCastILi1EEEEEviT_T0_T2_T3_T4_T5_,@"STO_CUDA_ENTRY STV_DEFAULT"
_ZN2at6native27unrolled_elementwise_kernelIZZZNS0_15tan_kernel_cudaERNS_18TensorIteratorBaseEENKUlvE_clEvENKUlvE1_clEvEUlN3c107complexINS6_4HalfEEEE_St5arrayIPcLm2EELi4E23TrivialOffsetCalculatorILi1EjESF_NS0_6memory12LoadWithCastILi1EEENSG_13StoreWithCastILi1EEEEEviT_T0_T2_T3_T4_T5_:
.text._ZN2at6native27unrolled_elementwise_kernelIZZZNS0_15tan_kernel_cudaERNS_18TensorIteratorBaseEENKUlvE_clEvENKUlvE1_clEvEUlN3c107complexINS6_4HalfEEEE_St5arrayIPcLm2EELi4E23TrivialOffsetCalculatorILi1EjESF_NS0_6memory12LoadWithCastILi1EEENSG_13StoreWithCastILi1EEEEEviT_T0_T2_T3_T4_T5_:
        /* <DEDUP_REMOVED lines=8> */
[----:B------:R-:W-:Y:S02]  /*0080*/  PRMT R19, RZ, 0x7610, R19 ;  /* 0x00007610ff137816 */ /* 0x000fe40000000013 */
[----:B------:R-:W-:Y:S01]  /*0090*/  PRMT R23, RZ, 0x7610, R23 ;  /* 0x00007610ff177816 */ /* 0x000fe20000000017 */
[----:B0-----:R-:W-:-:S05]  /*00a0*/  IMAD R22, R16, R3, c[0x0][0x160] ;  /* 0x0000580010167624 */ /* 0x001fca00078e0203 */
[----:B--2---:R-:W-:-:S13]  /*00b0*/  ISETP.GE.AND P0, PT, R17, R22, PT ;  /* 0x000000161100720c */ /* 0x004fda0003f06270 */
[----:B------:R-:W-:Y:S05]  /*00c0*/  @P0 BRA `(.L_x_2770) ;  /* 0x0000114000000947 */ /* 0x000fea0003800000 */
[----:B-1----:R-:W-:Y:S01]  /*00d0*/  IMAD R0, R16, 0x200, R17 ;  /* 0x0000020010007824 */ /* 0x002fe200078e0211 */
        /* <DEDUP_REMOVED lines=15> */
[----:B------:R-:W2:Y:S01]  /*01d0*/  LDG.E.S8 R2, [R2.64] ;  /* 0x0000002402027981 */ /* 0x000ea2000c1e1300 */
[----:B------:R-:W-:Y:S01]  /*01e0*/  PRMT R19, RZ, 0x7610, R19 ;  /* 0x00007610ff137816 */ /* 0x000fe20000000013 */
[----:B--2---:R-:W0:Y:S02]  /*01f0*/  I2F.S16 R23, R2 ;  /* 0x0000000200177306 */ /* 0x004e240000101400 */
[----:B0-----:R-:W-:Y:S01]  /*0200*/  F2FP.PACK_AB R23, RZ, R23 ;  /* 0x00000017ff17723e */ /* 0x001fe200000000ff */
[----:B------:R-:W-:Y:S05]  /*0210*/  BRA `(.L_x_2776) ;  /* 0x00000fe000007947 */ /* 0x000fea0003800000 */
.L_x_2774:
[----:B------:R-:W2:Y:S01]  /*0220*/  LDG.E.U8 R2, [R2.64] ;  /* 0x0000002402027981 */ /* 0x000ea2000c1e1100 */
[----:B------:R-:W-:Y:S01]  /*0230*/  PRMT R19, RZ, 0x7610, R19 ;  /* 0x00007610ff137816 */ /* 0x000fe20000000013 */
[----:B--2---:R-:W0:Y:S02]  /*0240*/  I2F.U16 R23, R2 ;  /* 0x0000000200177306 */ /* 0x004e240000101000 */
[----:B0-----:R-:W-:Y:S01]  /*0250*/  F2FP.PACK_AB R23, RZ, R23 ;  /* 0x00000017ff17723e */ /* 0x001fe200000000ff */
[----:B------:R-:W-:Y:S05]  /*0260*/  BRA `(.L_x_2776) ;  /* 0x00000f9000007947 */ /* 0x000fea0003800000 */
.L_x_2773:
[----:B------:R-:W-:-:S13]  /*0270*/  ISETP.NE.AND P0, PT, R0, 0x2, PT ;  /* 0x000000020000780c */ /* 0x000fda0003f05270 */
[----:B------:R-:W-:Y:S05]  /*0280*/  @!P0 BRA `(.L_x_2777) ;  /* 0x000000e000008947 */ /* 0x000fea0003800000 */
[----:B------:R-:W-:-:S13]  /*0290*/  ISETP.NE.AND P0, PT, R0, 0x3, PT ;  /* 0x000000030000780c */ /* 0x000fda0003f05270 */
[----:B------:R-:W-:Y:S05]  /*02a0*/  @!P0 BRA `(.L_x_2778) ;  /* 0x0000007000008947 */ /* 0x000fea0003800000 */
[----:B------:R-:W-:-:S13]  /*02b0*/  ISETP.NE.AND P0, PT, R0, 0x4, PT ;  /* 0x000000040000780c */ /* 0x000fda0003f05270 */
[----:B------:R-:W-:Y:S05]  /*02c0*/  @P0 BRA `(.L_x_2775) ;  /* 0x00000d4000000947 */ /* 0x000fea0003800000 */
[----:B------:R-:W2:Y:S01]  /*02d0*/  LDG.E.64 R2, [R2.64] ;  /* 0x0000002402027981 */ /* 0x000ea2000c1e1b00 */
[----:B------:R-:W-:Y:S01]  /*02e0*/  PRMT R19, RZ, 0x7610, R19 ;  /* 0x00007610ff137816 */ /* 0x000fe20000000013 */
[----:B--2---:R-:W0:Y:S02]  /*02f0*/  I2F.S64 R23, R2 ;  /* 0x0000000200177312 */ /* 0x004e240000301400 */
[----:B0-----:R-:W-:Y:S01]  /*0300*/  F2FP.PACK_AB R23, RZ, R23 ;  /* 0x00000017ff17723e */ /* 0x001fe200000000ff */
[----:B------:R-:W-:Y:S05]  /*0310*/  BRA `(.L_x_2776) ;  /* 0x00000ee000007947 */ /* 0x000fea0003800000 */
.L_x_2778:
[----:B------:R-:W2:Y:S01]  /*0320*/  LDG.E R2, [R2.64] ;  /* 0x0000002402027981 */ /* 0x000ea2000c1e1900 */
[----:B------:R-:W-:Y:S01]  /*0330*/  PRMT R19, RZ, 0x7610, R19 ;  /* 0x00007610ff137816 */ /* 0x000fe20000000013 */
[----:B--2---:R-:W0:Y:S02]  /*0340*/  I2F R23, R2 ;  /* 0x0000000200177306 */ /* 0x004e240000201400 */
[----:B0-----:R-:W-:Y:S01]  /*0350*/  F2FP.PACK_AB R23, RZ, R23 ;  /* 0x00000017ff17723e */ /* 0x001fe200000000ff */
[----:B------:R-:W-:Y:S05]  /*0360*/  BRA `(.L_x_2776) ;  /* 0x00000e9000007947 */ /* 0x000fea0003800000 */
.L_x_2777:
[----:B------:R-:W2:Y:S01]  /*0370*/  LDG.E.U16 R2, [R2.64] ;  /* 0x0000002402027981 */ /* 0x000ea2000c1e1500 */
[----:B------:R-:W-:Y:S01]  /*0380*/  PRMT R19, RZ, 0x7610, R19 ;  /* 0x00007610ff137816 */ /* 0x000fe20000000013 */
[----:B--2---:R-:W0:Y:S02]  /*0390*/  I2F.S16 R23, R2 ;  /* 0x0000000200177306 */ /* 0x004e240000101400 */
[----:B0-----:R-:W-:Y:S01]  /*03a0*/  F2FP.PACK_AB R23, RZ, R23 ;  /* 0x00000017ff17723e */ /* 0x001fe200000000ff */
[----:B------:R-:W-:Y:S05]  /*03b0*/  BRA `(.L_x_2776) ;  /* 0x00000e4000007947 */ /* 0x000fea0003800000 */
.L_x_2772:
[----:B------:R-:W-:-:S13]  /*03c0*/  ISETP.GT.AND P0, PT, R0, 0x6, PT ;  /* 0x000000060000780c */ /* 0x000fda0003f04270 */
[----:B------:R-:W-:Y:S05]  /*03d0*/  @P0 BRA `(.L_x_2779) ;  /* 0x000000d000000947 */ /* 0x000fea0003800000 */
[----:B------:R-:W-:-:S13]  /*03e0*/  ISETP.NE.AND P0, PT, R0, 0x5, PT ;  /* 0x000000050000780c */ /* 0x000fda0003f05270 */
[----:B------:R-:W-:Y:S05]  /*03f0*/  @!P0 BRA `(.L_x_2780) ;  /* 0x0000006000008947 */ /* 0x000fea0003800000 */
[----:B------:R-:W-:-:S13]  /*0400*/  ISETP.NE.AND P0, PT, R0, 0x6, PT ;  /* 0x000000060000780c */ /* 0x000fda0003f05270 */
[----:B------:R-:W-:Y:S05]  /*0410*/  @P0 BRA `(.L_x_2775) ;  /* 0x00000bf000000947 */ /* 0x000fea0003800000 */
[----:B------:R-:W2:Y:S01]  /*0420*/  LDG.E R23, [R2.64] ;  /* 0x0000002402177981 */ /* 0x000ea2000c1e1900 */
[----:B------:R-:W-:Y:S02]  /*0430*/  PRMT R19, RZ, 0x7610, R19 ;  /* 0x00007610ff137816 */ /* 0x000fe40000000013 */
[----:B--2---:R-:W-:Y:S01]  /*0440*/  F2FP.PACK_AB R23, RZ, R23 ;  /* 0x00000017ff17723e */ /* 0x004fe200000000ff */
[----:B------:R-:W-:Y:S05]  /*0450*/  BRA `(.L_x_2776) ;  /* 0x00000da000007947 */ /* 0x000fea0003800000 */
.L_x_2780:
[----:B------:R-:W2:Y:S01]  /*0460*/  LDG.E.U16 R23, [R2.64] ;  /* 0x0000002402177981 */ /* 0x000ea2000c1e1500 */
[----:B------:R-:W-:Y:S01]  /*0470*/  PRMT R19, RZ, 0x7610, R19 ;  /* 0x00007610ff137816 */ /* 0x000fe20000000013 */
[----:B--2---:R-:W-:-:S05]  /*0480*/  HADD2.F32 R23, -RZ, R23.H0_H0 ;  /* 0x20000017ff177230 */ /* 0x004fca0000004100 */
[----:B------:R-:W-:Y:S01]  /*0490*/  F2FP.PACK_AB R23, RZ, R23 ;  /* 0x00000017ff17723e */ /* 0x000fe200000000ff */
[----:B------:R-:W-:Y:S05]  /*04a0*/  BRA `(.L_x_2776) ;  /* 0x00000d5000007947 */ /* 0x000fea0003800000 */
.L_x_2779:
        /* <DEDUP_REMOVED lines=10> */
.L_x_2782:
[----:B------:R-:W2:Y:S02]  /*0550*/  LDG.E R2, [R2.64] ;  /* 0x0000002402027981 */ /* 0x000ea4000c1e1900 */
[C---:B--2---:R-:W-:Y:S02]  /*0560*/  PRMT R23, R2.reuse, 0x7610, R23 ;  /* 0x0000761002177816 */ /* 0x044fe40000000017 */
[----:B------:R-:W-:Y:S01]  /*0570*/  PRMT R19, R2, 0x7632, R19 ;  /* 0x0000763202137816 */ /* 0x000fe20000000013 */
[----:B------:R-:W-:Y:S05]  /*0580*/  BRA `(.L_x_2776) ;  /* 0x00000c7000007947 */ /* 0x000fea0003800000 */
.L_x_2781:
[----:B------:R-:W2:Y:S01]  /*0590*/  LDG.E.64 R2, [R2.64] ;  /* 0x0000002402027981 */ /* 0x000ea2000c1e1b00 */
[----:B------:R-:W-:Y:S01]  /*05a0*/  PRMT R19, RZ, 0x7610, R19 ;  /* 0x00007610ff137816 */ /* 0x000fe20000000013 */
[----:B--2---:R-:W0:Y:S01]  /*05b0*/  F2F.F32.F64 R23, R2 ;  /* 0x0000000200177310 */ /* 0x004e220000301000 */
[----:B------:R-:W0:-:S14]  /*05c0*/  DSETP.GEU.AND P0, PT, |R2|, c[0x2][0x0], PT ;  /* 0x008000000200762a */ /* 0x000e1c0003f0e200 */
[----:B0-----:R-:W-:-:S05]  /*05d0*/  @!P0 FMUL R23, R23, 1.175494350822287508e-38 ;  /* 0x0080000017178820 */ /* 0x001fca0000400000 */
[----:B------:R-:W-:Y:S01]  /*05e0*/  F2FP.PACK_AB R23, RZ, R23 ;  /* 0x00000017ff17723e */ /* 0x000fe200000000ff */
[----:B------:R-:W-:Y:S05]  /*05f0*/  BRA `(.L_x_2776) ;  /* 0x00000c0000007947 */ /* 0x000fea0003800000 */
.L_x_2771:
        /* <DEDUP_REMOVED lines=9> */
[----:B------:R-:W-:Y:S02]  /*0690*/  PRMT R19, RZ, 0x7610, R19 ;  /* 0x00007610ff137816 */ /* 0x000fe40000000013 */
[----:B--2---:R-:W-:-:S04]  /*06a0*/  ISETP.NE.AND P0, PT, R2, RZ, PT ;  /* 0x000000ff0200720c */ /* 0x004fc80003f05270 */
[----:B------:R-:W-:-:S04]  /*06b0*/  FSEL R23, RZ, 1, !P0 ;  /* 0x3f800000ff177808 */ /* 0x000fc80004000000 */
[----:B------:R-:W-:Y:S01]  /*06c0*/  F2FP.PACK_AB R23, RZ, R23 ;  /* 0x00000017ff17723e */ /* 0x000fe200000000ff */
[----:B------:R-:W-:Y:S05]  /*06d0*/  BRA `(.L_x_2776) ;  /* 0x00000b2000007947 */ /* 0x000fea0003800000 */
.L_x_2785:
        /* <DEDUP_REMOVED lines=10> */
.L_x_2784:
[----:B------:R-:W-:-:S13]  /*0780*/  ISETP.NE.AND P0, PT, R0, 0xf, PT ;  /* 0x0000000f0000780c */ /* 0x000fda0003f05270 */
[----:B------:R-:W-:Y:S05]  /*0790*/  @!P0 BRA `(.L_x_2786) ;  /* 0x0000029000008947 */ /* 0x000fea0003800000 */
[----:B------:R-:W-:-:S13]  /*07a0*/  ISETP.NE.AND P0, PT, R0, 0x17, PT ;  /* 0x000000170000780c */ /* 0x000fda0003f05270 */
[----:B------:R-:W-:Y:S05]  /*07b0*/  @!P0 BRA `(.L_x_2787) ;  /* 0x0000018000008947 */ /* 0x000fea0003800000 */
[----:B------:R-:W-:-:S13]  /*07c0*/  ISETP.NE.AND P0, PT, R0, 0x18, PT ;  /* 0x000000180000780c */ /* 0x000fda0003f05270 */
[----:B------:R-:W-:Y:S05]  /*07d0*/  @P0 BRA `(.L_x_2775) ;  /* 0x0000083000000947 */ /* 0x000fea0003800000 */
[----:B------:R-:W2:Y:S01]  /*07e0*/  LDG.E.U8 R0, [R2.64] ;  /* 0x0000002402007981 */ /* 0x000ea2000c1e1100 */
[----:B------:R-:W-:Y:S01]  /*07f0*/  IMAD.MOV.U32 R8, RZ, RZ, -0x800000 ;  /* 0xff800000ff087424 */ /* 0x000fe200078e00ff */
[----:B------:R-:W-:Y:S01]  /*0800*/  PRMT R19, RZ, 0x7610, R19 ;  /* 0x00007610ff137816 */ /* 0x000fe20000000013 */
        /* <DEDUP_REMOVED lines=19> */
.L_x_2787:
[----:B------:R-:W2:Y:S01]  /*0940*/  LDG.E.U8 R2, [R2.64] ;  /* 0x0000002402027981 */ /* 0x000ea2000c1e1100 */
[----:B------:R-:W-:Y:S01]  /*0950*/  PRMT R19, RZ, 0x7610, R19 ;  /* 0x00007610ff137816 */ /* 0x000fe20000000013 */
        /* <DEDUP_REMOVED lines=13> */
.L_x_2786:
[----:B------:R-:W2:Y:S01]  /*0a30*/  LDG.E.U16 R23, [R2.64] ;  /* 0x0000002402177981 */ /* 0x000ea2000c1e1500 */
[----:B------:R-:W-:Y:S02]  /*0a40*/  PRMT R19, RZ, 0x7610, R19 ;  /* 0x00007610ff137816 */ /* 0x000fe40000000013 */
[----:B--2---:R-:W-:-:S04]  /*0a50*/  PRMT R23, RZ, 0x5410, R23 ;  /* 0x00005410ff177816 */ /* 0x004fc80000000017 */
[----:B------:R-:W-:Y:S01]  /*0a60*/  F2FP.PACK_AB R23, RZ, R23 ;  /* 0x00000017ff17723e */ /* 0x000fe200000000ff */
[----:B------:R-:W-:Y:S05]  /*0a70*/  BRA `(.L_x_2776) ;  /* 0x0000078000007947 */ /* 0x000fea0003800000 */
.L_x_2783:
        /* <DEDUP_REMOVED lines=8> */
[----:B------:R-:W2:Y:S01]  /*0b00*/  LDG.E.U16 R2, [R2.64] ;  /* 0x0000002402027981 */ /* 0x000ea2000c1e1500 */
[----:B------:R-:W-:Y:S01]  /*0b10*/  PRMT R19, RZ, 0x7610, R19 ;  /* 0x00007610ff137816 */ /* 0x000fe20000000013 */
[----:B--2---:R-:W0:Y:S02]  /*0b20*/  I2F.U16 R23, R2 ;  /* 0x0000000200177306 */ /* 0x004e240000101000 */
[----:B0-----:R-:W-:Y:S01]  /*0b30*/  F2FP.PACK_AB R23, RZ, R23 ;  /* 0x00000017ff17723e */ /* 0x001fe200000000ff */
[----:B------:R-:W-:Y:S05]  /*0b40*/  BRA `(.L_x_2776) ;  /* 0x000006b000007947 */ /* 0x000fea0003800000 */
.L_x_2790:
        /* <DEDUP_REMOVED lines=21> */
.L_x_2794:
[----:B------:R-:W-:Y:S05]  /*0ca0*/  BSYNC B1 ;  /* 0x0000000000017941 */ /* 0x000fea0003800000 */
.L_x_2793:
[----:B------:R-:W-:Y:S01]  /*0cb0*/  IMAD.SHL.U32 R2, R2, 0x100000, RZ ;  /* 0x0010000002027824 */ /* 0x000fe200078e00ff */
[----:B------:R-:W-:-:S04]  /*0cc0*/  LEA R0, R0, 0x3b800000, 0x17 ;  /* 0x3b80000000007811 */ /* 0x000fc800078eb8ff */
[----:B------:R-:W-:Y:S02]  /*0cd0*/  LOP3.LUT R23, R0, R2, R23, 0xfe, !PT ;  /* 0x0000000200177212 */ /* 0x000fe400078efe17 */
.L_x_2792:
[----:B------:R-:W-:Y:S05]  /*0ce0*/  BSYNC B0 ;  /* 0x0000000000007941 */ /* 0x000fea0003800000 */
.L_x_2791:
[----:B------:R-:W-:Y:S02]  /*0cf0*/  F2FP.PACK_AB R23, RZ, R23 ;  /* 0x00000017ff17723e */ /* 0x000fe400000000ff */
[----:B------:R-:W-:Y:S01]  /*0d00*/  PRMT R19, RZ, 0x7610, R19 ;  /* 0x00007610ff137816 */ /* 0x000fe20000000013 */
[----:B------:R-:W-:Y:S05]  /*0d10*/  BRA `(.L_x_2776) ;  /* 0x000004e000007947 */ /* 0x000fea0003800000 */
.L_x_2789:
        /* <DEDUP_REMOVED lines=21> */
.L_x_2798:
[----:B------:R-:W-:Y:S05]  /*0e70*/  BSYNC B1 ;  /* 0x0000000000017941 */ /* 0x000fea0003800000 */
.L_x_2797:
[----:B------:R-:W-:Y:S01]  /*0e80*/  IMAD.SHL.U32 R2, R2, 0x200000, RZ ;  /* 0x0020000002027824 */ /* 0x000fe200078e00ff */
[----:B------:R-:W-:-:S04]  /*0e90*/  LEA R0, R0, 0x37800000, 0x17 ;  /* 0x3780000000007811 */ /* 0x000fc800078eb8ff */
[----:B------:R-:W-:Y:S02]  /*0ea0*/  LOP3.LUT R23, R0, R2, R23, 0xfe, !PT ;  /* 0x0000000200177212 */ /* 0x000fe400078efe17 */
.L_x_2796:
[----:B------:R-:W-:Y:S05]  /*0eb0*/  BSYNC B0 ;  /* 0x0000000000007941 */ /* 0x000fea0003800000 */
.L_x_2795:
[----:B------:R-:W-:Y:S02]  /*0ec0*/  F2FP.PACK_AB R23, RZ, R23 ;  /* 0x00000017ff17723e */ /* 0x000fe400000000ff */
[----:B------:R-:W-:Y:S01]  /*0ed0*/  PRMT R19, RZ, 0x7610, R19 ;  /* 0x00007610ff137816 */ /* 0x000fe20000000013 */
[----:B------:R-:W-:Y:S05]  /*0ee0*/  BRA `(.L_x_2776) ;  /* 0x0000031000007947 */ /* 0x000fea0003800000 */
.L_x_2788:
        /* <DEDUP_REMOVED lines=14> */
.L_x_2802:
[----:B------:R-:W-:Y:S05]  /*0fd0*/  BSYNC B0 ;  /* 0x0000000000007941 */ /* 0x000fea0003800000 */
.L_x_2801:
[----:B------:R-:W-:Y:S02]  /*0fe0*/  PRMT R19, RZ, 0x7610, R19 ;  /* 0x00007610ff137816 */ /* 0x000fe40000000013 */
[----:B------:R-:W-:Y:S01]  /*0ff0*/  F2FP.PACK_AB R23, RZ, R23 ;  /* 0x00000017ff17723e */ /* 0x000fe200000000ff */
[----:B------:R-:W-:Y:S05]  /*1000*/  BRA `(.L_x_2776) ;  /* 0x000001f000007947 */ /* 0x000fea0003800000 */
.L_x_2775:
        /* <DEDUP_REMOVED lines=22> */
.L_x_2800:
[----:B------:R-:W2:Y:S01]  /*1170*/  LDG.E.64 R2, [R2.64] ;  /* 0x0000002402027981 */ /* 0x000ea2000c1e1b00 */
[----:B------:R-:W-:Y:S01]  /*1180*/  PRMT R19, RZ, 0x7610, R19 ;  /* 0x00007610ff137816 */ /* 0x000fe20000000013 */
[----:B--2---:R-:W0:Y:S02]  /*1190*/  I2F.U64 R23, R2 ;  /* 0x0000000200177312 */ /* 0x004e240000301000 */
[----:B0-----:R-:W-:Y:S01]  /*11a0*/  F2FP.PACK_AB R23, RZ, R23 ;  /* 0x00000017ff17723e */ /* 0x001fe200000000ff */
[----:B------:R-:W-:Y:S05]  /*11b0*/  BRA `(.L_x_2776) ;  /* 0x0000004000007947 */ /* 0x000fea0003800000 */
.L_x_2799:
[----:B------:R-:W2:Y:S01]  /*11c0*/  LDG.E R2, [R2.64] ;  /* 0x0000002402027981 */ /* 0x000ea2000c1e1900 */
[----:B------:R-:W-:Y:S01]  /*11d0*/  PRMT R19, RZ, 0x7610, R19 ;  /* 0x00007610ff137816 */ /* 0x000fe20000000013 */
[----:B--2---:R-:W0:Y:S02]  /*11e0*/  I2F.U32 R23, R2 ;  /* 0x0000000200177306 */ /* 0x004e240000201000 */
[----:B0-----:R-:W-:-:S06]  /*11f0*/  F2FP.PACK_AB R23, RZ, R23 ;  /* 0x00000017ff17723e */ /* 0x001fcc00000000ff */
.L_x_2776:
[----:B------:R-:W-:Y:S02]  /*1200*/  IADD3 R17, R17, 0x80, RZ ;  /* 0x0000008011117810 */ /* 0x000fe40007ffe0ff */
.L_x_2770:
[----:B-1----:R-:W-:Y:S05]  /*1210*/  BSYNC B6 ;  /* 0x0000000000067941 */ /* 0x002fea0003800000 */
.L_x_2769:
[----:B------:R-:W-:Y:S01]  /*1220*/  ISETP.GE.AND P0, PT, R17, R22, PT ;  /* 0x000000161100720c */ /* 0x000fe20003f06270 */
[----:B------:R-:W-:Y:S01]  /*1230*/  BSSY B6, `(.L_x_2803) ;  /* 0x0000118000067945 */ /* 0x000fe20003800000 */
[----:B------:R-:W-:-:S11]  /*1240*/  PRMT R25, RZ, 0x7610, R25 ;  /* 0x00007610ff197816 */ /* 0x000fd60000000019 */
        /* <DEDUP_REMOVED lines=22> */
.L_x_2808:
[----:B------:R-:W2:Y:S01]  /*13b0*/  LDG.E.U8 R2, [R2.64] ;  /* 0x0000002402027981 */ /* 0x000ea2000c1e1100 */
[----:B------:R-:W-:Y:S01]  /*13c0*/  PRMT R24, RZ, 0x7610, R24 ;  /* 0x00007610ff187816 */ /* 0x000fe20000000018 */
[----:B--2---:R-:W0:Y:S02]  /*13d0*/  I2F.U16 R25, R2 ;  /* 0x0000000200197306 */ /* 0x004e240000101000 */
[----:B0-----:R-:W-:Y:S01]  /*13e0*/  F2FP.PACK_AB R25, RZ, R25 ;  /* 0x00000019ff19723e */ /* 0x001fe200000000ff */
[----:B------:R-:W-:Y:S05]  /*13f0*/  BRA `(.L_x_2810) ;  /* 0x00000fa000007947 */ /* 0x000fea0003800000 */
.L_x_2807:
        /* <DEDUP_REMOVED lines=11> */
.L_x_2812:
[----:B------:R-:W2:Y:S01]  /*14b0*/  LDG.E R2, [R2.64] ;  /* 0x0000002402027981 */ /* 0x000ea2000c1e1900 */
[----:B------:R-:W-:Y:S01]  /*14c0*/  PRMT R24, RZ, 0x7610, R24 ;  /* 0x00007610ff187816 */ /* 0x000fe20000000018 */
[----:B--2---:R-:W0:Y:S02]  /*14d0*/  I2F R25, R2 ;  /* 0x0000000200197306 */ /* 0x004e240000201400 */
[----:B0-----:R-:W-:Y:S01]  /*14e0*/  F2FP.PACK_AB R25, RZ, R25 ;  /* 0x00000019ff19723e */ /* 0x001fe200000000ff */
[----:B------:R-:W-:Y:S05]  /*14f0*/  BRA `(.L_x_2810) ;  /* 0x00000ea000007947 */ /* 0x000fea0003800000 */
.L_x_2811:
[----:B------:R-:W2:Y:S01]  /*1500*/  LDG.E.U16 R2, [R2.64] ;  /* 0x0000002402027981 */ /* 0x000ea2000c1e1500 */
[----:B------:R-:W-:Y:S01]  /*1510*/  PRMT R24, RZ, 0x7610, R24 ;  /* 0x00007610ff187816 */ /* 0x000fe20000000018 */
[----:B--2---:R-:W0:Y:S02]  /*1520*/  I2F.S16 R25, R2 ;  /* 0x0000000200197306 */ /* 0x004e240000101400 */
[----:B0-----:R-:W-:Y:S01]  /*1530*/  F2FP.PACK_AB R25, RZ, R25 ;  /* 0x00000019ff19723e */ /* 0x001fe200000000ff */
[----:B------:R-:W-:Y:S05]  /*1540*/  BRA `(.L_x_2810) ;  /* 0x00000e5000007947 */ /* 0x000fea0003800000 */
.L_x_2806:
        /* <DEDUP_REMOVED lines=10> */
.L_x_2814:
[----:B------:R-:W2:Y:S01]  /*15f0*/  LDG.E.U16 R25, [R2.64] ;  /* 0x0000002402197981 */ /* 0x000ea2000c1e1500 */
[----:B------:R-:W-:Y:S01]  /*1600*/  PRMT R24, RZ, 0x7610, R24 ;  /* 0x00007610ff187816 */ /* 0x000fe20000000018 */
[----:B--2---:R-:W-:-:S05]  /*1610*/  HADD2.F32 R25, -RZ, R25.H0_H0 ;  /* 0x20000019ff197230 */ /* 0x004fca0000004100 */
[----:B------:R-:W-:Y:S01]  /*1620*/  F2FP.PACK_AB R25, RZ, R25 ;  /* 0x00000019ff19723e */ /* 0x000fe200000000ff */
[----:B------:R-:W-:Y:S05]  /*1630*/  BRA `(.L_x_2810) ;  /* 0x00000d6000007947 */ /* 0x000fea0003800000 */
.L_x_2813:
        /* <DEDUP_REMOVED lines=10> */
.L_x_2816:
[----:B------:R-:W2:Y:S02]  /*16e0*/  LDG.E R2, [R2.64] ;  /* 0x0000002402027981 */ /* 0x000ea4000c1e1900 */
[C---:B--2---:R-:W-:Y:S02]  /*16f0*/  PRMT R25, R2.reuse, 0x7610, R25 ;  /* 0x0000761002197816 */ /* 0x044fe40000000019 */
[----:B------:R-:W-:Y:S01]  /*1700*/  PRMT R24, R2, 0x7632, R24 ;  /* 0x0000763202187816 */ /* 0x000fe20000000018 */
[----:B------:R-:W-:Y:S05]  /*1710*/  BRA `(.L_x_2810) ;  /* 0x00000c8000007947 */ /* 0x000fea0003800000 */
.L_x_2815:
[----:B------:R-:W2:Y:S01]  /*1720*/  LDG.E.64 R2, [R2.64] ;  /* 0x0000002402027981 */ /* 0x000ea2000c1e1b00 */
[----:B------:R-:W-:Y:S01]  /*1730*/  PRMT R24, RZ, 0x7610, R24 ;  /* 0x00007610ff187816 */ /* 0x000fe20000000018 */
[----:B--2---:R-:W0:Y:S01]  /*1740*/  F2F.F32.F64 R25, R2 ;  /* 0x0000000200197310 */ /* 0x004e220000301000 */
[----:B------:R-:W0:-:S14]  /*1750*/  DSETP.GEU.AND P0, PT, |R2|, c[0x2][0x0], PT ;  /* 0x008000000200762a */ /* 0x000e1c0003f0e200 */
[----:B0-----:R-:W-:-:S05]  /*1760*/  @!P0 FMUL R25, R25, 1.175494350822287508e-38 ;  /* 0x0080000019198820 */ /* 0x001fca0000400000 */
[----:B------:R-:W-:Y:S01]  /*1770*/  F2FP.PACK_AB R25, RZ, R25 ;  /* 0x00000019ff19723e */ /* 0x000fe200000000ff */
[----:B------:R-:W-:Y:S05]  /*1780*/  BRA `(.L_x_2810) ;  /* 0x00000c1000007947 */ /* 0x000fea0003800000 */
.L_x_2805:
        /* <DEDUP_REMOVED lines=14> */
.L_x_2819:
        /* <DEDUP_REMOVED lines=10> */
.L_x_2818:
        /* <DEDUP_REMOVED lines=28> */
.L_x_2821:
[----:B------:R-:W2:Y:S01]  /*1ad0*/  LDG.E.U8 R3, [R2.64] ;  /* 0x0000002402037981 */ /* 0x000ea2000c1e1100 */
[----:B------:R-:W-:Y:S01]  /*1ae0*/  PRMT R24, RZ, 0x7610, R24 ;  /* 0x00007610ff187816 */ /* 0x000fe20000000018 */
        /* <DEDUP_REMOVED lines=14> */
.L_x_2820:
[----:B------:R-:W2:Y:S01]  /*1bd0*/  LDG.E.U16 R25, [R2.64] ;  /* 0x0000002402197981 */ /* 0x000ea2000c1e1500 */
[----:B------:R-:W-:Y:S02]  /*1be0*/  PRMT R24, RZ, 0x7610, R24 ;  /* 0x00007610ff187816 */ /* 0x000fe40000000018 */
[----:B--2---:R-:W-:-:S04]  /*1bf0*/  PRMT R25, RZ, 0x5410, R25 ;  /* 0x00005410ff197816 */ /* 0x004fc80000000019 */
[----:B------:R-:W-:Y:S01]  /*1c00*/  F2FP.PACK_AB R25, RZ, R25 ;  /* 0x00000019ff19723e */ /* 0x000fe200000000ff */
[----:B------:R-:W-:Y:S05]  /*1c10*/  BRA `(.L_x_2810) ;  /* 0x0000078000007947 */ /* 0x000fea0003800000 */
.L_x_2817:
        /* <DEDUP_REMOVED lines=13> */
.L_x_2824:
        /* <DEDUP_REMOVED lines=21> */
.L_x_2828:
[----:B------:R-:W-:Y:S05]  /*1e40*/  BSYNC B1 ;  /* 0x0000000000017941 */ /* 0x000fea0003800000 */
.L_x_2827:
[----:B------:R-:W-:Y:S01]  /*1e50*/  IMAD.SHL.U32 R2, R2, 0x100000, RZ ;  /* 0x0010000002027824 */ /* 0x000fe200078e00ff */
[----:B------:R-:W-:-:S04]  /*1e60*/  LEA R0, R0, 0x3b800000, 0x17 ;  /* 0x3b80000000007811 */ /* 0x000fc800078eb8ff */
[----:B------:R-:W-:Y:S02]  /*1e70*/  LOP3.LUT R25, R0, R2, R25, 0xfe, !PT ;  /* 0x0000000200197212 */ /* 0x000fe400078efe19 */
.L_x_2826:
[----:B------:R-:W-:Y:S05]  /*1e80*/  BSYNC B0 ;  /* 0x0000000000007941 */ /* 0x000fea0003800000 */
.L_x_2825:
[----:B------:R-:W-:Y:S02]  /*1e90*/  F2FP.PACK_AB R25, RZ, R25 ;  /* 0x00000019ff19723e */ /* 0x000fe400000000ff */
[----:B------:R-:W-:Y:S01]  /*1ea0*/  PRMT R24, RZ, 0x7610, R24 ;  /* 0x00007610ff187816 */ /* 0x000fe20000000018 */
[----:B------:R-:W-:Y:S05]  /*1eb0*/  BRA `(.L_x_2810) ;  /* 0x000004e000007947 */ /* 0x000fea0003800000 */
.L_x_2823:
        /* <DEDUP_REMOVED lines=21> */
.L_x_2832:
[----:B------:R-:W-:Y:S05]  /*2010*/  BSYNC B1 ;  /* 0x0000000000017941 */ /* 0x000fea0003800000 */
.L_x_2831:
[----:B------:R-:W-:Y:S01]  /*2020*/  IMAD.SHL.U32 R2, R2, 0x200000, RZ ;  /* 0x0020000002027824 */ /* 0x000fe200078e00ff */
[----:B------:R-:W-:-:S04]  /*2030*/  LEA R0, R0, 0x37800000, 0x17 ;  /* 0x3780000000007811 */ /* 0x000fc800078eb8ff */
[----:B------:R-:W-:Y:S02]  /*2040*/  LOP3.LUT R25, R0, R2, R25, 0xfe, !PT ;  /* 0x0000000200197212 */ /* 0x000fe400078efe19 */
.L_x_2830:
[----:B------:R-:W-:Y:S05]  /*2050*/  BSYNC B0 ;  /* 0x0000000000007941 */ /* 0x000fea0003800000 */
.L_x_2829:
[----:B------:R-:W-:Y:S02]  /*2060*/  F2FP.PACK_AB R25, RZ, R25 ;  /* 0x00000019ff19723e */ /* 0x000fe400000000ff */
[----:B------:R-:W-:Y:S01]  /*2070*/  PRMT R24, RZ, 0x7610, R24 ;  /* 0x00007610ff187816 */ /* 0x000fe20000000018 */
[----:B------:R-:W-:Y:S05]  /*2080*/  BRA `(.L_x_2810) ;  /* 0x0000031000007947 */ /* 0x000fea0003800000 */
.L_x_2822:
        /* <DEDUP_REMOVED lines=14> */
.L_x_2836:
[----:B------:R-:W-:Y:S05]  /*2170*/  BSYNC B0 ;  /* 0x0000000000007941 */ /* 0x000fea0003800000 */
.L_x_2835:
[----:B------:R-:W-:Y:S02]  /*2180*/  PRMT R24, RZ, 0x7610, R24 ;  /* 0x00007610ff187816 */ /* 0x000fe40000000018 */
[----:B------:R-:W-:Y:S01]  /*2190*/  F2FP.PACK_AB R25, RZ, R25 ;  /* 0x00000019ff19723e */ /* 0x000fe200000000ff */
[----:B------:R-:W-:Y:S05]  /*21a0*/  BRA `(.L_x_2810) ;  /* 0x000001f000007947 */ /* 0x000fea0003800000 */
.L_x_2809:
        /* <DEDUP_REMOVED lines=22> */
.L_x_2834:
[----:B------:R-:W2:Y:S01]  /*2310*/  LDG.E.64 R2, [R2.64] ;  /* 0x0000002402027981 */ /* 0x000ea2000c1e1b00 */
[----:B------:R-:W-:Y:S01]  /*2320*/  PRMT R24, RZ, 0x7610, R24 ;  /* 0x00007610ff187816 */ /* 0x000fe20000000018 */
[----:B--2---:R-:W0:Y:S02]  /*2330*/  I2F.U64 R25, R2 ;  /* 0x0000000200197312 */ /* 0x004e240000301000 */
[----:B0-----:R-:W-:Y:S01]  /*2340*/  F2FP.PACK_AB R25, RZ, R25 ;  /* 0x00000019ff19723e */ /* 0x001fe200000000ff */
[----:B------:R-:W-:Y:S05]  /*2350*/  BRA `(.L_x_2810) ;  /* 0x0000004000007947 */ /* 0x000fea0003800000 */
.L_x_2833:
[----:B------:R-:W2:Y:S01]  /*2360*/  LDG.E R2, [R2.64] ;  /* 0x0000002402027981 */ /* 0x000ea2000c1e1900 */
[----:B------:R-:W-:Y:S01]  /*2370*/  PRMT R24, RZ, 0x7610, R24 ;  /* 0x00007610ff187816 */ /* 0x000fe20000000018 */
[----:B--2---:R-:W0:Y:S02]  /*2380*/  I2F.U32 R25, R2 ;  /* 0x0000000200197306 */ /* 0x004e240000201000 */
[----:B0-----:R-:W-:-:S06]  /*2390*/  F2FP.PACK_AB R25, RZ, R25 ;  /* 0x00000019ff19723e */ /* 0x001fcc00000000ff */
.L_x_2810:
[----:B------:R-:W-:Y:S02]  /*23a0*/  IADD3 R17, R17, 0x80, RZ ;  /* 0x0000008011117810 */ /* 0x000fe40007ffe0ff */
.L_x_2804:
[----:B------:R-:W-:Y:S05]  /*23b0*/  BSYNC B6 ;  /* 0x0000000000067941 */ /* 0x000fea0003800000 */
.L_x_2803:
[----:B------:R-:W-:Y:S01]  /*23c0*/  ISETP.GE.AND P0, PT, R17, R22, PT ;  /* 0x000000161100720c */ /* 0x000fe20003f06270 */
[----:B------:R-:W-:Y:S01]  /*23d0*/  BSSY B6, `(.L_x_2837) ;  /* 0x0000119000067945 */ /* 0x000fe20003800000 */
[----:B------:R-:W-:-:S02]  /*23e0*/  PRMT R26, RZ, 0x7610, R26 ;  /* 0x00007610ff1a7816 */ /* 0x000fc4000000001a */
[----:B------:R-:W-:Y:S02]  /*23f0*/  PRMT R27, RZ, 0x7610, R27 ;  /* 0x00007610ff1b7816 */ /* 0x000fe4000000001b */
[----:B------:R-:W-:-:S07]  /*2400*/  PRMT R28, RZ, 0x7610, R28 ;  /* 0x00007610ff1c7816 */ /* 0x000fce000000001c */
        /* <DEDUP_REMOVED lines=22> */
.L_x_2842:
[----:B------:R-:W2:Y:S01]  /*2570*/  LDG.E.U8 R2, [R2.64] ;  /* 0x0000002402027981 */ /* 0x000ea2000c1e1100 */
[----:B------:R-:W-:Y:S01]  /*2580*/  PRMT R27, RZ, 0x7610, R27 ;  /* 0x00007610ff1b7816 */ /* 0x000fe2000000001b */
[----:B--2---:R-:W0:Y:S02]  /*2590*/  I2F.U16 R28, R2 ;  /* 0x00000002001c7306 */ /* 0x004e240000101000 */
[----:B0-----:R-:W-:Y:S01]  /*25a0*/  F2FP.PACK_AB R28, RZ, R28 ;  /* 0x0000001cff1c723e */ /* 0x001fe200000000ff */
[----:B------:R-:W-:Y:S05]  /*25b0*/  BRA `(.L_x_2844) ;  /* 0x00000f9000007947 */ /* 0x000fea0003800000 */
.L_x_2841:
        /* <DEDUP_REMOVED lines=11> */
.L_x_2846:
[----:B------:R-:W2:Y:S01]  /*2670*/  LDG.E R2, [R2.64] ;  /* 0x0000002402027981 */ /* 0x000ea2000c1e1900 */
[----:B------:R-:W-:Y:S01]  /*2680*/  PRMT R27, RZ, 0x7610, R27 ;  /* 0x00007610ff1b7816 */ /* 0x000fe2000000001b */
[----:B--2---:R-:W0:Y:S02]  /*2690*/  I2F R28, R2 ;  /* 0x00000002001c7306 */ /* 0x004e240000201400 */
[----:B0-----:R-:W-:Y:S01]  /*26a0*/  F2FP.PACK_AB R28, RZ, R28 ;  /* 0x0000001cff1c723e */ /* 0x001fe200000000ff */
[----:B------:R-:W-:Y:S05]  /*26b0*/  BRA `(.L_x_2844) ;  /* 0x00000e9000007947 */ /* 0x000fea0003800000 */
.L_x_2845:
[----:B------:R-:W2:Y:S01]  /*26c0*/  LDG.E.U16 R2, [R2.64] ;  /* 0x0000002402027981 */ /* 0x000ea2000c1e1500 */
[----:B------:R-:W-:Y:S01]  /*26d0*/  PRMT R27, RZ, 0x7610, R27 ;  /* 0x00007610ff1b7816 */ /* 0x000fe2000000001b */
[----:B--2---:R-:W0:Y:S02]  /*26e0*/  I2F.S16 R28, R2 ;  /* 0x00000002001c7306 */ /* 0x004e240000101400 */
[----:B0-----:R-:W-:Y:S01]  /*26f0*/  F2FP.PACK_AB R28, RZ, R28 ;  /* 0x0000001cff1c723e */ /* 0x001fe200000000ff */
[----:B------:R-:W-:Y:S05]  /*2700*/  BRA `(.L_x_2844) ;  /* 0x00000e4000007947 */ /* 0x000fea0003800000 */
.L_x_2840:
        /* <DEDUP_REMOVED lines=10> */
.L_x_2848:
[----:B------:R-:W2:Y:S01]  /*27b0*/  LDG.E.U16 R28, [R2.64] ;  /* 0x00000024021c7981 */ /* 0x000ea2000c1e1500 */
[----:B------:R-:W-:Y:S01]  /*27c0*/  PRMT R27, RZ, 0x7610, R27 ;  /* 0x00007610ff1b7816 */ /* 0x000fe2000000001b */
[----:B--2---:R-:W-:-:S05]  /*27d0*/  HADD2.F32 R28, -RZ, R28.H0_H0 ;  /* 0x2000001cff1c7230 */ /* 0x004fca0000004100 */
[----:B------:R-:W-:Y:S01]  /*27e0*/  F2FP.PACK_AB R28, RZ, R28 ;  /* 0x0000001cff1c723e */ /* 0x000fe200000000ff */
[----:B------:R-:W-:Y:S05]  /*27f0*/  BRA `(.L_x_2844) ;  /* 0x00000d5000007947 */ /* 0x000fea0003800000 */
.L_x_2847:
        /* <DEDUP_REMOVED lines=10> */
.L_x_2850:
[----:B------:R-:W2:Y:S02]  /*28a0*/  LDG.E R2, [R2.64] ;  /* 0x0000002402027981 */ /* 0x000ea4000c1e1900 */
[C---:B--2---:R-:W-:Y:S02]  /*28b0*/  PRMT R28, R2.reuse, 0x7610, R28 ;  /* 0x00007610021c7816 */ /* 0x044fe4000000001c */
[----:B------:R-:W-:Y:S01]  /*28c0*/  PRMT R27, R2, 0x7632, R27 ;  /* 0x00007632021b7816 */ /* 0x000fe2000000001b */
[----:B------:R-:W-:Y:S05]  /*28d0*/  BRA `(.L_x_2844) ;  /* 0x00000c7000007947 */ /* 0x000fea0003800000 */
.L_x_2849:
[----:B------:R-:W2:Y:S01]  /*28e0*/  LDG.E.64 R2, [R2.64] ;  /* 0x0000002402027981 */ /* 0x000ea2000c1e1b00 */
[----:B------:R-:W-:Y:S01]  /*28f0*/  PRMT R27, RZ, 0x7610, R27 ;  /* 0x00007610ff1b7816 */ /* 0x000fe2000000001b */
[----:B--2---:R-:W0:Y:S01]  /*2900*/  F2F.F32.F64 R28, R2 ;  /* 0x00000002001c7310 */ /* 0x004e220000301000 */
[----:B------:R-:W0:-:S14]  /*2910*/  DSETP.GEU.AND P0, PT, |R2|, c[0x2][0x0], PT ;  /* 0x008000000200762a */ /* 0x000e1c0003f0e200 */
[----:B0-----:R-:W-:-:S05]  /*2920*/  @!P0 FMUL R28, R28, 1.175494350822287508e-38 ;  /* 0x008000001c1c8820 */ /* 0x001fca0000400000 */
[----:B------:R-:W-:Y:S01]  /*2930*/  F2FP.PACK_AB R28, RZ, R28 ;  /* 0x0000001cff1c723e */ /* 0x000fe200000000ff */
[----:B------:R-:W-:Y:S05]  /*2940*/  BRA `(.L_x_2844) ;  /* 0x00000c0000007947 */ /* 0x000fea0003800000 */
.L_x_2839:
        /* <DEDUP_REMOVED lines=14> */
.L_x_2853:
        /* <DEDUP_REMOVED lines=10> */
.L_x_2852:
        /* <DEDUP_REMOVED lines=28> */
.L_x_2855:
        /* <DEDUP_REMOVED lines=15> */
.L_x_2854:
[----:B------:R-:W2:Y:S01]  /*2d80*/  LDG.E.U16 R28, [R2.64] ;  /* 0x00000024021c7981 */ /* 0x000ea2000c1e1500 */
[----:B------:R-:W-:Y:S02]  /*2d90*/  PRMT R27, RZ, 0x7610, R27 ;  /* 0x00007610ff1b7816 */ /* 0x000fe4000000001b */
[----:B--2---:R-:W-:-:S04]  /*2da0*/  PRMT R28, RZ, 0x5410, R28 ;  /* 0x00005410ff1c7816 */ /* 0x004fc8000000001c */
[----:B------:R-:W-:Y:S01]  /*2db0*/  F2FP.PACK_AB R28, RZ, R28 ;  /* 0x0000001cff1c723e */ /* 0x000fe200000000ff */
[----:B------:R-:W-:Y:S05]  /*2dc0*/  BRA `(.L_x_2844) ;  /* 0x0000078000007947 */ /* 0x000fea0003800000 */
.L_x_2851:
        /* <DEDUP_REMOVED lines=13> */
.L_x_2858:
        /* <DEDUP_REMOVED lines=21> */
.L_x_2862:
[----:B------:R-:W-:Y:S05]  /*2ff0*/  BSYNC B1 ;  /* 0x0000000000017941 */ /* 0x000fea0003800000 */
.L_x_2861:
[----:B------:R-:W-:Y:S01]  /*3000*/  IMAD.SHL.U32 R2, R2, 0x100000, RZ ;  /* 0x0010000002027824 */ /* 0x000fe200078e00ff */
[----:B------:R-:W-:-:S04]  /*3010*/  LEA R3, R0, 0x3b800000, 0x17 ;  /* 0x3b80000000037811 */ /* 0x000fc800078eb8ff */
[----:B------:R-:W-:Y:S02]  /*3020*/  LOP3.LUT R28, R3, R2, R28, 0xfe, !PT ;  /* 0x00000002031c7212 */ /* 0x000fe400078efe1c */
.L_x_2860:
[----:B------:R-:W-:Y:S05]  /*3030*/  BSYNC B0 ;  /* 0x0000000000007941 */ /* 0x000fea0003800000 */
.L_x_2859:
[----:B------:R-:W-:Y:S02]  /*3040*/  F2FP.PACK_AB R28, RZ, R28 ;  /* 0x0000001cff1c723e */ /* 0x000fe400000000ff */
[----:B------:R-:W-:Y:S01]  /*3050*/  PRMT R27, RZ, 0x7610, R27 ;  /* 0x00007610ff1b7816 */ /* 0x000fe2000000001b */
[----:B------:R-:W-:Y:S05]  /*3060*/  BRA `(.L_x_2844) ;  /* 0x000004e000007947 */ /* 0x000fea0003800000 */
.L_x_2857:
        /* <DEDUP_REMOVED lines=21> */
.L_x_2866:
[----:B------:R-:W-:Y:S05]  /*31c0*/  BSYNC B1 ;  /* 0x0000000000017941 */ /* 0x000fea0003800000 */
.L_x_2865:
[----:B------:R-:W-:Y:S01]  /*31d0*/  IMAD.SHL.U32 R2, R2, 0x200000, RZ ;  /* 0x0020000002027824 */ /* 0x000fe200078e00ff */
[----:B------:R-:W-:-:S04]  /*31e0*/  LEA R3, R0, 0x37800000, 0x17 ;  /* 0x3780000000037811 */ /* 0x000fc800078eb8ff */
[----:B------:R-:W-:Y:S02]  /*31f0*/  LOP3.LUT R28, R3, R2, R28, 0xfe, !PT ;  /* 0x00000002031c7212 */ /* 0x000fe400078efe1c */
.L_x_2864:
[----:B------:R-:W-:Y:S05]  /*3200*/  BSYNC B0 ;  /* 0x0000000000007941 */ /* 0x000fea0003800000 */
.L_x_2863:
[----:B------:R-:W-:Y:S02]  /*3210*/  F2FP.PACK_AB R28, RZ, R28 ;  /* 0x0000001cff1c723e */ /* 0x000fe400000000ff */
[----:B------:R-:W-:Y:S01]  /*3220*/  PRMT R27, RZ, 0x7610, R27 ;  /* 0x00007610ff1b7816 */ /* 0x000fe2000000001b */
[----:B------:R-:W-:Y:S05]  /*3230*/  BRA `(.L_x_2844) ;  /* 0x0000031000007947 */ /* 0x000fea0003800000 */
.L_x_2856:
        /* <DEDUP_REMOVED lines=14> */
.L_x_2870:
[----:B------:R-:W-:Y:S05]  /*3320*/  BSYNC B0 ;  /* 0x0000000000007941 */ /* 0x000fea0003800000 */
.L_x_2869:
[----:B------:R-:W-:Y:S02]  /*3330*/  PRMT R27, RZ, 0x7610, R27 ;  /* 0x00007610ff1b7816 */ /* 0x000fe4000000001b */
[----:B------:R-:W-:Y:S01]  /*3340*/  F2FP.PACK_AB R28, RZ, R28 ;  /* 0x0000001cff1c723e */ /* 0x000fe200000000ff */
[----:B------:R-:W-:Y:S05]  /*3350*/  BRA `(.L_x_2844) ;  /* 0x000001f000007947 */ /* 0x000fea0003800000 */
.L_x_2843:
        /* <DEDUP_REMOVED lines=22> */
.L_x_2868:
[----:B------:R-:W2:Y:S01]  /*34c0*/  LDG.E.64 R2, [R2.64] ;  /* 0x0000002402027981 */ /* 0x000ea2000c1e1b00 */
[----:B------:R-:W-:Y:S01]  /*34d0*/  PRMT R27, RZ, 0x7610, R27 ;  /* 0x00007610ff1b7816 */ /* 0x000fe2000000001b */
[----:B--2---:R-:W0:Y:S02]  /*34e0*/  I2F.U64 R28, R2 ;  /* 0x00000002001c7312 */ /* 0x004e240000301000 */
[----:B0-----:R-:W-:Y:S01]  /*34f0*/  F2FP.PACK_AB R28, RZ, R28 ;  /* 0x0000001cff1c723e */ /* 0x001fe200000000ff */
[----:B------:R-:W-:Y:S05]  /*3500*/  BRA `(.L_x_2844) ;  /* 0x0000004000007947 */ /* 0x000fea0003800000 */
.L_x_2867:
[----:B------:R-:W2:Y:S01]  /*3510*/  LDG.E R2, [R2.64] ;  /* 0x0000002402027981 */ /* 0x000ea2000c1e1900 */
[----:B------:R-:W-:Y:S01]  /*3520*/  PRMT R27, RZ, 0x7610, R27 ;  /* 0x00007610ff1b7816 */ /* 0x000fe2000000001b */
[----:B--2---:R-:W0:Y:S02]  /*3530*/  I2F.U32 R28, R2 ;  /* 0x00000002001c7306 */ /* 0x004e240000201000 */
[----:B0-----:R-:W-:-:S06]  /*3540*/  F2FP.PACK_AB R28, RZ, R28 ;  /* 0x0000001cff1c723e */ /* 0x001fcc00000000ff */
.L_x_2844:
[----:B------:R-:W-:Y:S02]  /*3550*/  IADD3 R17, R17, 0x80, RZ ;  /* 0x0000008011117810 */ /* 0x000fe40007ffe0ff */
.L_x_2838:
[----:B------:R-:W-:Y:S05]  /*3560*/  BSYNC B6 ;  /* 0x0000000000067941 */ /* 0x000fea0003800000 */
.L_x_2837:
[----:B------:R-:W-:Y:S01]  /*3570*/  ISETP.GE.AND P0, PT, R17, R22, PT ;  /* 0x000000161100720c */ /* 0x000fe20003f06270 */
[----:B------:R-:W-:Y:S01]  /*3580*/  BSSY B6, `(.L_x_2871) ;  /* 0x0000115000067945 */ /* 0x000fe20003800000 */
[----:B------:R-:W-:-:S11]  /*3590*/  PRMT R0, RZ, 0x7610, R0 ;  /* 0x00007610ff007816 */ /* 0x000fd60000000000 */
[----:B------:R-:W-:Y:S05]  /*35a0*/  @P0 BRA `(.L_x_2872) ;  /* 0x0000112000000947 */ /* 0x000fea0003800000 */
[----:B------:R-:W-:Y:S01]  /*35b0*/  PRMT R0, R18, 0x9910, RZ ;  /* 0x0000991012007816 */ /* 0x000fe200000000ff */
        /* <DEDUP_REMOVED lines=19> */
.L_x_2876:
[----:B------:R-:W2:Y:S01]  /*36f0*/  LDG.E.U8 R2, [R2.64] ;  /* 0x0000002402027981 */ /* 0x000ea2000c1e1100 */
[----:B------:R-:W-:Y:S01]  /*3700*/  PRMT R26, RZ, 0x7610, R26 ;  /* 0x00007610ff1a7816 */ /* 0x000fe2000000001a */
[----:B--2---:R-:W0:Y:S02]  /*3710*/  I2F.U16 R0, R2 ;  /* 0x0000000200007306 */ /* 0x004e240000101000 */
[----:B0-----:R-:W-:Y:S01]  /*3720*/  F2FP.PACK_AB R0, RZ, R0 ;  /* 0x00000000ff00723e */ /* 0x001fe200000000ff */
[----:B------:R-:W-:Y:S05]  /*3730*/  BRA `(.L_x_2872) ;  /* 0x00000f9000007947 */ /* 0x000fea0003800000 */
.L_x_2875:
        /* <DEDUP_REMOVED lines=11> */
.L_x_2879:
[----:B------:R-:W2:Y:S01]  /*37f0*/  LDG.E R2, [R2.64] ;  /* 0x0000002402027981 */ /* 0x000ea2000c1e1900 */
[----:B------:R-:W-:Y:S01]  /*3800*/  PRMT R26, RZ, 0x7610, R26 ;  /* 0x00007610ff1a7816 */ /* 0x000fe2000000001a */
[----:B--2---:R-:W0:Y:S02]  /*3810*/  I2F R0, R2 ;  /* 0x0000000200007306 */ /* 0x004e240000201400 */
[----:B0-----:R-:W-:Y:S01]  /*3820*/  F2FP.PACK_AB R0, RZ, R0 ;  /* 0x00000000ff00723e */ /* 0x001fe200000000ff */
[----:B------:R-:W-:Y:S05]  /*3830*/  BRA `(.L_x_2872) ;  /* 0x00000e9000007947 */ /* 0x000fea0003800000 */
.L_x_2878:
[----:B------:R-:W2:Y:S01]  /*3840*/  LDG.E.U16 R2, [R2.64] ;  /* 0x0000002402027981 */ /* 0x000ea2000c1e1500 */
[----:B------:R-:W-:Y:S01]  /*3850*/  PRMT R26, RZ, 0x7610, R26 ;  /* 0x00007610ff1a7816 */ /* 0x000fe2000000001a */
[----:B--2---:R-:W0:Y:S02]  /*3860*/  I2F.S16 R0, R2 ;  /* 0x0000000200007306 */ /* 0x004e240000101400 */
[----:B0-----:R-:W-:Y:S01]  /*3870*/  F2FP.PACK_AB R0, RZ, R0 ;  /* 0x00000000ff00723e */ /* 0x001fe200000000ff */
[----:B------:R-:W-:Y:S05]  /*3880*/  BRA `(.L_x_2872) ;  /* 0x00000e4000007947 */ /* 0x000fea0003800000 */
.L_x_2874:
        /* <DEDUP_REMOVED lines=10> */
.L_x_2881:
[----:B------:R-:W2:Y:S01]  /*3930*/  LDG.E.U16 R0, [R2.64] ;  /* 0x0000002402007981 */ /* 0x000ea2000c1e1500 */
[----:B------:R-:W-:Y:S01]  /*3940*/  PRMT R26, RZ, 0x7610, R26 ;  /* 0x00007610ff1a7816 */ /* 0x000fe2000000001a */
[----:B--2---:R-:W-:-:S05]  /*3950*/  HADD2.F32 R0, -RZ, R0.H0_H0 ;  /* 0x20000000ff007230 */ /* 0x004fca0000004100 */
[----:B------:R-:W-:Y:S01]  /*3960*/  F2FP.PACK_AB R0, RZ, R0 ;  /* 0x00000000ff00723e */ /* 0x000fe200000000ff */
[----:B------:R-:W-:Y:S05]  /*3970*/  BRA `(.L_x_2872) ;  /* 0x00000d5000007947 */ /* 0x000fea0003800000 */
.L_x_2880:
        /* <DEDUP_REMOVED lines=10> */
.L_x_2883:
[----:B------:R-:W2:Y:S02]  /*3a20*/  LDG.E R2, [R2.64] ;  /* 0x0000002402027981 */ /* 0x000ea4000c1e1900 */
[C---:B--2---:R-:W-:Y:S02]  /*3a30*/  PRMT R0, R2.reuse, 0x7610, R0 ;  /* 0x0000761002007816 */ /* 0x044fe40000000000 */
[----:B------:R-:W-:Y:S01]  /*3a40*/  PRMT R26, R2, 0x7632, R26 ;  /* 0x00007632021a7816 */ /* 0x000fe2000000001a */
[----:B------:R-:W-:Y:S05]  /*3a50*/  BRA `(.L_x_2872) ;  /* 0x00000c7000007947 */ /* 0x000fea0003800000 */
.L_x_2882:
[----:B------:R-:W2:Y:S01]  /*3a60*/  LDG.E.64 R2, [R2.64] ;  /* 0x0000002402027981 */ /* 0x000ea2000c1e1b00 */
[----:B------:R-:W-:Y:S01]  /*3a70*/  PRMT R26, RZ, 0x7610, R26 ;  /* 0x00007610ff1a7816 */ /* 0x000fe2000000001a */
[----:B--2---:R-:W0:Y:S01]  /*3a80*/  F2F.F32.F64 R0, R2 ;  /* 0x0000000200007310 */ /* 0x004e220000301000 */
[----:B------:R-:W0:-:S14]  /*3a90*/  DSETP.GEU.AND P0, PT, |R2|, c[0x2][0x0], PT ;  /* 0x008000000200762a */ /* 0x000e1c0003f0e200 */
[----:B0-----:R-:W-:-:S05]  /*3aa0*/  @!P0 FMUL R0, R0, 1.175494350822287508e-38 ;  /* 0x0080000000008820 */ /* 0x001fca0000400000 */
[----:B------:R-:W-:Y:S01]  /*3ab0*/  F2FP.PACK_AB R0, RZ, R0 ;  /* 0x00000000ff00723e */ /* 0x000fe200000000ff */
[----:B------:R-:W-:Y:S05]  /*3ac0*/  BRA `(.L_x_2872) ;  /* 0x00000c0000007947 */ /* 0x000fea0003800000 */
.L_x_2873:
        /* <DEDUP_REMOVED lines=14> */
.L_x_2886:
        /* <DEDUP_REMOVED lines=10> */
.L_x_2885:
        /* <DEDUP_REMOVED lines=28> */
.L_x_2888:
        /* <DEDUP_REMOVED lines=15> */
.L_x_2887:
[----:B------:R-:W2:Y:S01]  /*3f00*/  LDG.E.U16 R0, [R2.64] ;  /* 0x0000002402007981 */ /* 0x000ea2000c1e1500 */
[----:B------:R-:W-:Y:S02]  /*3f10*/  PRMT R26, RZ, 0x7610, R26 ;  /* 0x00007610ff1a7816 */ /* 0x000fe4000000001a */
[----:B--2---:R-:W-:-:S04]  /*3f20*/  PRMT R0, RZ, 0x5410, R0 ;  /* 0x00005410ff007816 */ /* 0x004fc80000000000 */
[----:B------:R-:W-:Y:S01]  /*3f30*/  F2FP.PACK_AB R0, RZ, R0 ;  /* 0x00000000ff00723e */ /* 0x000fe200000000ff */
[----:B------:R-:W-:Y:S05]  /*3f40*/  BRA `(.L_x_2872) ;  /* 0x0000078000007947 */ /* 0x000fea0003800000 */
.L_x_2884:
        /* <DEDUP_REMOVED lines=13> */
.L_x_2891:
        /* <DEDUP_REMOVED lines=21> */
.L_x_2895:
[----:B------:R-:W-:Y:S05]  /*4170*/  BSYNC B1 ;  /* 0x0000000000017941 */ /* 0x000fea0003800000 */
.L_x_2894:
[----:B------:R-:W-:Y:S01]  /*4180*/  LEA R3, R0, 0x3b800000, 0x17 ;  /* 0x3b80000000037811 */ /* 0x000fe200078eb8ff */
[----:B------:R-:W-:-:S05]  /*4190*/  IMAD.SHL.U32 R0, R2, 0x100000, RZ ;  /* 0x0010000002007824 */ /* 0x000fca00078e00ff */
[----:B------:R-:W-:Y:S02]  /*41a0*/  LOP3.LUT R0, R3, R0, R4, 0xfe, !PT ;  /* 0x0000000003007212 */ /* 0x000fe400078efe04 */
.L_x_2893:
[----:B------:R-:W-:Y:S05]  /*41b0*/  BSYNC B0 ;  /* 0x0000000000007941 */ /* 0x000fea0003800000 */
.L_x_2892:
[----:B------:R-:W-:Y:S02]  /*41c0*/  F2FP.PACK_AB R0, RZ, R0 ;  /* 0x00000000ff00723e */ /* 0x000fe400000000ff */
[----:B------:R-:W-:Y:S01]  /*41d0*/  PRMT R26, RZ, 0x7610, R26 ;  /* 0x00007610ff1a7816 */ /* 0x000fe2000000001a */
[----:B------:R-:W-:Y:S05]  /*41e0*/  BRA `(.L_x_2872) ;  /* 0x000004e000007947 */ /* 0x000fea0003800000 */
.L_x_2890:
        /* <DEDUP_REMOVED lines=21> */
.L_x_2899:
[----:B------:R-:W-:Y:S05]  /*4340*/  BSYNC B1 ;  /* 0x0000000000017941 */ /* 0x000fea0003800000 */
.L_x_2898:
[----:B------:R-:W-:Y:S01]  /*4350*/  LEA R3, R0, 0x37800000, 0x17 ;  /* 0x3780000000037811 */ /* 0x000fe200078eb8ff */
[----:B------:R-:W-:-:S05]  /*4360*/  IMAD.SHL.U32 R0, R2, 0x200000, RZ ;  /* 0x0020000002007824 */ /* 0x000fca00078e00ff */
[----:B------:R-:W-:Y:S02]  /*4370*/  LOP3.LUT R0, R3, R0, R4, 0xfe, !PT ;  /* 0x0000000003007212 */ /* 0x000fe400078efe04 */
.L_x_2897:
[----:B------:R-:W-:Y:S05]  /*4380*/  BSYNC B0 ;  /* 0x0000000000007941 */ /* 0x000fea0003800000 */
.L_x_2896:
[----:B------:R-:W-:Y:S02]  /*4390*/  F2FP.PACK_AB R0, RZ, R0 ;  /* 0x00000000ff00723e */ /* 0x000fe400000000ff */
[----:B------:R-:W-:Y:S01]  /*43a0*/  PRMT R26, RZ, 0x7610, R26 ;  /* 0x00007610ff1a7816 */ /* 0x000fe2000000001a */
[----:B------:R-:W-:Y:S05]  /*43b0*/  BRA `(.L_x_2872) ;  /* 0x0000031000007947 */ /* 0x000fea0003800000 */
.L_x_2889:
        /* <DEDUP_REMOVED lines=14> */
.L_x_2903:
[----:B------:R-:W-:Y:S05]  /*44a0*/  BSYNC B0 ;  /* 0x0000000000007941 */ /* 0x000fea0003800000 */
.L_x_2902:
[----:B------:R-:W-:Y:S02]  /*44b0*/  PRMT R26, RZ, 0x7610, R26 ;  /* 0x00007610ff1a7816 */ /* 0x000fe4000000001a */
[----:B------:R-:W-:Y:S01]  /*44c0*/  F2FP.PACK_AB R0, RZ, R0 ;  /* 0x00000000ff00723e */ /* 0x000fe200000000ff */
[----:B------:R-:W-:Y:S05]  /*44d0*/  BRA `(.L_x_2872) ;  /* 0x000001f000007947 */ /* 0x000fea0003800000 */
.L_x_2877:
        /* <DEDUP_REMOVED lines=22> */
.L_x_2901:
[----:B------:R-:W2:Y:S01]  /*4640*/  LDG.E.64 R2, [R2.64] ;  /* 0x0000002402027981 */ /* 0x000ea2000c1e1b00 */
[----:B------:R-:W-:Y:S01]  /*4650*/  PRMT R26, RZ, 0x7610, R26 ;  /* 0x00007610ff1a7816 */ /* 0x000fe2000000001a */
[----:B--2---:R-:W0:Y:S02]  /*4660*/  I2F.U64 R0, R2 ;  /* 0x0000000200007312 */ /* 0x004e240000301000 */
[----:B0-----:R-:W-:Y:S01]  /*4670*/  F2FP.PACK_AB R0, RZ, R0 ;  /* 0x00000000ff00723e */ /* 0x001fe200000000ff */
[----:B------:R-:W-:Y:S05]  /*4680*/  BRA `(.L_x_2872) ;  /* 0x0000004000007947 */ /* 0x000fea0003800000 */
.L_x_2900:
[----:B------:R-:W2:Y:S01]  /*4690*/  LDG.E R2, [R2.64] ;  /* 0x0000002402027981 */ /* 0x000ea2000c1e1900 */
[----:B------:R-:W-:Y:S01]  /*46a0*/  PRMT R26, RZ, 0x7610, R26 ;  /* 0x00007610ff1a7816 */ /* 0x000fe2000000001a */
[----:B--2---:R-:W0:Y:S02]  /*46b0*/  I2F.U32 R0, R2 ;  /* 0x0000000200007306 */ /* 0x004e240000201000 */
[----:B0-----:R-:W-:-:S06]  /*46c0*/  F2FP.PACK_AB R0, RZ, R0 ;  /* 0x00000000ff00723e */ /* 0x001fcc00000000ff */
.L_x_2872:
[----:B------:R-:W-:Y:S05]  /*46d0*/  BSYNC B6 ;  /* 0x0000000000067941 */ /* 0x000fea0003800000 */
.L_x_2871:
[----:B------:R-:W0:Y:S01]  /*46e0*/  S2R R29, SR_TID.X ;  /* 0x00000000001d7919 */ /* 0x000e220000002100 */
[----:B------:R-:W-:Y:S01]  /*46f0*/  BSSY B0, `(.L_x_2904) ;  /* 0x0000055000007945 */ /* 0x000fe20003800000 */
[----:B0-----:R-:W-:-:S13]  /*4700*/  ISETP.GE.AND P0, PT, R29, R22, PT ;  /* 0x000000161d00720c */ /* 0x001fda0003f06270 */
[----:B------:R-:W-:Y:S05]  /*4710*/  @P0 BRA `(.L_x_2905) ;  /* 0x0000052000000947 */ /* 0x000fea0003800000 */
[----:B------:R-:W-:Y:S01]  /*4720*/  HADD2.F32 R19, -RZ, R19.H0_H0 ;  /* 0x20000013ff137230 */ /* 0x000fe20000004100 */
[----:B------:R-:W-:Y:S01]  /*4730*/  BSSY B1, `(.L_x_2906) ;  /* 0x000004e000017945 */ /* 0x000fe20003800000 */
[----:B------:R-:W-:-:S03]  /*4740*/  HADD2.F32 R23, -RZ, R23.H0_H0 ;  /* 0x20000017ff177230 */ /* 0x000fc60000004100 */
[----:B------:R-:W-:-:S05]  /*4750*/  FADD.FTZ R2, -R19, -RZ ;  /* 0x800000ff13027221 */ /* 0x000fca0000010100 */
        /* <DEDUP_REMOVED lines=13> */
[----:B------:R-:W-:-:S04]  /*4830*/  FFMA.FTZ R8, R19, R8, 0.00019836159481201320887 ;  /* 0x394fff4913087423 */ /* 0x000fc80000010008 */
        /* <DEDUP_REMOVED lines=9> */
[C---:B------:R-:W-:Y:S02]  /*48d0*/  FFMA.FTZ R4, R5.reuse, 1.9046542121259335545e-09, R4 ;  /* 0x3102e30805047823 */ /* 0x040fe40000010004 */
[----:B------:R-:W-:Y:S02]  /*48e0*/  FADD.FTZ R5, R5, 12583037 ;  /* 0x4b40007d05057421 */ /* 0x000fe40000010000 */
[----:B------:R-:W-:Y:S02]  /*48f0*/  FMUL.FTZ R6, R4, 1.4426950216293334961 ;  /* 0x3fb8aa3b04067820 */ /* 0x000fe40000410000 */
[----:B------:R-:W-:Y:S01]  /*4900*/  IMAD.SHL.U32 R5, R5, 0x800000, RZ ;  /* 0x0080000005057824 */ /* 0x000fe200078e00ff */
[----:B------:R-:W0:Y:S08]  /*4910*/  MUFU.COS R4, R23 ;  /* 0x0000001700047308 */ /* 0x000e300000000000 */
[----:B------:R-:W1:Y:S08]  /*4920*/  MUFU.EX2 R6, R6 ;  /* 0x0000000600067308 */ /* 0x000e700000000800 */
[----:B0-----:R-:W0:Y:S01]  /*4930*/  MUFU.RCP R4, R4 ;  /* 0x0000000400047308 */ /* 0x001e220000001000 */
[----:B-1----:R-:W-:-:S07]  /*4940*/  FMUL.FTZ R5, R5, R6 ;  /* 0x0000000605057220 */ /* 0x002fce0000410000 */
[----:B------:R-:W1:Y:S01]  /*4950*/  MUFU.RCP R7, R5 ;  /* 0x0000000500077308 */ /* 0x000e620000001000 */
[----:B0-----:R-:W-:Y:S02]  /*4960*/  FMUL.FTZ R3, R3, R4 ;  /* 0x0000000403037220 */ /* 0x001fe40000410000 */
[----:B-1----:R-:W-:-:S04]  /*4970*/  FMUL.FTZ R6, R7, -0.125 ;  /* 0xbe00000007067820 */ /* 0x002fc80000410000 */
        /* <DEDUP_REMOVED lines=14> */
.L_x_2909:
        /* <DEDUP_REMOVED lines=12> */
.L_x_2908:
[----:B------:R-:W-:-:S04]  /*4b20*/  FADD.FTZ R2, R23, -R23 ;  /* 0x8000001717027221 */ /* 0x000fc80000010000 */
[----:B------:R-:W-:Y:S01]  /*4b30*/  IMAD.MOV.U32 R4, RZ, RZ, R2 ;  /* 0x000000ffff047224 */ /* 0x000fe200078e0002 */
[----:B------:R-:W-:Y:S05]  /*4b40*/  BRA `(.L_x_2910) ;  /* 0x000000c000007947 */ /* 0x000fea0003800000 */
.L_x_2907:
[----:B------:R-:W-:-:S13]  /*4b50*/  LOP3.LUT P1, RZ, R2, 0x7fffff, RZ, 0xc0, !PT ;  /* 0x007fffff02ff7812 */ /* 0x000fda000782c0ff */
[C---:B------:R-:W-:Y:S01]  /*4b60*/  @P1 FMUL.FTZ R4, R23.reuse, R2 ;  /* 0x0000000217041220 */ /* 0x040fe20000410000 */
[----:B------:R-:W-:-:S04]  /*4b70*/  @P1 FSETP.NEU.FTZ.AND P2, PT, R23, RZ, PT ;  /* 0x000000ff1700120b */ /* 0x000fc80003f5d000 */
[----:B------:R-:W-:Y:S01]  /*4b80*/  @P1 FSEL R4, R23, R4, !P2 ;  /* 0x0000000417041208 */ /* 0x000fe20005000000 */
[----:B------:R-:W-:Y:S05]  /*4b90*/  @P1 BRA `(.L_x_2910) ;  /* 0x0000007000001947 */ /* 0x000fea0003800000 */
[----:B------:R-:W-:Y:S02]  /*4ba0*/  FSETP.NEU.FTZ.AND P1, PT, |R23|, +INF , PT ;  /* 0x7f8000001700780b */ /* 0x000fe40003f3d200 */
[----:B------:R-:W-:-:S11]  /*4bb0*/  IADD3 R2, R2, -0x40000000, RZ ;  /* 0xc000000002027810 */ /* 0x000fd60007ffe0ff */
[----:B------:R-:W-:-:S04]  /*4bc0*/  @P1 FMUL.RZ R3, R23, 0.15915493667125701904 ;  /* 0x3e22f98317031820 */ /* 0x000fc8000040c000 */
[----:B------:R-:W-:Y:S08]  /*4bd0*/  @P1 MUFU.SIN R4, R3 ;  /* 0x0000000300041308 */ /* 0x000ff00000000400 */
[----:B------:R-:W0:Y:S02]  /*4be0*/  @P1 MUFU.COS R5, R3 ;  /* 0x0000000300051308 */ /* 0x000e240000000000 */
[----:B0-----:R-:W-:-:S05]  /*4bf0*/  @P1 FMUL.FTZ R23, R4, R5 ;  /* 0x0000000504171220 */ /* 0x001fca0000410000 */
[----:B------:R-:W-:Y:S02]  /*4c00*/  LOP3.LUT R4, RZ, 0x80000000, R23, 0xb8, !PT ;  /* 0x80000000ff047812 */ /* 0x000fe400078eb817 */
.L_x_2910:
[----:B------:R-:W-:Y:S05]  /*4c10*/  BSYNC B1 ;  /* 0x0000000000017941 */ /* 0x000fea0003800000 */
.L_x_2906:
[----:B------:R-:W-:-:S05]  /*4c20*/  FADD.FTZ R3, -R2, -RZ ;  /* 0x800000ff02037221 */ /* 0x000fca0000010100 */
[----:B------:R-:W-:Y:S02]  /*4c30*/  F2FP.PACK_AB R4, R3, R4 ;  /* 0x000000040304723e */ /* 0x000fe400000000ff */
.L_x_2905:
[----:B------:R-:W-:Y:S05]  /*4c40*/  BSYNC B0 ;  /* 0x0000000000007941 */ /* 0x000fea0003800000 */
.L_x_2904:
[----:B------:R-:W-:Y:S01]  /*4c50*/  IADD3 R17, R29, 0x80, RZ ;  /* 0x000000801d117810 */ /* 0x000fe20007ffe0ff */
[----:B------:R-:W-:Y:S03]  /*4c60*/  BSSY B0, `(.L_x_2911) ;  /* 0x0000055000007945 */ /* 0x000fe60003800000 */
[----:B------:R-:W-:-:S13]  /*4c70*/  ISETP.GE.AND P1, PT, R17, R22, PT ;  /* 0x000000161100720c */ /* 0x000fda0003f26270 */
        /* <DEDUP_REMOVED lines=25> */
[----:B------:R-:W-:-:S03]  /*4e10*/  FSETP.GE.FTZ.AND P1, PT, |R2|, 1, PT ;  /* 0x3f8000000200780b */ /* 0x000fc60003f36200 */
[----:B------:R-:W-:-:S04]  /*4e20*/  FFMA.FTZ R6, R5, -0.69314718246459960938, |R2| ;  /* 0xbf31721805067823 */ /* 0x000fc80000010402 */
[C---:B------:R-:W-:Y:S02]  /*4e30*/  FFMA.FTZ R6, R5.reuse, 1.9046542121259335545e-09, R6 ;  /* 0x3102e30805067823 */ /* 0x040fe40000010006 */
[----:B------:R-:W-:Y:S02]  /*4e40*/  FADD.FTZ R5, R5, 12583037 ;  /* 0x4b40007d05057421 */ /* 0x000fe40000010000 */
[----:B------:R-:W-:Y:S02]  /*4e50*/  FMUL.FTZ R6, R6, 1.4426950216293334961 ;  /* 0x3fb8aa3b06067820 */ /* 0x000fe40000410000 */
[----:B------:R-:W-:Y:S02]  /*4e60*/  IMAD.SHL.U32 R3, R5, 0x800000, RZ ;  /* 0x0080000005037824 */ /* 0x000fe400078e00ff */
[----:B------:R-:W0:Y:S08]  /*4e70*/  MUFU.COS R5, R25 ;  /* 0x0000001900057308 */ /* 0x000e300000000000 */
[----:B------:R-:W1:Y:S08]  /*4e80*/  MUFU.EX2 R6, R6 ;  /* 0x0000000600067308 */ /* 0x000e700000000800 */
[----:B0-----:R-:W-:Y:S01]  /*4e90*/  MUFU.RCP R8, R5 ;  /* 0x0000000500087308 */ /* 0x001fe20000001000 */
[----:B-1----:R-:W-:-:S07]  /*4ea0*/  FMUL.FTZ R7, R3, R6 ;  /* 0x0000000603077220 */ /* 0x002fce0000410000 */
[----:B------:R-:W0:Y:S08]  /*4eb0*/  MUFU.SIN R3, R25 ;  /* 0x0000001900037308 */ /* 0x000e300000000400 */
        /* <DEDUP_REMOVED lines=17> */
.L_x_2916:
        /* <DEDUP_REMOVED lines=12> */
.L_x_2915:
[----:B------:R-:W-:-:S04]  /*5090*/  FADD.FTZ R2, R25, -R25 ;  /* 0x8000001919027221 */ /* 0x000fc80000010000 */
[----:B------:R-:W-:Y:S01]  /*50a0*/  IMAD.MOV.U32 R24, RZ, RZ, R2 ;  /* 0x000000ffff187224 */ /* 0x000fe200078e0002 */
[----:B------:R-:W-:Y:S05]  /*50b0*/  BRA `(.L_x_2917) ;  /* 0x000000c000007947 */ /* 0x000fea0003800000 */
.L_x_2914:
        /* <DEDUP_REMOVED lines=12> */
.L_x_2917:
[----:B------:R-:W-:Y:S05]  /*5180*/  BSYNC B1 ;  /* 0x0000000000017941 */ /* 0x000fea0003800000 */
.L_x_2913:
[----:B------:R-:W-:-:S05]  /*5190*/  FADD.FTZ R3, -R2, -RZ ;  /* 0x800000ff02037221 */ /* 0x000fca0000010100 */
[----:B------:R-:W-:Y:S02]  /*51a0*/  F2FP.PACK_AB R24, R3, R24 ;  /* 0x000000180318723e */ /* 0x000fe400000000ff */
.L_x_2912:
[----:B------:R-:W-:Y:S05]  /*51b0*/  BSYNC B0 ;  /* 0x0000000000007941 */ /* 0x000fea0003800000 */
.L_x_2911:
        /* <DEDUP_REMOVED lines=22> */
[----:B------:R-:W-:Y:S03]  /*5320*/  MUFU.SIN R3, R11 ;  /* 0x0000000b00037308 */ /* 0x000fe60000000400 */
[----:B------:R-:W-:-:S04]  /*5330*/  FFMA.FTZ R8, R27, R8, 0.0083333496004343032837 ;  /* 0x3c08889a1b087423 */ /* 0x000fc80000010008 */
[----:B------:R-:W-:Y:S01]  /*5340*/  FFMA.FTZ R8, R27, R8, 0.16666667163372039795 ;  /* 0x3e2aaaab1b087423 */ /* 0x000fe20000010008 */
[----:B0-----:R-:W-:Y:S02]  /*5350*/  FSETP.GT.FTZ.AND P1, PT, |R5|, 126, PT ;  /* 0x42fc00000500780b */ /* 0x001fe40003f34200 */
[----:B------:R-:W-:Y:S01]  /*5360*/  LOP3.LUT R6, R6, 0x80000000, R5, 0xb8, !PT ;  /* 0x8000000006067812 */ /* 0x000fe200078eb805 */
[----:B------:R-:W-:-:S03]  /*5370*/  FMUL.FTZ R27, R27, R8 ;  /* 0x000000081b1b7220 */ /* 0x000fc60000410000 */
[----:B------:R-:W-:Y:S02]  /*5380*/  FSEL R7, R6, R5, P1 ;  /* 0x0000000506077208 */ /* 0x000fe40000800000 */
[----:B------:R-:W0:Y:S01]  /*5390*/  MUFU.COS R5, R11 ;  /* 0x0000000b00057308 */ /* 0x000e220000000000 */
[----:B------:R-:W-:Y:S02]  /*53a0*/  FSETP.GE.FTZ.AND P1, PT, |R2|, 1, PT ;  /* 0x3f8000000200780b */ /* 0x000fe40003f36200 */
[----:B------:R-:W-:-:S04]  /*53b0*/  FFMA.FTZ R6, R7, -0.69314718246459960938, |R2| ;  /* 0xbf31721807067823 */ /* 0x000fc80000010402 */
[C---:B------:R-:W-:Y:S02]  /*53c0*/  FFMA.FTZ R6, R7.reuse, 1.9046542121259335545e-09, R6 ;  /* 0x3102e30807067823 */ /* 0x040fe40000010006 */
[----:B------:R-:W-:Y:S02]  /*53d0*/  FADD.FTZ R7, R7, 12583037 ;  /* 0x4b40007d07077421 */ /* 0x000fe40000010000 */
[----:B------:R-:W-:Y:S02]  /*53e0*/  FMUL.FTZ R6, R6, 1.4426950216293334961 ;  /* 0x3fb8aa3b06067820 */ /* 0x000fe40000410000 */
[----:B------:R-:W-:Y:S01]  /*53f0*/  IMAD.SHL.U32 R7, R7, 0x800000, RZ ;  /* 0x0080000007077824 */ /* 0x000fe200078e00ff */
[----:B0-----:R-:W0:Y:S08]  /*5400*/  MUFU.RCP R10, R5 ;  /* 0x00000005000a7308 */ /* 0x001e300000001000 */
[----:B------:R-:W1:Y:S01]  /*5410*/  MUFU.EX2 R6, R6 ;  /* 0x0000000600067308 */ /* 0x000e620000000800 */
[----:B0-----:R-:W-:-:S02]  /*5420*/  FMUL.FTZ R3, R3, R10 ;  /* 0x0000000a03037220 */ /* 0x001fc40000410000 */
        /* <DEDUP_REMOVED lines=17> */
.L_x_2923:
        /* <DEDUP_REMOVED lines=12> */
.L_x_2922:
[----:B------:R-:W-:-:S04]  /*5600*/  FADD.FTZ R2, R3, -R3 ;  /* 0x8000000303027221 */ /* 0x000fc80000010000 */
[----:B------:R-:W-:Y:S01]  /*5610*/  IMAD.MOV.U32 R19, RZ, RZ, R2 ;  /* 0x000000ffff137224 */ /* 0x000fe200078e0002 */
[----:B------:R-:W-:Y:S05]  /*5620*/  BRA `(.L_x_2924) ;  /* 0x000000c000007947 */ /* 0x000fea0003800000 */
.L_x_2921:
        /* <DEDUP_REMOVED lines=12> */
.L_x_2924:
[----:B------:R-:W-:Y:S05]  /*56f0*/  BSYNC B1 ;  /* 0x0000000000017941 */ /* 0x000fea0003800000 */
.L_x_2920:
[----:B------:R-:W-:-:S05]  /*5700*/  FADD.FTZ R2, -R2, -RZ ;  /* 0x800000ff02027221 */ /* 0x000fca0000010100 */
[----:B------:R-:W-:Y:S02]  /*5710*/  F2FP.PACK_AB R19, R2, R19 ;  /* 0x000000130213723e */ /* 0x000fe400000000ff */
.L_x_2919:
[----:B------:R-:W-:Y:S05]  /*5720*/  BSYNC B0 ;  /* 0x0000000000007941 */ /* 0x000fea0003800000 */
.L_x_2918:
[----:B------:R-:W-:Y:S01]  /*5730*/  IADD3 R3, R29, 0x180, RZ ;  /* 0x000001801d037810 */ /* 0x000fe20007ffe0ff */
[----:B------:R-:W-:Y:S03]  /*5740*/  BSSY B0, `(.L_x_2925) ;  /* 0x0000056000007945 */ /* 0x000fe60003800000 */
[----:B------:R-:W-:-:S13]  /*5750*/  ISETP.GE.AND P1, PT, R3, R22, PT ;  /* 0x000000160300720c */ /* 0x000fda0003f26270 */
[----:B------:R-:W-:Y:S05]  /*5760*/  @P1 BRA `(.L_x_2926) ;  /* 0x0000053000001947 */ /* 0x000fea0003800000 */
        /* <DEDUP_REMOVED lines=53> */
.L_x_2930:
[----:B------:R-:W-:Y:S02]  /*5ac0*/  FMUL.RZ R5, R3, 0.15915493667125701904 ;  /* 0x3e22f98303057820 */ /* 0x000fe4000040c000 */
[----:B------:R-:W-:Y:S02]  /*5ad0*/  FMUL.FTZ R2, |R0|, -1.4426950216293334961 ;  /* 0xbfb8aa3b00027820 */ /* 0x000fe40000410200 */
[----:B------:R-:W0:Y:S01]  /*5ae0*/  MUFU.SIN R3, R5 ;  /* 0x0000000500037308 */ /* 0x000e220000000400 */
[----:B------:R-:W-:-:S05]  /*5af0*/  IMAD.MOV.U32 R7, RZ, RZ, 0x3f800000 ;  /* 0x3f800000ff077424 */ /* 0x000fca00078e00ff */
[----:B------:R-:W-:Y:S02]  /*5b00*/  LOP3.LUT R0, R7, 0x80000000, R0, 0xb8, !PT ;  /* 0x8000000007007812 */ /* 0x000fe400078eb800 */
[----:B------:R-:W1:Y:S08]  /*5b10*/  MUFU.COS R6, R5 ;  /* 0x0000000500067308 */ /* 0x000e700000000000 */
[----:B------:R-:W2:Y:S01]  /*5b20*/  MUFU.EX2 R2, R2 ;  /* 0x0000000200027308 */ /* 0x000ea20000000800 */
[----:B0-----:R-:W-:-:S04]  /*5b30*/  FMUL.FTZ R3, R3, 4 ;  /* 0x4080000003037820 */ /* 0x001fc80000410000 */
[----:B-1----:R-:W-:-:S04]  /*5b40*/  FMUL.FTZ R3, R3, R6 ;  /* 0x0000000603037220 */ /* 0x002fc80000410000 */
[----:B--2---:R-:W-:-:S04]  /*5b50*/  FMUL.FTZ R3, R2, R3 ;  /* 0x0000000302037220 */ /* 0x004fc80000410000 */
[----:B------:R-:W-:Y:S01]  /*5b60*/  FMUL.FTZ R23, R2, R3 ;  /* 0x0000000302177220 */ /* 0x000fe20000410000 */
[----:B------:R-:W-:Y:S05]  /*5b70*/  BRA `(.L_x_2931) ;  /* 0x000000f000007947 */ /* 0x000fea0003800000 */
.L_x_2929:
[----:B------:R-:W-:-:S04]  /*5b80*/  FADD.FTZ R0, R3, -R3 ;  /* 0x8000000303007221 */ /* 0x000fc80000010000 */
[----:B------:R-:W-:Y:S01]  /*5b90*/  IMAD.MOV.U32 R23, RZ, RZ, R0 ;  /* 0x000000ffff177224 */ /* 0x000fe200078e0000 */
[----:B------:R-:W-:Y:S05]  /*5ba0*/  BRA `(.L_x_2931) ;  /* 0x000000c000007947 */ /* 0x000fea0003800000 */
.L_x_2928:
        /* <DEDUP_REMOVED lines=12> */
.L_x_2931:
[----:B------:R-:W-:Y:S05]  /*5c70*/  BSYNC B1 ;  /* 0x0000000000017941 */ /* 0x000fea0003800000 */
.L_x_2927:
[----:B------:R-:W-:-:S05]  /*5c80*/  FADD.FTZ R0, -R0, -RZ ;  /* 0x800000ff00007221 */ /* 0x000fca0000010100 */
[----:B------:R-:W-:Y:S02]  /*5c90*/  F2FP.PACK_AB R23, R0, R23 ;  /* 0x000000170017723e */ /* 0x000fe400000000ff */
.L_x_2926:
[----:B------:R-:W-:Y:S05]  /*5ca0*/  BSYNC B0 ;  /* 0x0000000000007941 */ /* 0x000fea0003800000 */
.L_x_2925:
[----:B------:R-:W0:Y:S01]  /*5cb0*/  LDC.U8 R18, c[0x0][0x184] ;  /* 0x00006100ff127b82 */ /* 0x000e220000000000 */
[----:B------:R-:W-:Y:S01]  /*5cc0*/  BSSY B6, `(.L_x_2932) ;  /* 0x0000115000067945 */ /* 0x000fe20003800000 */
        /* <DEDUP_REMOVED lines=21> */
.L_x_2937:
[----:B------:R-:W-:Y:S01]  /*5e20*/  HADD2.F32 R5, -RZ, R4.H0_H0 ;  /* 0x20000004ff057230 */ /* 0x000fe20000004100 */
[----:B------:R-:W-:-:S05]  /*5e30*/  IMAD.MOV.U32 R29, RZ, RZ, R17 ;  /* 0x000000ffff1d7224 */ /* 0x000fca00078e0011 */
[----:B------:R-:W0:Y:S02]  /*5e40*/  F2I.S64.TRUNC R4, R5 ;  /* 0x0000000500047311 */ /* 0x000e24000020d900 */
[----:B0-----:R0:W-:Y:S01]  /*5e50*/  STG.E.U8 [R2.64], R4 ;  /* 0x0000000402007986 */ /* 0x0011e2000c101124 */
[----:B------:R-:W-:Y:S05]  /*5e60*/  BRA `(.L_x_2933) ;  /* 0x00000fa000007947 */ /* 0x000fea0003800000 */
.L_x_2936:
        /* <DEDUP_REMOVED lines=11> */
.L_x_2940:
[----:B------:R-:W-:Y:S01]  /*5f20*/  HADD2.F32 R4, -RZ, R4.H0_H0 ;  /* 0x20000004ff047230 */ /* 0x000fe20000004100 */
[----:B------:R-:W-:-:S03]  /*5f30*/  IMAD.MOV.U32 R29, RZ, RZ, R17 ;  /* 0x000000ffff1d7224 */ /* 0x000fc600078e0011 */
[----:B------:R-:W0:Y:S02]  /*5f40*/  F2I.FTZ.TRUNC.NTZ R5, R4 ;  /* 0x0000000400057305 */ /* 0x000e24000021f100 */
[----:B0-----:R0:W-:Y:S01]  /*5f50*/  STG.E [R2.64], R5 ;  /* 0x0000000502007986 */ /* 0x0011e2000c101924 */
[----:B------:R-:W-:Y:S05]  /*5f60*/  BRA `(.L_x_2933) ;  /* 0x00000ea000007947 */ /* 0x000fea0003800000 */
.L_x_2939:
[----:B------:R-:W-:Y:S01]  /*5f70*/  HADD2.F32 R4, -RZ, R4.H0_H0 ;  /* 0x20000004ff047230 */ /* 0x000fe20000004100 */
[----:B------:R-:W-:-:S03]  /*5f80*/  IMAD.MOV.U32 R29, RZ, RZ, R17 ;  /* 0x000000ffff1d7224 */ /* 0x000fc600078e0011 */
[----:B------:R-:W0:Y:S02]  /*5f90*/  F2I.FTZ.TRUNC.NTZ R5, R4 ;  /* 0x0000000400057305 */ /* 0x000e24000021f100 */
[----:B0-----:R0:W-:Y:S01]  /*5fa0*/  STG.E.U16 [R2.64], R5 ;  /* 0x0000000502007986 */ /* 0x0011e2000c101524 */
[----:B------:R-:W-:Y:S05]  /*5fb0*/  BRA `(.L_x_2933) ;  /* 0x00000e5000007947 */ /* 0x000fea0003800000 */
.L_x_2935:
        /* <DEDUP_REMOVED lines=10> */
.L_x_2942:
[----:B------:R0:W-:Y:S01]  /*6060*/  STG.E.U16 [R2.64], R4 ;  /* 0x0000000402007986 */ /* 0x0001e2000c101524 */
[----:B------:R-:W-:Y:S01]  /*6070*/  IMAD.MOV.U32 R29, RZ, RZ, R17 ;  /* 0x000000ffff1d7224 */ /* 0x000fe200078e0011 */
[----:B------:R-:W-:Y:S05]  /*6080*/  BRA `(.L_x_2933) ;  /* 0x00000d8000007947 */ /* 0x000fea0003800000 */
.L_x_2941:
[----:B------:R-:W-:-:S13]  /*6090*/  ISETP.NE.AND P0, PT, R0, 0x7, PT ;  /* 0x000000070000780c */ /* 0x000fda0003f05270 */
[----:B------:R-:W-:Y:S05]  /*60a0*/  @!P0 BRA `(.L_x_2943) ;  /* 0x000000c000008947 */ /* 0x000fea0003800000 */
[----:B------:R-:W-:-:S13]  /*60b0*/  ISETP.NE.AND P0, PT, R0, 0x8, PT ;  /* 0x000000080000780c */ /* 0x000fda0003f05270 */
[----:B------:R-:W-:Y:S05]  /*60c0*/  @!P0 BRA `(.L_x_2944) ;  /* 0x0000007000008947 */ /* 0x000fea0003800000 */
[----:B------:R-:W-:-:S13]  /*60d0*/  ISETP.NE.AND P0, PT, R0, 0x9, PT ;  /* 0x000000090000780c */ /* 0x000fda0003f05270 */
[----:B------:R-:W-:Y:S05]  /*60e0*/  @P0 BRA `(.L_x_2938) ;  /* 0x00000b4000000947 */ /* 0x000fea0003800000 */
[--C-:B------:R-:W-:Y:S01]  /*60f0*/  HADD2.F32 R5, -RZ, R4.reuse.H1_H1 ;  /* 0x30000004ff057230 */ /* 0x100fe20000004100 */
[----:B------:R-:W-:Y:S01]  /*6100*/  IMAD.MOV.U32 R29, RZ, RZ, R17 ;  /* 0x000000ffff1d7224 */ /* 0x000fe200078e0011 */
[----:B------:R-:W-:-:S05]  /*6110*/  HADD2.F32 R4, -RZ, R4.H0_H0 ;  /* 0x20000004ff047230 */ /* 0x000fca0000004100 */
[----:B------:R0:W-:Y:S01]  /*6120*/  STG.E.64 [R2.64], R4 ;  /* 0x0000000402007986 */ /* 0x0001e2000c101b24 */
[----:B------:R-:W-:Y:S05]  /*6130*/  BRA `(.L_x_2933) ;  /* 0x00000cd000007947 */ /* 0x000fea0003800000 */
.L_x_2944:
[----:B------:R0:W-:Y:S01]  /*6140*/  STG.E [R2.64], R4 ;  /* 0x0000000402007986 */ /* 0x0001e2000c101924 */
[----:B------:R-:W-:Y:S01]  /*6150*/  IMAD.MOV.U32 R29, RZ, RZ, R17 ;  /* 0x000000ffff1d7224 */ /* 0x000fe200078e0011 */
[----:B------:R-:W-:Y:S05]  /*6160*/  BRA `(.L_x_2933) ;  /* 0x00000ca000007947 */ /* 0x000fea0003800000 */
.L_x_2943:
[----:B------:R-:W-:Y:S01]  /*6170*/  HADD2.F32 R4, -RZ, R4.H0_H0 ;  /* 0x20000004ff047230 */ /* 0x000fe20000004100 */
[----:B------:R-:W-:-:S04]  /*6180*/  IMAD.MOV.U32 R29, RZ, RZ, R17 ;  /* 0x000000ffff1d7224 */ /* 0x000fc800078e0011 */
[----:B------:R-:W-:-:S06]  /*6190*/  FMUL.FTZ R4, R4, 1 ;  /* 0x3f80000004047820 */ /* 0x000fcc0000410000 */
[----:B------:R-:W0:Y:S02]  /*61a0*/  F2F.F64.F32 R4, R4 ;  /* 0x0000000400047310 */ /* 0x000e240000201800 */
[----:B0-----:R0:W-:Y:S01]  /*61b0*/  STG.E.64 [R2.64], R4 ;  /* 0x0000000402007986 */ /* 0x0011e2000c101b24 */
[----:B------:R-:W-:Y:S05]  /*61c0*/  BRA `(.L_x_2933) ;  /* 0x00000c4000007947 */ /* 0x000fea0003800000 */
.L_x_2934:
        /* <DEDUP_REMOVED lines=9> */
[----:B------:R-:W-:Y:S02]  /*6260*/  IMAD.MOV.U32 R5, RZ, RZ, 0x1 ;  /* 0x00000001ff057424 */ /* 0x000fe400078e00ff */
[----:B------:R-:W-:Y:S02]  /*6270*/  IMAD.MOV.U32 R29, RZ, RZ, R17 ;  /* 0x000000ffff1d7224 */ /* 0x000fe400078e0011 */
[----:B------:R-:W-:-:S13]  /*6280*/  FSETP.NEU.FTZ.AND P0, PT, R0, RZ, PT ;  /* 0x000000ff0000720b */ /* 0x000fda0003f1d000 */
[----:B------:R-:W-:-:S05]  /*6290*/  @!P0 HADD2.F32 R4, -RZ, R4.H1_H1 ;  /* 0x30000004ff048230 */ /* 0x000fca0000004100 */
[----:B------:R-:W-:-:S04]  /*62a0*/  @!P0 FSETP.NEU.FTZ.AND P1, PT, R4, RZ, PT ;  /* 0x000000ff0400820b */ /* 0x000fc80003f3d000 */
[----:B------:R-:W-:-:S05]  /*62b0*/  @!P0 SEL R5, RZ, 0x1, !P1 ;  /* 0x00000001ff058807 */ /* 0x000fca0004800000 */
[----:B------:R0:W-:Y:S01]  /*62c0*/  STG.E.U8 [R2.64], R5 ;  /* 0x0000000502007986 */ /* 0x0001e2000c101124 */
[----:B------:R-:W-:Y:S05]  /*62d0*/  BRA `(.L_x_2933) ;  /* 0x00000b3000007947 */ /* 0x000fea0003800000 */
.L_x_2947:
[--C-:B------:R-:W-:Y:S01]  /*62e0*/  HADD2.F32 R6, -RZ, R4.reuse.H1_H1 ;  /* 0x30000004ff067230 */ /* 0x100fe20000004100 */
[----:B------:R-:W-:Y:S01]  /*62f0*/  IMAD.MOV.U32 R29, RZ, RZ, R17 ;  /* 0x000000ffff1d7224 */ /* 0x000fe200078e0011 */
[----:B------:R-:W-:-:S03]  /*6300*/  HADD2.F32 R4, -RZ, R4.H0_H0 ;  /* 0x20000004ff047230 */ /* 0x000fc60000004100 */
[----:B------:R-:W-:Y:S02]  /*6310*/  FMUL.FTZ R6, R6, 1 ;  /* 0x3f80000006067820 */ /* 0x000fe40000410000 */
[----:B------:R-:W-:-:S04]  /*6320*/  FMUL.FTZ R4, R4, 1 ;  /* 0x3f80000004047820 */ /* 0x000fc80000410000 */
[----:B------:R-:W-:Y:S08]  /*6330*/  F2F.F64.F32 R6, R6 ;  /* 0x0000000600067310 */ /* 0x000ff00000201800 */
[----:B------:R-:W0:Y:S02]  /*6340*/  F2F.F64.F32 R4, R4 ;  /* 0x0000000400047310 */ /* 0x000e240000201800 */
[----:B0-----:R0:W-:Y:S01]  /*6350*/  STG.E.128 [R2.64], R4 ;  /* 0x0000000402007986 */ /* 0x0011e2000c101d24 */
[----:B------:R-:W-:Y:S05]  /*6360*/  BRA `(.L_x_2933) ;  /* 0x00000aa000007947 */ /* 0x000fea0003800000 */
.L_x_2946:
        /* <DEDUP_REMOVED lines=21> */
.L_x_2951:
[----:B------:R-:W-:Y:S05]  /*64c0*/  BSYNC B0 ;  /* 0x0000000000007941 */ /* 0x000fea0003800000 */
.L_x_2950:
[----:B------:R-:W-:Y:S01]  /*64d0*/  LOP3.LUT R5, R0, R5, RZ, 0xfc, !PT ;  /* 0x0000000500057212 */ /* 0x000fe200078efcff */
[----:B------:R-:W-:-:S04]  /*64e0*/  IMAD.MOV.U32 R29, RZ, RZ, R17 ;  /* 0x000000ffff1d7224 */ /* 0x000fc800078e0011 */
[----:B------:R0:W-:Y:S01]  /*64f0*/  STG.E.U8 [R2.64], R5 ;  /* 0x0000000502007986 */ /* 0x0001e2000c101124 */
[----:B------:R-:W-:Y:S05]  /*6500*/  BRA `(.L_x_2933) ;  /* 0x0000090000007947 */ /* 0x000fea0003800000 */
.L_x_2949:
        /* <DEDUP_REMOVED lines=13> */
.L_x_2953:
[----:B------:R-:W-:Y:S01]  /*65e0*/  IMAD.MOV.U32 R0, RZ, RZ, 0x7f ;  /* 0x0000007fff007424 */ /* 0x000fe200078e00ff */
[----:B------:R-:W-:-:S04]  /*65f0*/  ISETP.GT.U32.AND P0, PT, R4, 0x7f800000, PT ;  /* 0x7f8000000400780c */ /* 0x000fc80003f04070 */
[----:B------:R-:W-:-:S04]  /*6600*/  SEL R0, R0, 0x7c, P0 ;  /* 0x0000007c00007807 */ /* 0x000fc80000000000 */
.L_x_2954:
[----:B------:R-:W-:Y:S05]  /*6610*/  BSYNC B0 ;  /* 0x0000000000007941 */ /* 0x000fea0003800000 */
.L_x_2952:
[----:B------:R-:W-:Y:S01]  /*6620*/  LOP3.LUT R4, R5, 0x80000000, RZ, 0xc0, !PT ;  /* 0x8000000005047812 */ /* 0x000fe200078ec0ff */
[----:B------:R-:W-:-:S03]  /*6630*/  IMAD.MOV.U32 R29, RZ, RZ, R17 ;  /* 0x000000ffff1d7224 */ /* 0x000fc600078e0011 */
[----:B------:R-:W-:-:S04]  /*6640*/  SHF.R.U32.HI R5, RZ, 0x18, R4 ;  /* 0x00000018ff057819 */ /* 0x000fc80000011604 */
[----:B------:R-:W-:-:S05]  /*6650*/  LOP3.LUT R5, R0, R5, RZ, 0xfc, !PT ;  /* 0x0000000500057212 */ /* 0x000fca00078efcff */
[----:B------:R0:W-:Y:S01]  /*6660*/  STG.E.U8 [R2.64], R5 ;  /* 0x0000000502007986 */ /* 0x0001e2000c101124 */
[----:B------:R-:W-:Y:S05]  /*6670*/  BRA `(.L_x_2933) ;  /* 0x0000079000007947 */ /* 0x000fea0003800000 */
.L_x_2948:
[----:B------:R-:W-:Y:S01]  /*6680*/  HADD2.F32 R0, -RZ, R4.H0_H0 ;  /* 0x20000004ff007230 */ /* 0x000fe20000004100 */
[----:B------:R-:W-:-:S04]  /*6690*/  IMAD.MOV.U32 R29, RZ, RZ, R17 ;  /* 0x000000ffff1d7224 */ /* 0x000fc800078e0011 */
[----:B------:R-:W-:-:S05]  /*66a0*/  F2FP.BF16.PACK_AB R0, RZ, R0 ;  /* 0x00000000ff00723e */ /* 0x000fca00000010ff */
[----:B------:R0:W-:Y:S01]  /*66b0*/  STG.E.U16 [R2.64], R0 ;  /* 0x0000000002007986 */ /* 0x0001e2000c101524 */
[----:B------:R-:W-:Y:S05]  /*66c0*/  BRA `(.L_x_2933) ;  /* 0x0000074000007947 */ /* 0x000fea0003800000 */
.L_x_2945:
        /* <DEDUP_REMOVED lines=13> */
.L_x_2957:
        /* <DEDUP_REMOVED lines=17> */
.L_x_2960:
[----:B------:R-:W-:-:S04]  /*68b0*/  LOP3.LUT R0, R7, 0x80000000, RZ, 0xc0, !PT ;  /* 0x8000000007007812 */ /* 0x000fc800078ec0ff */
[----:B------:R-:W-:-:S04]  /*68c0*/  SHF.R.U32.HI R5, RZ, 0x18, R0 ;  /* 0x00000018ff057819 */ /* 0x000fc80000011600 */
[----:B------:R-:W-:-:S04]  /*68d0*/  LOP3.LUT R4, R4, R5, RZ, 0xfc, !PT ;  /* 0x0000000504047212 */ /* 0x000fc800078efcff */
[----:B------:R-:W-:Y:S02]  /*68e0*/  PRMT R0, R4, 0x7610, R0 ;  /* 0x0000761004007816 */ /* 0x000fe40000000000 */
.L_x_2959:
[----:B------:R-:W-:Y:S05]  /*68f0*/  BSYNC B0 ;  /* 0x0000000000007941 */ /* 0x000fea0003800000 */
.L_x_2958:
[----:B------:R0:W-:Y:S01]  /*6900*/  STG.E.U8 [R2.64], R0 ;  /* 0x0000000002007986 */ /* 0x0001e2000c101124 */
[----:B------:R-:W-:Y:S01]  /*6910*/  IMAD.MOV.U32 R29, RZ, RZ, R17 ;  /* 0x000000ffff1d7224 */ /* 0x000fe200078e0011 */
[----:B------:R-:W-:Y:S05]  /*6920*/  BRA `(.L_x_2933) ;  /* 0x000004e000007947 */ /* 0x000fea0003800000 */
.L_x_2956:
        /* <DEDUP_REMOVED lines=17> */
.L_x_2963:
[----:B------:R-:W-:-:S04]  /*6a40*/  LOP3.LUT R0, R7, 0x80000000, RZ, 0xc0, !PT ;  /* 0x8000000007007812 */ /* 0x000fc800078ec0ff */
[----:B------:R-:W-:-:S04]  /*6a50*/  SHF.R.U32.HI R5, RZ, 0x18, R0 ;  /* 0x00000018ff057819 */ /* 0x000fc80000011600 */
[----:B------:R-:W-:-:S04]  /*6a60*/  LOP3.LUT R4, R4, R5, RZ, 0xfc, !PT ;  /* 0x0000000504047212 */ /* 0x000fc800078efcff */
[----:B------:R-:W-:Y:S02]  /*6a70*/  PRMT R0, R4, 0x7610, R0 ;  /* 0x0000761004007816 */ /* 0x000fe40000000000 */
.L_x_2962:
[----:B------:R-:W-:Y:S05]  /*6a80*/  BSYNC B0 ;  /* 0x0000000000007941 */ /* 0x000fea0003800000 */
.L_x_2961:
[----:B------:R0:W-:Y:S01]  /*6a90*/  STG.E.U8 [R2.64], R0 ;  /* 0x0000000002007986 */ /* 0x0001e2000c101124 */
[----:B------:R-:W-:Y:S01]  /*6aa0*/  IMAD.MOV.U32 R29, RZ, RZ, R17 ;  /* 0x000000ffff1d7224 */ /* 0x000fe200078e0011 */
[----:B------:R-:W-:Y:S05]  /*6ab0*/  BRA `(.L_x_2933) ;  /* 0x0000035000007947 */ /* 0x000fea0003800000 */
.L_x_2955:
        /* <DEDUP_REMOVED lines=23> */
.L_x_2938:
        /* <DEDUP_REMOVED lines=21> */
.L_x_2965:
[----:B------:R-:W-:Y:S01]  /*6d80*/  HADD2.F32 R4, -RZ, R4.H0_H0 ;  /* 0x20000004ff047230 */ /* 0x000fe20000004100 */
[----:B------:R-:W-:-:S05]  /*6d90*/  IMAD.MOV.U32 R29, RZ, RZ, R17 ;  /* 0x000000ffff1d7224 */ /* 0x000fca00078e0011 */
[----:B------:R-:W0:Y:S02]  /*6da0*/  F2I.U64.TRUNC R4, R4 ;  /* 0x0000000400047311 */ /* 0x000e24000020d800 */
[----:B0-----:R0:W-:Y:S01]  /*6db0*/  STG.E.64 [R2.64], R4 ;  /* 0x0000000402007986 */ /* 0x0011e2000c101b24 */
[----:B------:R-:W-:Y:S05]  /*6dc0*/  BRA `(.L_x_2933) ;  /* 0x0000004000007947 */ /* 0x000fea0003800000 */
.L_x_2964:
[----:B------:R-:W-:Y:S01]  /*6dd0*/  HADD2.F32 R4, -RZ, R4.H0_H0 ;  /* 0x20000004ff047230 */ /* 0x000fe20000004100 */
[----:B------:R-:W-:-:S03]  /*6de0*/  IMAD.MOV.U32 R29, RZ, RZ, R17 ;  /* 0x000000ffff1d7224 */ /* 0x000fc600078e0011 */
[----:B------:R-:W0:Y:S02]  /*6df0*/  F2I.FTZ.U32.TRUNC.NTZ R5, R4 ;  /* 0x0000000400057305 */ /* 0x000e24000021f000 */
[----:B0-----:R0:W-:Y:S02]  /*6e00*/  STG.E [R2.64], R5 ;  /* 0x0000000502007986 */ /* 0x0011e4000c101924 */
.L_x_2933:
[----:B------:R-:W-:Y:S05]  /*6e10*/  BSYNC B6 ;  /* 0x0000000000067941 */ /* 0x000fea0003800000 */
.L_x_2932:
        /* <DEDUP_REMOVED lines=23> */
.L_x_2971:
[----:B------:R-:W-:-:S06]  /*6f90*/  HADD2.F32 R5, -RZ, R24.H0_H0 ;  /* 0x20000018ff057230 */ /* 0x000fcc0000004100 */
[----:B------:R-:W0:Y:S02]  /*6fa0*/  F2I.S64.TRUNC R4, R5 ;  /* 0x0000000500047311 */ /* 0x000e24000020d900 */
[----:B0-----:R0:W-:Y:S01]  /*6fb0*/  STG.E.U8 [R2.64], R4 ;  /* 0x0000000402007986 */ /* 0x0011e2000c101124 */
[----:B------:R-:W-:Y:S05]  /*6fc0*/  BRA `(.L_x_2973) ;  /* 0x00000e6000007947 */ /* 0x000fea0003800000 */
.L_x_2970:
        /* <DEDUP_REMOVED lines=10> */
.L_x_2975:
[----:B------:R-:W-:-:S04]  /*7070*/  HADD2.F32 R24, -RZ, R24.H0_H0 ;  /* 0x20000018ff187230 */ /* 0x000fc80000004100 */
[----:B------:R-:W0:Y:S02]  /*7080*/  F2I.FTZ.TRUNC.NTZ R5, R24 ;  /* 0x0000001800057305 */ /* 0x000e24000021f100 */
[----:B0-----:R0:W-:Y:S01]  /*7090*/  STG.E [R2.64], R5 ;  /* 0x0000000502007986 */ /* 0x0011e2000c101924 */
[----:B------:R-:W-:Y:S05]  /*70a0*/  BRA `(.L_x_2973) ;  /* 0x00000d8000007947 */ /* 0x000fea0003800000 */
.L_x_2974:
[----:B------:R-:W-:-:S04]  /*70b0*/  HADD2.F32 R24, -RZ, R24.H0_H0 ;  /* 0x20000018ff187230 */ /* 0x000fc80000004100 */
[----:B------:R-:W0:Y:S02]  /*70c0*/  F2I.FTZ.TRUNC.NTZ R5, R24 ;  /* 0x0000001800057305 */ /* 0x000e24000021f100 */
[----:B0-----:R0:W-:Y:S01]  /*70d0*/  STG.E.U16 [R2.64], R5 ;  /* 0x0000000502007986 */ /* 0x0011e2000c101524 */
[----:B------:R-:W-:Y:S05]  /*70e0*/  BRA `(.L_x_2973) ;  /* 0x00000d4000007947 */ /* 0x000fea0003800000 */
.L_x_2969:
        /* <DEDUP_REMOVED lines=9> */
.L_x_2977:
[----:B------:R0:W-:Y:S01]  /*7180*/  STG.E.U16 [R2.64], R24 ;  /* 0x0000001802007986 */ /* 0x0001e2000c101524 */
[----:B------:R-:W-:Y:S05]  /*7190*/  BRA `(.L_x_2973) ;  /* 0x00000c9000007947 */ /* 0x000fea0003800000 */
.L_x_2976:
        /* <DEDUP_REMOVED lines=10> */
.L_x_2979:
[----:B------:R0:W-:Y:S01]  /*7240*/  STG.E [R2.64], R24 ;  /* 0x0000001802007986 */ /* 0x0001e2000c101924 */
[----:B------:R-:W-:Y:S05]  /*7250*/  BRA `(.L_x_2973) ;  /* 0x00000bd000007947 */ /* 0x000fea0003800000 */
.L_x_2978:
[----:B------:R-:W-:-:S05]  /*7260*/  HADD2.F32 R4, -RZ, R24.H0_H0 ;  /* 0x20000018ff047230 */ /* 0x000fca0000004100 */
[----:B------:R-:W-:-:S06]  /*7270*/  FMUL.FTZ R4, R4, 1 ;  /* 0x3f80000004047820 */ /* 0x000fcc0000410000 */
[----:B------:R-:W0:Y:S02]  /*7280*/  F2F.F64.F32 R4, R4 ;  /* 0x0000000400047310 */ /* 0x000e240000201800 */
[----:B0-----:R0:W-:Y:S01]  /*7290*/  STG.E.64 [R2.64], R4 ;  /* 0x0000000402007986 */ /* 0x0011e2000c101b24 */
[----:B------:R-:W-:Y:S05]  /*72a0*/  BRA `(.L_x_2973) ;  /* 0x00000b8000007947 */ /* 0x000fea0003800000 */
.L_x_2968:
        /* <DEDUP_REMOVED lines=11> */
[----:B------:R-:W-:-:S05]  /*7360*/  @!P0 HADD2.F32 R24, -RZ, R24.H1_H1 ;  /* 0x30000018ff188230 */ /* 0x000fca0000004100 */
[----:B------:R-:W-:-:S04]  /*7370*/  @!P0 FSETP.NEU.FTZ.AND P1, PT, R24, RZ, PT ;  /* 0x000000ff1800820b */ /* 0x000fc80003f3d000 */
[----:B------:R-:W-:-:S05]  /*7380*/  @!P0 SEL R5, RZ, 0x1, !P1 ;  /* 0x00000001ff058807 */ /* 0x000fca0004800000 */
[----:B------:R0:W-:Y:S01]  /*7390*/  STG.E.U8 [R2.64], R5 ;  /* 0x0000000502007986 */ /* 0x0001e2000c101124 */
[----:B------:R-:W-:Y:S05]  /*73a0*/  BRA `(.L_x_2973) ;  /* 0x00000a8000007947 */ /* 0x000fea0003800000 */
.L_x_2982:
        /* <DEDUP_REMOVED lines=8> */
.L_x_2981:
        /* <DEDUP_REMOVED lines=21> */
.L_x_2986:
[----:B------:R-:W-:Y:S05]  /*7580*/  BSYNC B0 ;  /* 0x0000000000007941 */ /* 0x000fea0003800000 */
.L_x_2985:
[----:B------:R-:W-:-:S05]  /*7590*/  LOP3.LUT R5, R0, R5, RZ, 0xfc, !PT ;  /* 0x0000000500057212 */ /* 0x000fca00078efcff */
[----:B------:R0:W-:Y:S01]  /*75a0*/  STG.E.U8 [R2.64], R5 ;  /* 0x0000000502007986 */ /* 0x0001e2000c101124 */
[----:B------:R-:W-:Y:S05]  /*75b0*/  BRA `(.L_x_2973) ;  /* 0x0000087000007947 */ /* 0x000fea0003800000 */
.L_x_2984:
        /* <DEDUP_REMOVED lines=13> */
.L_x_2988:
[----:B------:R-:W-:Y:S01]  /*7690*/  IMAD.MOV.U32 R0, RZ, RZ, 0x7f ;  /* 0x0000007fff007424 */ /* 0x000fe200078e00ff */
[----:B------:R-:W-:-:S04]  /*76a0*/  ISETP.GT.U32.AND P0, PT, R4, 0x7f800000, PT ;  /* 0x7f8000000400780c */ /* 0x000fc80003f04070 */
[----:B------:R-:W-:-:S04]  /*76b0*/  SEL R0, R0, 0x7c, P0 ;  /* 0x0000007c00007807 */ /* 0x000fc80000000000 */
.L_x_2989:
[----:B------:R-:W-:Y:S05]  /*76c0*/  BSYNC B0 ;  /* 0x0000000000007941 */ /* 0x000fea0003800000 */
.L_x_2987:
[----:B------:R-:W-:-:S04]  /*76d0*/  LOP3.LUT R4, R5, 0x80000000, RZ, 0xc0, !PT ;  /* 0x8000000005047812 */ /* 0x000fc800078ec0ff */
[----:B------:R-:W-:-:S04]  /*76e0*/  SHF.R.U32.HI R5, RZ, 0x18, R4 ;  /* 0x00000018ff057819 */ /* 0x000fc80000011604 */
[----:B------:R-:W-:-:S05]  /*76f0*/  LOP3.LUT R5, R0, R5, RZ, 0xfc, !PT ;  /* 0x0000000500057212 */ /* 0x000fca00078efcff */
[----:B------:R0:W-:Y:S01]  /*7700*/  STG.E.U8 [R2.64], R5 ;  /* 0x0000000502007986 */ /* 0x0001e2000c101124 */
[----:B------:R-:W-:Y:S05]  /*7710*/  BRA `(.L_x_2973) ;  /* 0x0000071000007947 */ /* 0x000fea0003800000 */
.L_x_2983:
[----:B------:R-:W-:-:S05]  /*7720*/  HADD2.F32 R0, -RZ, R24.H0_H0 ;  /* 0x20000018ff007230 */ /* 0x000fca0000004100 */
[----:B------:R-:W-:-:S05]  /*7730*/  F2FP.BF16.PACK_AB R0, RZ, R0 ;  /* 0x00000000ff00723e */ /* 0x000fca00000010ff */
[----:B------:R0:W-:Y:S01]  /*7740*/  STG.E.U16 [R2.64], R0 ;  /* 0x0000000002007986 */ /* 0x0001e2000c101524 */
[----:B------:R-:W-:Y:S05]  /*7750*/  BRA `(.L_x_2973) ;  /* 0x000006d000007947 */ /* 0x000fea0003800000 */
.L_x_2980:
        /* <DEDUP_REMOVED lines=12> */
.L_x_2992:
        /* <DEDUP_REMOVED lines=17> */
.L_x_2995:
[----:B------:R-:W-:-:S04]  /*7930*/  LOP3.LUT R0, R7, 0x80000000, RZ, 0xc0, !PT ;  /* 0x8000000007007812 */ /* 0x000fc800078ec0ff */
[----:B------:R-:W-:-:S04]  /*7940*/  SHF.R.U32.HI R5, RZ, 0x18, R0 ;  /* 0x00000018ff057819 */ /* 0x000fc80000011600 */
[----:B------:R-:W-:-:S04]  /*7950*/  LOP3.LUT R4, R4, R5, RZ, 0xfc, !PT ;  /* 0x0000000504047212 */ /* 0x000fc800078efcff */
[----:B------:R-:W-:Y:S02]  /*7960*/  PRMT R0, R4, 0x7610, R0 ;  /* 0x0000761004007816 */ /* 0x000fe40000000000 */
.L_x_2994:
[----:B------:R-:W-:Y:S05]  /*7970*/  BSYNC B0 ;  /* 0x0000000000007941 */ /* 0x000fea0003800000 */
.L_x_2993:
[----:B------:R0:W-:Y:S01]  /*7980*/  STG.E.U8 [R2.64], R0 ;  /* 0x0000000002007986 */ /* 0x0001e2000c101124 */
[----:B------:R-:W-:Y:S05]  /*7990*/  BRA `(.L_x_2973) ;  /* 0x0000049000007947 */ /* 0x000fea0003800000 */
.L_x_2991:
        /* <DEDUP_REMOVED lines=17> */
.L_x_2998:
[----:B------:R-:W-:-:S04]  /*7ab0*/  LOP3.LUT R0, R7, 0x80000000, RZ, 0xc0, !PT ;  /* 0x8000000007007812 */ /* 0x000fc800078ec0ff */
[----:B------:R-:W-:-:S04]  /*7ac0*/  SHF.R.U32.HI R5, RZ, 0x18, R0 ;  /* 0x00000018ff057819 */ /* 0x000fc80000011600 */
[----:B------:R-:W-:-:S04]  /*7ad0*/  LOP3.LUT R4, R4, R5, RZ, 0xfc, !PT ;  /* 0x0000000504047212 */ /* 0x000fc800078efcff */
[----:B------:R-:W-:Y:S02]  /*7ae0*/  PRMT R0, R4, 0x7610, R0 ;  /* 0x0000761004007816 */ /* 0x000fe40000000000 */
.L_x_2997:
[----:B------:R-:W-:Y:S05]  /*7af0*/  BSYNC B0 ;  /* 0x0000000000007941 */ /* 0x000fea0003800000 */
.L_x_2996:
[----:B------:R0:W-:Y:S01]  /*7b00*/  STG.E.U8 [R2.64], R0 ;  /* 0x0000000002007986 */ /* 0x0001e2000c101124 */
[----:B------:R-:W-:Y:S05]  /*7b10*/  BRA `(.L_x_2973) ;  /* 0x0000031000007947 */ /* 0x000fea0003800000 */
.L_x_2990:
        /* <DEDUP_REMOVED lines=22> */
.L_x_2972:
        /* <DEDUP_REMOVED lines=20> */
.L_x_3000:
[----:B------:R-:W-:-:S06]  /*7dc0*/  HADD2.F32 R4, -RZ, R24.H0_H0 ;  /* 0x20000018ff047230 */ /* 0x000fcc0000004100 */
[----:B------:R-:W0:Y:S02]  /*7dd0*/  F2I.U64.TRUNC R4, R4 ;  /* 0x0000000400047311 */ /* 0x000e24000020d800 */
[----:B0-----:R0:W-:Y:S01]  /*7de0*/  STG.E.64 [R2.64], R4 ;  /* 0x0000000402007986 */ /* 0x0011e2000c101b24 */
[----:B------:R-:W-:Y:S05]  /*7df0*/  BRA `(.L_x_2973) ;  /* 0x0000003000007947 */ /* 0x000fea0003800000 */
.L_x_2999:
[----:B------:R-:W-:-:S04]  /*7e00*/  HADD2.F32 R24, -RZ, R24.H0_H0 ;  /* 0x20000018ff187230 */ /* 0x000fc80000004100 */
[----:B------:R-:W0:Y:S02]  /*7e10*/  F2I.FTZ.U32.TRUNC.NTZ R5, R24 ;  /* 0x0000001800057305 */ /* 0x000e24000021f000 */
[----:B0-----:R0:W-:Y:S02]  /*7e20*/  STG.E [R2.64], R5 ;  /* 0x0000000502007986 */ /* 0x0011e4000c101924 */
.L_x_2973:
        /* <DEDUP_REMOVED lines=23> */
.L_x_3004:
[----:B------:R-:W-:-:S06]  /*7fa0*/  HADD2.F32 R5, -RZ, R19.H0_H0 ;  /* 0x20000013ff057230 */ /* 0x000fcc0000004100 */
[----:B------:R-:W0:Y:S02]  /*7fb0*/  F2I.S64.TRUNC R4, R5 ;  /* 0x0000000500047311 */ /* 0x000e24000020d900 */
[----:B0-----:R0:W-:Y:S01]  /*7fc0*/  STG.E.U8 [R2.64], R4 ;  /* 0x0000000402007986 */ /* 0x0011e2000c101124 */
[----:B------:R-:W-:Y:S05]  /*7fd0*/  BRA `(.L_x_3006) ;  /* 0x00000e6000007947 */ /* 0x000fea0003800000 */
.L_x_3003:
        /* <DEDUP_REMOVED lines=10> */
.L_x_3008:
[----:B------:R-:W-:-:S06]  /*8080*/  HADD2.F32 R19, -RZ, R19.H0_H0 ;  /* 0x20000013ff137230 */ /* 0x000fcc0000004100 */
[----:B------:R-:W0:Y:S02]  /*8090*/  F2I.FTZ.TRUNC.NTZ R19, R19 ;  /* 0x0000001300137305 */ /* 0x000e24000021f100 */
[----:B0-----:R0:W-:Y:S01]  /*80a0*/  STG.E [R2.64], R19 ;  /* 0x0000001302007986 */ /* 0x0011e2000c101924 */
[----:B------:R-:W-:Y:S05]  /*80b0*/  BRA `(.L_x_3006) ;  /* 0x00000d8000007947 */ /* 0x000fea0003800000 */
.L_x_3007:
[----:B------:R-:W-:-:S06]  /*80c0*/  HADD2.F32 R19, -RZ, R19.H0_H0 ;  /* 0x20000013ff137230 */ /* 0x000fcc0000004100 */
[----:B------:R-:W0:Y:S02]  /*80d0*/  F2I.FTZ.TRUNC.NTZ R19, R19 ;  /* 0x0000001300137305 */ /* 0x000e24000021f100 */
[----:B0-----:R0:W-:Y:S01]  /*80e0*/  STG.E.U16 [R2.64], R19 ;  /* 0x0000001302007986 */ /* 0x0011e2000c101524 */
[----:B------:R-:W-:Y:S05]  /*80f0*/  BRA `(.L_x_3006) ;  /* 0x00000d4000007947 */ /* 0x000fea0003800000 */
.L_x_3002:
        /* <DEDUP_REMOVED lines=9> */
.L_x_3010:
[----:B------:R0:W-:Y:S01]  /*8190*/  STG.E.U16 [R2.64], R19 ;  /* 0x0000001302007986 */ /* 0x0001e2000c101524 */
[----:B------:R-:W-:Y:S05]  /*81a0*/  BRA `(.L_x_3006) ;  /* 0x00000c9000007947 */ /* 0x000fea0003800000 */
.L_x_3009:
        /* <DEDUP_REMOVED lines=10> */
.L_x_3012:
[----:B------:R0:W-:Y:S01]  /*8250*/  STG.E [R2.64], R19 ;  /* 0x0000001302007986 */ /* 0x0001e2000c101924 */
[----:B------:R-:W-:Y:S05]  /*8260*/  BRA `(.L_x_3006) ;  /* 0x00000bd000007947 */ /* 0x000fea0003800000 */
.L_x_3011:
[----:B------:R-:W-:-:S05]  /*8270*/  HADD2.F32 R4, -RZ, R19.H0_H0 ;  /* 0x20000013ff047230 */ /* 0x000fca0000004100 */
[----:B------:R-:W-:-:S06]  /*8280*/  FMUL.FTZ R4, R4, 1 ;  /* 0x3f80000004047820 */ /* 0x000fcc0000410000 */
[----:B------:R-:W0:Y:S02]  /*8290*/  F2F.F64.F32 R4, R4 ;  /* 0x0000000400047310 */ /* 0x000e240000201800 */
[----:B0-----:R0:W-:Y:S01]  /*82a0*/  STG.E.64 [R2.64], R4 ;  /* 0x0000000402007986 */ /* 0x0011e2000c101b24 */
[----:B------:R-:W-:Y:S05]  /*82b0*/  BRA `(.L_x_3006) ;  /* 0x00000b8000007947 */ /* 0x000fea0003800000 */
.L_x_3001:
        /* <DEDUP_REMOVED lines=16> */
.L_x_3015:
        /* <DEDUP_REMOVED lines=8> */
.L_x_3014:
        /* <DEDUP_REMOVED lines=21> */
.L_x_3019:
[----:B------:R-:W-:Y:S05]  /*8590*/  BSYNC B0 ;  /* 0x0000000000007941 */ /* 0x000fea0003800000 */
.L_x_3018:
[----:B------:R-:W-:-:S05]  /*85a0*/  LOP3.LUT R5, R0, R5, RZ, 0xfc, !PT ;  /* 0x0000000500057212 */ /* 0x000fca00078efcff */
[----:B------:R0:W-:Y:S01]  /*85b0*/  STG.E.U8 [R2.64], R5 ;  /* 0x0000000502007986 */ /* 0x0001e2000c101124 */
[----:B------:R-:W-:Y:S05]  /*85c0*/  BRA `(.L_x_3006) ;  /* 0x0000087000007947 */ /* 0x000fea0003800000 */
.L_x_3017:
        /* <DEDUP_REMOVED lines=13> */
.L_x_3021:
[----:B------:R-:W-:Y:S01]  /*86a0*/  IMAD.MOV.U32 R0, RZ, RZ, 0x7f ;  /* 0x0000007fff007424 */ /* 0x000fe200078e00ff */
[----:B------:R-:W-:-:S04]  /*86b0*/  ISETP.GT.U32.AND P0, PT, R4, 0x7f800000, PT ;  /* 0x7f8000000400780c */ /* 0x000fc80003f04070 */
[----:B------:R-:W-:-:S04]  /*86c0*/  SEL R0, R0, 0x7c, P0 ;  /* 0x0000007c00007807 */ /* 0x000fc80000000000 */
.L_x_3022:
[----:B------:R-:W-:Y:S05]  /*86d0*/  BSYNC B0 ;  /* 0x0000000000007941 */ /* 0x000fea0003800000 */
.L_x_3020:
[----:B------:R-:W-:-:S04]  /*86e0*/  LOP3.LUT R4, R19, 0x80000000, RZ, 0xc0, !PT ;  /* 0x8000000013047812 */ /* 0x000fc800078ec0ff */
[----:B------:R-:W-:-:S04]  /*86f0*/  SHF.R.U32.HI R5, RZ, 0x18, R4 ;  /* 0x00000018ff057819 */ /* 0x000fc80000011604 */
[----:B------:R-:W-:-:S05]  /*8700*/  LOP3.LUT R5, R0, R5, RZ, 0xfc, !PT ;  /* 0x0000000500057212 */ /* 0x000fca00078efcff */
[----:B------:R0:W-:Y:S01]  /*8710*/  STG.E.U8 [R2.64], R5 ;  /* 0x0000000502007986 */ /* 0x0001e2000c101124 */
[----:B------:R-:W-:Y:S05]  /*8720*/  BRA `(.L_x_3006) ;  /* 0x0000071000007947 */ /* 0x000fea0003800000 */
.L_x_3016:
[----:B------:R-:W-:-:S05]  /*8730*/  HADD2.F32 R0, -RZ, R19.H0_H0 ;  /* 0x20000013ff007230 */ /* 0x000fca0000004100 */
[----:B------:R-:W-:-:S05]  /*8740*/  F2FP.BF16.PACK_AB R0, RZ, R0 ;  /* 0x00000000ff00723e */ /* 0x000fca00000010ff */
[----:B------:R0:W-:Y:S01]  /*8750*/  STG.E.U16 [R2.64], R0 ;  /* 0x0000000002007986 */ /* 0x0001e2000c101524 */
[----:B------:R-:W-:Y:S05]  /*8760*/  BRA `(.L_x_3006) ;  /* 0x000006d000007947 */ /* 0x000fea0003800000 */
.L_x_3013:
        /* <DEDUP_REMOVED lines=12> */
.L_x_3025:
        /* <DEDUP_REMOVED lines=17> */
.L_x_3028:
[----:B------:R-:W-:-:S04]  /*8940*/  LOP3.LUT R0, R19, 0x80000000, RZ, 0xc0, !PT ;  /* 0x8000000013007812 */ /* 0x000fc800078ec0ff */
[----:B------:R-:W-:-:S04]  /*8950*/  SHF.R.U32.HI R5, RZ, 0x18, R0 ;  /* 0x00000018ff057819 */ /* 0x000fc80000011600 */
[----:B------:R-:W-:-:S04]  /*8960*/  LOP3.LUT R4, R4, R5, RZ, 0xfc, !PT ;  /* 0x0000000504047212 */ /* 0x000fc800078efcff */
[----:B------:R-:W-:Y:S02]  /*8970*/  PRMT R0, R4, 0x7610, R0 ;  /* 0x0000761004007816 */ /* 0x000fe40000000000 */
.L_x_3027:
[----:B------:R-:W-:Y:S05]  /*8980*/  BSYNC B0 ;  /* 0x0000000000007941 */ /* 0x000fea0003800000 */
.L_x_3026:
[----:B------:R0:W-:Y:S01]  /*8990*/  STG.E.U8 [R2.64], R0 ;  /* 0x0000000002007986 */ /* 0x0001e2000c101124 */
[----:B------:R-:W-:Y:S05]  /*89a0*/  BRA `(.L_x_3006) ;  /* 0x0000049000007947 */ /* 0x000fea0003800000 */
.L_x_3024:
        /* <DEDUP_REMOVED lines=17> */
.L_x_3031:
[----:B------:R-:W-:-:S04]  /*8ac0*/  LOP3.LUT R0, R19, 0x80000000, RZ, 0xc0, !PT ;  /* 0x8000000013007812 */ /* 0x000fc800078ec0ff */
[----:B------:R-:W-:-:S04]  /*8ad0*/  SHF.R.U32.HI R5, RZ, 0x18, R0 ;  /* 0x00000018ff057819 */ /* 0x000fc80000011600 */
[----:B------:R-:W-:-:S04]  /*8ae0*/  LOP3.LUT R4, R4, R5, RZ, 0xfc, !PT ;  /* 0x0000000504047212 */ /* 0x000fc800078efcff */
[----:B------:R-:W-:Y:S02]  /*8af0*/  PRMT R0, R4, 0x7610, R0 ;  /* 0x0000761004007816 */ /* 0x000fe40000000000 */
.L_x_3030:
[----:B------:R-:W-:Y:S05]  /*8b00*/  BSYNC B0 ;  /* 0x0000000000007941 */ /* 0x000fea0003800000 */
.L_x_3029:
[----:B------:R0:W-:Y:S01]  /*8b10*/  STG.E.U8 [R2.64], R0 ;  /* 0x0000000002007986 */ /* 0x0001e2000c101124 */
[----:B------:R-:W-:Y:S05]  /*8b20*/  BRA `(.L_x_3006) ;  /* 0x0000031000007947 */ /* 0x000fea0003800000 */
.L_x_3023:
        /* <DEDUP_REMOVED lines=22> */
.L_x_3005:
        /* <DEDUP_REMOVED lines=20> */
.L_x_3033:
[----:B------:R-:W-:-:S06]  /*8dd0*/  HADD2.F32 R4, -RZ, R19.H0_H0 ;  /* 0x20000013ff047230 */ /* 0x000fcc0000004100 */
[----:B------:R-:W0:Y:S02]  /*8de0*/  F2I.U64.TRUNC R4, R4 ;  /* 0x0000000400047311 */ /* 0x000e24000020d800 */
[----:B0-----:R0:W-:Y:S01]  /*8df0*/  STG.E.64 [R2.64], R4 ;  /* 0x0000000402007986 */ /* 0x0011e2000c101b24 */
[----:B------:R-:W-:Y:S05]  /*8e00*/  BRA `(.L_x_3006) ;  /* 0x0000003000007947 */ /* 0x000fea0003800000 */
.L_x_3032:
[----:B------:R-:W-:-:S06]  /*8e10*/  HADD2.F32 R19, -RZ, R19.H0_H0 ;  /* 0x20000013ff137230 */ /* 0x000fcc0000004100 */
[----:B------:R-:W0:Y:S02]  /*8e20*/  F2I.FTZ.U32.TRUNC.NTZ R19, R19 ;  /* 0x0000001300137305 */ /* 0x000e24000021f000 */
[----:B0-----:R0:W-:Y:S02]  /*8e30*/  STG.E [R2.64], R19 ;  /* 0x0000001302007986 */ /* 0x0011e4000c101924 */
.L_x_3006:
[----:B------:R-:W-:Y:S02]  /*8e40*/  IADD3 R29, R29, 0x80, RZ ;  /* 0x000000801d1d7810 */ /* 0x000fe40007ffe0ff */
.L_x_2967:
[----:B------:R-:W-:Y:S05]  /*8e50*/  BSYNC B6 ;  /* 0x0000000000067941 */ /* 0x000fea0003800000 */
.L_x_2966:
        /* <DEDUP_REMOVED lines=21> */
.L_x_3037:
[----:B------:R-:W-:-:S06]  /*8fb0*/  HADD2.F32 R5, -RZ, R23.H0_H0 ;  /* 0x20000017ff057230 */ /* 0x000fcc0000004100 */
[----:B------:R-:W0:Y:S02]  /*8fc0*/  F2I.S64.TRUNC R4, R5 ;  /* 0x0000000500047311 */ /* 0x000e24000020d900 */
[----:B0-----:R-:W-:Y:S01]  /*8fd0*/  STG.E.U8 [R2.64], R4 ;  /* 0x0000000402007986 */ /* 0x001fe2000c101124 */
[----:B------:R-:W-:Y:S05]  /*8fe0*/  EXIT ;  /* 0x000000000000794d */ /* 0x000fea0003800000 */
.L_x_3036:
        /* <DEDUP_REMOVED lines=10> */
.L_x_3040:
[----:B------:R-:W-:-:S06]  /*9090*/  HADD2.F32 R23, -RZ, R23.H0_H0 ;  /* 0x20000017ff177230 */ /* 0x000fcc0000004100 */
[----:B------:R-:W0:Y:S02]  /*90a0*/  F2I.FTZ.TRUNC.NTZ R23, R23 ;  /* 0x0000001700177305 */ /* 0x000e24000021f100 */
[----:B0-----:R-:W-:Y:S01]  /*90b0*/  STG.E [R2.64], R23 ;  /* 0x0000001702007986 */ /* 0x001fe2000c101924 */
[----:B------:R-:W-:Y:S05]  /*90c0*/  EXIT ;  /* 0x000000000000794d */ /* 0x000fea0003800000 */
.L_x_3039:
[----:B------:R-:W-:-:S06]  /*90d0*/  HADD2.F32 R23, -RZ, R23.H0_H0 ;  /* 0x20000017ff177230 */ /* 0x000fcc0000004100 */
[----:B------:R-:W0:Y:S02]  /*90e0*/  F2I.FTZ.TRUNC.NTZ R23, R23 ;  /* 0x0000001700177305 */ /* 0x000e24000021f100 */
[----:B0-----:R-:W-:Y:S01]  /*90f0*/  STG.E.U16 [R2.64], R23 ;  /* 0x0000001702007986 */ /* 0x001fe2000c101524 */
[----:B------:R-:W-:Y:S05]  /*9100*/  EXIT ;  /* 0x000000000000794d */ /* 0x000fea0003800000 */
.L_x_3035:
        /* <DEDUP_REMOVED lines=9> */
.L_x_3042:
[----:B------:R-:W-:Y:S01]  /*91a0*/  STG.E.U16 [R2.64], R23 ;  /* 0x0000001702007986 */ /* 0x000fe2000c101524 */
[----:B------:R-:W-:Y:S05]  /*91b0*/  EXIT ;  /* 0x000000000000794d */ /* 0x000fea0003800000 */
.L_x_3041:
        /* <DEDUP_REMOVED lines=10> */
.L_x_3044:
[----:B------:R-:W-:Y:S01]  /*9260*/  STG.E [R2.64], R23 ;  /* 0x0000001702007986 */ /* 0x000fe2000c101924 */
[----:B------:R-:W-:Y:S05]  /*9270*/  EXIT ;  /* 0x000000000000794d */ /* 0x000fea0003800000 */
.L_x_3043:
[----:B------:R-:W-:-:S05]  /*9280*/  HADD2.F32 R4, -RZ, R23.H0_H0 ;  /* 0x20000017ff047230 */ /* 0x000fca0000004100 */
[----:B------:R-:W-:-:S06]  /*9290*/  FMUL.FTZ R4, R4, 1 ;  /* 0x3f80000004047820 */ /* 0x000fcc0000410000 */
[----:B------:R-:W0:Y:S02]  /*92a0*/  F2F.F64.F32 R4, R4 ;  /* 0x0000000400047310 */ /* 0x000e240000201800 */
[----:B0-----:R-:W-:Y:S01]  /*92b0*/  STG.E.64 [R2.64], R4 ;  /* 0x0000000402007986 */ /* 0x001fe2000c101b24 */
[----:B------:R-:W-:Y:S05]  /*92c0*/  EXIT ;  /* 0x000000000000794d */ /* 0x000fea0003800000 */
.L_x_3034:
        /* <DEDUP_REMOVED lines=14> */
[----:B------:R-:W-:Y:S01]  /*93b0*/  STG.E.U8 [R2.64], R5 ;  /* 0x0000000502007986 */ /* 0x000fe2000c101124 */
[----:B------:R-:W-:Y:S05]  /*93c0*/  EXIT ;  /* 0x000000000000794d */ /* 0x000fea0003800000 */
.L_x_3047:
        /* <DEDUP_REMOVED lines=8> */
.L_x_3046:
        /* <DEDUP_REMOVED lines=21> */
.L_x_3051:
[----:B------:R-:W-:Y:S05]  /*95a0*/  BSYNC B0 ;  /* 0x0000000000007941 */ /* 0x000fea0003800000 */
.L_x_3050:
[----:B------:R-:W-:-:S05]  /*95b0*/  LOP3.LUT R5, R0, R5, RZ, 0xfc, !PT ;  /* 0x0000000500057212 */ /* 0x000fca00078efcff */
[----:B------:R-:W-:Y:S01]  /*95c0*/  STG.E.U8 [R2.64], R5 ;  /* 0x0000000502007986 */ /* 0x000fe2000c101124 */
[----:B------:R-:W-:Y:S05]  /*95d0*/  EXIT ;  /* 0x000000000000794d */ /* 0x000fea0003800000 */
.L_x_3049:
        /* <DEDUP_REMOVED lines=13> */
.L_x_3053:
[----:B------:R-:W-:Y:S01]  /*96b0*/  IMAD.MOV.U32 R0, RZ, RZ, 0x7f ;  /* 0x0000007fff007424 */ /* 0x000fe200078e00ff */
[----:B------:R-:W-:-:S04]  /*96c0*/  ISETP.GT.U32.AND P0, PT, R4, 0x7f800000, PT ;  /* 0x7f8000000400780c */ /* 0x000fc80003f04070 */
[----:B------:R-:W-:-:S04]  /*96d0*/  SEL R0, R0, 0x7c, P0 ;  /* 0x0000007c00007807 */ /* 0x000fc80000000000 */
.L_x_3054:
[----:B------:R-:W-:Y:S05]  /*96e0*/  BSYNC B0 ;  /* 0x0000000000007941 */ /* 0x000fea0003800000 */
.L_x_3052:
[----:B------:R-:W-:-:S04]  /*96f0*/  LOP3.LUT R4, R23, 0x80000000, RZ, 0xc0, !PT ;  /* 0x8000000017047812 */ /* 0x000fc800078ec0ff */
[----:B------:R-:W-:-:S04]  /*9700*/  SHF.R.U32.HI R5, RZ, 0x18, R4 ;  /* 0x00000018ff057819 */ /* 0x000fc80000011604 */
[----:B------:R-:W-:-:S05]  /*9710*/  LOP3.LUT R5, R0, R5, RZ, 0xfc, !PT ;  /* 0x0000000500057212 */ /* 0x000fca00078efcff */
[----:B------:R-:W-:Y:S01]  /*9720*/  STG.E.U8 [R2.64], R5 ;  /* 0x0000000502007986 */ /* 0x000fe2000c101124 */
[----:B------:R-:W-:Y:S05]  /*9730*/  EXIT ;  /* 0x000000000000794d */ /* 0x000fea0003800000 */
.L_x_3048:
[----:B------:R-:W-:-:S05]  /*9740*/  HADD2.F32 R0, -RZ, R23.H0_H0 ;  /* 0x20000017ff007230 */ /* 0x000fca0000004100 */
[----:B------:R-:W-:-:S05]  /*9750*/  F2FP.BF16.PACK_AB R0, RZ, R0 ;  /* 0x00000000ff00723e */ /* 0x000fca00000010ff */
[----:B------:R-:W-:Y:S01]  /*9760*/  STG.E.U16 [R2.64], R0 ;  /* 0x0000000002007986 */ /* 0x000fe2000c101524 */
[----:B------:R-:W-:Y:S05]  /*9770*/  EXIT ;  /* 0x000000000000794d */ /* 0x000fea0003800000 */
.L_x_3045:
        /* <DEDUP_REMOVED lines=12> */
.L_x_3057:
        /* <DEDUP_REMOVED lines=17> */
.L_x_3060:
[----:B------:R-:W-:-:S04]  /*9950*/  LOP3.LUT R0, R23, 0x80000000, RZ, 0xc0, !PT ;  /* 0x8000000017007812 */ /* 0x000fc800078ec0ff */
[----:B------:R-:W-:-:S04]  /*9960*/  SHF.R.U32.HI R5, RZ, 0x18, R0 ;  /* 0x00000018ff057819 */ /* 0x000fc80000011600 */
[----:B------:R-:W-:-:S04]  /*9970*/  LOP3.LUT R4, R4, R5, RZ, 0xfc, !PT ;  /* 0x0000000504047212 */ /* 0x000fc800078efcff */
[----:B------:R-:W-:Y:S02]  /*9980*/  PRMT R0, R4, 0x7610, R0 ;  /* 0x0000761004007816 */ /* 0x000fe40000000000 */
.L_x_3059:
[----:B------:R-:W-:Y:S05]  /*9990*/  BSYNC B0 ;  /* 0x0000000000007941 */ /* 0x000fea0003800000 */
.L_x_3058:
[----:B------:R-:W-:Y:S01]  /*99a0*/  STG.E.U8 [R2.64], R0 ;  /* 0x0000000002007986 */ /* 0x000fe2000c101124 */
[----:B------:R-:W-:Y:S05]  /*99b0*/  EXIT ;  /* 0x000000000000794d */ /* 0x000fea0003800000 */
.L_x_3056:
        /* <DEDUP_REMOVED lines=17> */
.L_x_3063:
[----:B------:R-:W-:-:S04]  /*9ad0*/  LOP3.LUT R0, R23, 0x80000000, RZ, 0xc0, !PT ;  /* 0x8000000017007812 */ /* 0x000fc800078ec0ff */
[----:B------:R-:W-:-:S04]  /*9ae0*/  SHF.R.U32.HI R5, RZ, 0x18, R0 ;  /* 0x00000018ff057819 */ /* 0x000fc80000011600 */
[----:B------:R-:W-:-:S04]  /*9af0*/  LOP3.LUT R4, R4, R5, RZ, 0xfc, !PT ;  /* 0x0000000504047212 */ /* 0x000fc800078efcff */
[----:B------:R-:W-:Y:S02]  /*9b00*/  PRMT R0, R4, 0x7610, R0 ;  /* 0x0000761004007816 */ /* 0x000fe40000000000 */
.L_x_3062:
[----:B------:R-:W-:Y:S05]  /*9b10*/  BSYNC B0 ;  /* 0x0000000000007941 */ /* 0x000fea0003800000 */
.L_x_3061:
[----:B------:R-:W-:Y:S01]  /*9b20*/  STG.E.U8 [R2.64], R0 ;  /* 0x0000000002007986 */ /* 0x000fe2000c101124 */
[----:B------:R-:W-:Y:S05]  /*9b30*/  EXIT ;  /* 0x000000000000794d */ /* 0x000fea0003800000 */
.L_x_3055:
        /* <DEDUP_REMOVED lines=22> */
.L_x_3038:
        /* <DEDUP_REMOVED lines=20> */
.L_x_3065:
[----:B------:R-:W-:-:S06]  /*9de0*/  HADD2.F32 R4, -RZ, R23.H0_H0 ;  /* 0x20000017ff047230 */ /* 0x000fcc0000004100 */
[----:B------:R-:W0:Y:S02]  /*9df0*/  F2I.U64.TRUNC R4, R4 ;  /* 0x0000000400047311 */ /* 0x000e24000020d800 */
[----:B0-----:R-:W-:Y:S01]  /*9e00*/  STG.E.64 [R2.64], R4 ;  /* 0x0000000402007986 */ /* 0x001fe2000c101b24 */
[----:B------:R-:W-:Y:S05]  /*9e10*/  EXIT ;  /* 0x000000000000794d */ /* 0x000fea0003800000 */
.L_x_3064:
[----:B------:R-:W-:-:S06]  /*9e20*/  HADD2.F32 R23, -RZ, R23.H0_H0 ;  /* 0x20000017ff177230 */ /* 0x000fcc0000004100 */
[----:B------:R-:W0:Y:S02]  /*9e30*/  F2I.FTZ.U32.TRUNC.NTZ R23, R23 ;  /* 0x0000001700177305 */ /* 0x000e24000021f000 */
[----:B0-----:R-:W-:Y:S01]  /*9e40*/  STG.E [R2.64], R23 ;  /* 0x0000001702007986 */ /* 0x001fe2000c101924 */
[----:B------:R-:W-:Y:S05]  /*9e50*/  EXIT ;  /* 0x000000000000794d */ /* 0x000fea0003800000 */
.L_x_3066:
        /* <DEDUP_REMOVED lines=10> */
.L_x_6500:


//--------------------- .text._ZN2at6native18elementwise_kernelILi128ELi2EZNS0_22gpu_kernel_impl_nocastIZZZNS0_15tan_kernel_cudaERNS_18TensorIteratorBaseEENKUlvE_clEvENKUlvE1_clEvEUlN3c107complexINS7_4HalfEEEE_EEvS4_RKT_EUliE_EEviT1_ --------------------------
	.section	.text._ZN2at6native18elementwise_kernelILi128ELi2EZNS0_22gpu_kernel_impl_nocastIZZZNS0_15tan_kernel_cudaERNS_18TensorIteratorBaseEENKUlvE_clEvENKUlvE1_clEvEUlN3c107complexINS7_4HalfEEEE_EEvS4_RKT_EUliE_EEviT1_,"ax",@progbits
	.sectioninfo	@"SHI_REGISTERS=16"
	.align	128
        .global         _ZN2at6native18elementwise_kernelILi128ELi2EZNS0_22gpu_kernel_impl_nocastIZZZNS0_15tan_kernel_cudaERNS_18TensorIteratorBaseEENKUlvE_clEvENKUlvE1_clEvEUlN3c107complexINS7_4HalfEEEE_EEvS4_RKT_EUliE_EEviT1_
        .type           _ZN2at6native18elementwise_kernelILi128ELi2EZNS0_22gpu_kernel_impl_nocastIZZZNS0_15tan_kernel_cudaERNS_18TensorIteratorBaseEENKUlvE_clEvENKUlvE1_clEvEUlN3c107complexINS7_4HalfEEEE_EEvS4_RKT_EUliE_EEviT1_,@function
        .size           _ZN2at6native18elementwise_kernelILi128ELi2EZNS0_22gpu_kernel_impl_nocastIZZZNS0_15tan_kernel_cudaERNS_18TensorIteratorBaseEENKUlvE_clEvENKUlvE1_clEvEUlN3c107complexINS7_4HalfEEEE_EEvS4_RKT_EUliE_EEviT1_,(.L_x_6501 - _ZN2at6native18elementwise_kernelILi128ELi2EZNS0_22gpu_kernel_impl_nocastIZZZNS0_15tan_kernel_cudaERNS_18TensorIteratorBaseEENKUlvE_clEvENKUlvE1_clEvEUlN3c107complexINS7_4HalfEEEE_EEvS4_RKT_EUliE_EEviT1_)
        .other          _ZN2at6native18elementwise_kernelILi128ELi2EZNS0_22gpu_kernel_impl_nocastIZZZNS0_15tan_kernel_cudaERNS_18TensorIteratorBaseEENKUlvE_clEvENKUlvE1_clEvEUlN3c107complexINS7_4HalfEEEE_EEvS4_RKT_EUliE_EEviT1_,@"STO_CUDA_ENTRY STV_DEFAULT"
_ZN2at6native18elementwise_kernelILi128ELi2EZNS0_22gpu_kernel_impl_nocastIZZZNS0_15tan_kernel_cudaERNS_18TensorIteratorBaseEENKUlvE_clEvENKUlvE1_clEvEUlN3c107complexINS7_4HalfEEEE_EEvS4_RKT_EUliE_EEviT1_:
.text._ZN2at6native18elementwise_kernelILi128ELi2EZNS0_22gpu_kernel_impl_nocastIZZZNS0_15tan_kernel_cudaERNS_18TensorIteratorBaseEENKUlvE_clEvENKUlvE1_clEvEUlN3c107complexINS7_4HalfEEEE_EEvS4_RKT_EUliE_EEviT1_:
        /* <DEDUP_REMOVED lines=9> */
[----:B------:R-:W-:Y:S01]  /*0090*/  HFMA2.MMA R2, -RZ, RZ, 0, 0 ;  /* 0x00000000ff027435 */ /* 0x000fe200000001ff */
[----:B------:R-:W-:-:S11]  /*00a0*/  MOV R0, RZ ;  /* 0x000000ff00007202 */ /* 0x000fd60000000f00 */
[----:B------:R-:W-:Y:S05]  /*00b0*/  @!P0 BRA `(.L_x_3069) ;  /* 0x00000df000008947 */ /* 0x000fea0003800000 */
[----:B------:R-:W-:Y:S02]  /*00c0*/  MOV R2, RZ ;  /* 0x000000ff00027202 */ /* 0x000fe40000000f00 */
        /* <DEDUP_REMOVED lines=222> */
.L_x_3069:
[----:B------:R-:W-:-:S04]  /*0eb0*/  IADD3 R6, P0, R2, c[0x0][0x368], RZ ;  /* 0x0000da0002067a10 */ /* 0x000fc80007f1e0ff */
[----:B------:R-:W-:-:S05]  /*0ec0*/  IADD3.X R7, RZ, c[0x0][0x36c], RZ, P0, !PT ;  /* 0x0000db00ff077a10 */ /* 0x000fca00007fe4ff */
[----:B------:R-:W2:Y:S01]  /*0ed0*/  LDG.E R6, [R6.64] ;  /* 0x0000000406067981 */ /* 0x000ea2000c1e1900 */
[----:B------:R-:W-:Y:S01]  /*0ee0*/  IADD3 R4, P1, R0, c[0x0][0x360], RZ ;  /* 0x0000d80000047a10 */ /* 0x000fe20007f3e0ff */
[----:B------:R-:W-:Y:S03]  /*0ef0*/  BSSY B1, `(.L_x_3070) ;  /* 0x0000051000017945 */ /* 0x000fe60003800000 */
[----:B------:R-:W-:Y:S01]  /*0f00*/  IADD3.X R5, RZ, c[0x0][0x364], RZ, P1, !PT ;  /* 0x0000d900ff057a10 */ /* 0x000fe20000ffe4ff */
[--C-:B--2---:R-:W-:Y:S02]  /*0f10*/  HADD2.F32 R10, -RZ, R6.reuse.H1_H1 ;  /* 0x30000006ff0a7230 */ /* 0x104fe40000004100 */
[----:B------:R-:W-:-:S03]  /*0f20*/  HADD2.F32 R9, -RZ, R6.H0_H0 ;  /* 0x20000006ff097230 */ /* 0x000fc60000004100 */
[----:B------:R-:W-:-:S05]  /*0f30*/  FADD.FTZ R8, -R10, -RZ ;  /* 0x800000ff0a087221 */ /* 0x000fca0000010100 */
[----:B------:R-:W-:Y:S02]  /*0f40*/  LOP3.LUT R2, R8, 0x7fffffff, RZ, 0xc0, !PT ;  /* 0x7fffffff08027812 */ /* 0x000fe400078ec0ff */
[----:B------:R-:W-:Y:S02]  /*0f50*/  MOV R0, R8 ;  /* 0x0000000800007202 */ /* 0x000fe40000000f00 */
[----:B------:R-:W-:-:S13]  /*0f60*/  ISETP.GT.U32.AND P0, PT, R2, 0x7f7fffff, PT ;  /* 0x7f7fffff0200780c */ /* 0x000fda0003f04070 */
[----:B------:R-:W-:Y:S05]  /*0f70*/  @P0 BRA `(.L_x_3071) ;  /* 0x000003c000000947 */ /* 0x000fea0003800000 */
[----:B------:R-:W-:-:S13]  /*0f80*/  FSETP.GEU.FTZ.AND P0, PT, |R9|, +INF , PT ;  /* 0x7f8000000900780b */ /* 0x000fda0003f1e200 */
[----:B------:R-:W-:Y:S05]  /*0f90*/  @P0 BRA `(.L_x_3072) ;  /* 0x0000037000000947 */ /* 0x000fea0003800000 */
[----:B------:R-:W-:-:S13]  /*0fa0*/  ISETP.GT.U32.AND P0, PT, R2, 0x412fffff, PT ;  /* 0x412fffff0200780c */ /* 0x000fda0003f04070 */
[----:B------:R-:W-:Y:S05]  /*0fb0*/  @P0 BRA `(.L_x_3073) ;  /* 0x0000029000000947 */ /* 0x000fea0003800000 */
[----:B------:R-:W-:Y:S01]  /*0fc0*/  FMUL.FTZ R2, |R0|, 1.4426950216293334961 ;  /* 0x3fb8aa3b00027820 */ /* 0x000fe20000410200 */
[----:B------:R-:W-:Y:S01]  /*0fd0*/  MOV R7, 0x42fc0000 ;  /* 0x42fc000000077802 */ /* 0x000fe20000000f00 */
[----:B------:R-:W-:Y:S01]  /*0fe0*/  FMUL.RZ R12, R9, 0.15915493667125701904 ;  /* 0x3e22f983090c7820 */ /* 0x000fe2000040c000 */
[----:B------:R-:W-:Y:S01]  /*0ff0*/  HFMA2.MMA R9, -RZ, RZ, 0.389892578125, 0.0002090930938720703125 ;  /* 0x363d0adaff097435 */ /* 0x000fe200000001ff */
[----:B------:R-:W-:Y:S02]  /*1000*/  FMUL.FTZ R10, R10, R10 ;  /* 0x0000000a0a0a7220 */ /* 0x000fe40000410000 */
[----:B------:R-:W0:Y:S07]  /*1010*/  FRND.TRUNC R2, R2 ;  /* 0x0000000200027307 */ /* 0x000e2e000020d000 */
[----:B------:R-:W-:Y:S01]  /*1020*/  FFMA.FTZ R9, R10, R9, 0.00019836159481201320887 ;  /* 0x394fff490a097423 */ /* 0x000fe20000010009 */
[----:B0-----:R-:W-:-:S02]  /*1030*/  FSETP.GT.FTZ.AND P0, PT, |R2|, 126, PT ;  /* 0x42fc00000200780b */ /* 0x001fc40003f14200 */
[----:B------:R-:W-:-:S04]  /*1040*/  LOP3.LUT R7, R7, 0x80000000, R2, 0xb8, !PT ;  /* 0x8000000007077812 */ /* 0x000fc800078eb802 */
[----:B------:R-:W-:Y:S02]  /*1050*/  FSEL R7, R7, R2, P0 ;  /* 0x0000000207077208 */ /* 0x000fe40000000000 */
[----:B------:R-:W-:Y:S01]  /*1060*/  MUFU.SIN R2, R12 ;  /* 0x0000000c00027308 */ /* 0x000fe20000000400 */
[----:B------:R-:W-:Y:S02]  /*1070*/  FSETP.GE.FTZ.AND P0, PT, |R0|, 1, PT ;  /* 0x3f8000000000780b */ /* 0x000fe40003f16200 */
[----:B------:R-:W-:-:S04]  /*1080*/  FFMA.FTZ R6, R7, -0.69314718246459960938, |R0| ;  /* 0xbf31721807067823 */ /* 0x000fc80000010400 */
[C---:B------:R-:W-:Y:S02]  /*1090*/  FFMA.FTZ R6, R7.reuse, 1.9046542121259335545e-09, R6 ;  /* 0x3102e30807067823 */ /* 0x040fe40000010006 */
[----:B------:R-:W-:Y:S02]  /*10a0*/  FADD.FTZ R7, R7, 12583037 ;  /* 0x4b40007d07077421 */ /* 0x000fe40000010000 */
[----:B------:R-:W-:Y:S02]  /*10b0*/  FMUL.FTZ R8, R6, 1.4426950216293334961 ;  /* 0x3fb8aa3b06087820 */ /* 0x000fe40000410000 */
[----:B------:R-:W0:Y:S01]  /*10c0*/  MUFU.COS R6, R12 ;  /* 0x0000000c00067308 */ /* 0x000e220000000000 */
[----:B------:R-:W-:-:S07]  /*10d0*/  SHF.L.U32 R7, R7, 0x17, RZ ;  /* 0x0000001707077819 */ /* 0x000fce00000006ff */
[----:B------:R-:W1:Y:S08]  /*10e0*/  MUFU.EX2 R8, R8 ;  /* 0x0000000800087308 */ /* 0x000e700000000800 */
[----:B0-----:R-:W0:Y:S01]  /*10f0*/  MUFU.RCP R13, R6 ;  /* 0x00000006000d7308 */ /* 0x001e220000001000 */
[----:B-1----:R-:W-:-:S07]  /*1100*/  FMUL.FTZ R7, R7, R8 ;  /* 0x0000000807077220 */ /* 0x002fce0000410000 */
[----:B------:R-:W1:Y:S01]  /*1110*/  MUFU.RCP R11, R7 ;  /* 0x00000007000b7308 */ /* 0x000e620000001000 */
[----:B0-----:R-:W-:Y:S02]  /*1120*/  FMUL.FTZ R2, R2, R13 ;  /* 0x0000000d02027220 */ /* 0x001fe40000410000 */
[----:B-1----:R-:W-:Y:S02]  /*1130*/  FMUL.FTZ R8, R11, -0.125 ;  /* 0xbe0000000b087820 */ /* 0x002fe40000410000 */
[C---:B------:R-:W-:Y:S02]  /*1140*/  FFMA.FTZ R11, R10.reuse, R9, 0.0083333496004343032837 ;  /* 0x3c08889a0a0b7423 */ /* 0x040fe40000010009 */
[----:B------:R-:W-:Y:S02]  /*1150*/  FFMA.FTZ R9, R7, 2, R8 ;  /* 0x4000000007097823 */ /* 0x000fe40000010008 */
[----:B------:R-:W-:-:S03]  /*1160*/  FFMA.FTZ R11, R10, R11, 0.16666667163372039795 ;  /* 0x3e2aaaab0a0b7423 */ /* 0x000fc6000001000b */
[----:B------:R-:W-:Y:S01]  /*1170*/  LOP3.LUT R9, R9, 0x80000000, R0, 0xb8, !PT ;  /* 0x8000000009097812 */ /* 0x000fe200078eb800 */
[----:B------:R-:W-:-:S04]  /*1180*/  FMUL.FTZ R11, R10, R11 ;  /* 0x0000000b0a0b7220 */ /* 0x000fc80000410000 */
[----:B------:R-:W-:Y:S02]  /*1190*/  @!P0 FFMA.FTZ R9, R0, R11, R0 ;  /* 0x0000000b00098223 */ /* 0x000fe40000010000 */
[----:B------:R-:W-:Y:S02]  /*11a0*/  FFMA.FTZ R0, R2, R2, 1 ;  /* 0x3f80000002007423 */ /* 0x000fe40000010002 */
[CC--:B------:R-:W-:Y:S02]  /*11b0*/  FFMA.FTZ R6, R9.reuse, R9.reuse, 1 ;  /* 0x3f80000009067423 */ /* 0x0c0fe40000010009 */
[----:B------:R-:W-:Y:S02]  /*11c0*/  FMUL.FTZ R8, R0, R9 ;  /* 0x0000000900087220 */ /* 0x000fe40000410000 */
[----:B------:R-:W0:Y:S02]  /*11d0*/  MUFU.SQRT R7, R6 ;  /* 0x0000000600077308 */ /* 0x000e240000002000 */
[----:B------:R-:W-:-:S06]  /*11e0*/  FFMA.FTZ R8, R9, R8, 1 ;  /* 0x3f80000009087423 */ /* 0x000fcc0000010008 */
[----:B------:R-:W1:Y:S01]  /*11f0*/  MUFU.RCP R11, R8 ;  /* 0x00000008000b7308 */ /* 0x000e620000001000 */
[----:B0-----:R-:W-:-:S04]  /*1200*/  FMUL.FTZ R0, R0, R7 ;  /* 0x0000000700007220 */ /* 0x001fc80000410000 */
[----:B------:R-:W-:Y:S02]  /*1210*/  FMUL.FTZ R0, R9, R0 ;  /* 0x0000000009007220 */ /* 0x000fe40000410000 */
[-C--:B-1----:R-:W-:Y:S02]  /*1220*/  FMUL.FTZ R2, R2, R11.reuse ;  /* 0x0000000b02027220 */ /* 0x082fe40000410000 */
[----:B------:R-:W-:Y:S01]  /*1230*/  FMUL.FTZ R0, R0, R11 ;  /* 0x0000000b00007220 */ /* 0x000fe20000410000 */
[----:B------:R-:W-:Y:S05]  /*1240*/  BRA `(.L_x_3074) ;  /* 0x000001b000007947 */ /* 0x000fea0003800000 */
.L_x_3073:
[----:B------:R-:W-:Y:S01]  /*1250*/  FMUL.RZ R8, R9, 0.15915493667125701904 ;  /* 0x3e22f98309087820 */ /* 0x000fe2000040c000 */
[----:B------:R-:W-:Y:S01]  /*1260*/  MOV R9, 0x3f800000 ;  /* 0x3f80000000097802 */ /* 0x000fe20000000f00 */
[----:B------:R-:W-:Y:S02]  /*1270*/  FMUL.FTZ R6, |R0|, -1.4426950216293334961 ;  /* 0xbfb8aa3b00067820 */ /* 0x000fe40000410200 */
[----:B------:R-:W0:Y:S01]  /*1280*/  MUFU.SIN R2, R8 ;  /* 0x0000000800027308 */ /* 0x000e220000000400 */
[----:B------:R-:W-:-:S07]  /*1290*/  LOP3.LUT R0, R9, 0x80000000, R0, 0xb8, !PT ;  /* 0x8000000009007812 */ /* 0x000fce00078eb800 */
[----:B------:R-:W1:Y:S08]  /*12a0*/  MUFU.COS R7, R8 ;  /* 0x0000000800077308 */ /* 0x000e700000000000 */
[----:B------:R-:W2:Y:S01]  /*12b0*/  MUFU.EX2 R6, R6 ;  /* 0x0000000600067308 */ /* 0x000ea20000000800 */
[----:B0-----:R-:W-:-:S04]  /*12c0*/  FMUL.FTZ R2, R2, 4 ;  /* 0x4080000002027820 */ /* 0x001fc80000410000 */
[----:B-1----:R-:W-:-:S04]  /*12d0*/  FMUL.FTZ R7, R2, R7 ;  /* 0x0000000702077220 */ /* 0x002fc80000410000 */
[----:B--2---:R-:W-:-:S04]  /*12e0*/  FMUL.FTZ R7, R6, R7 ;  /* 0x0000000706077220 */ /* 0x004fc80000410000 */
[----:B------:R-:W-:Y:S01]  /*12f0*/  FMUL.FTZ R2, R6, R7 ;  /* 0x0000000706027220 */ /* 0x000fe20000410000 */
[----:B------:R-:W-:Y:S05]  /*1300*/  BRA `(.L_x_3074) ;  /* 0x000000f000007947 */ /* 0x000fea0003800000 */
.L_x_3072:
[----:B------:R-:W-:-:S05]  /*1310*/  FADD.FTZ R0, R9, -R9 ;  /* 0x8000000909007221 */ /* 0x000fca0000010000 */
[----:B------:R-:W-:Y:S01]  /*1320*/  MOV R2, R0 ;  /* 0x0000000000027202 */ /* 0x000fe20000000f00 */
[----:B------:R-:W-:Y:S05]  /*1330*/  BRA `(.L_x_3074) ;  /* 0x000000c000007947 */ /* 0x000fea0003800000 */
.L_x_3071:
        /* <DEDUP_REMOVED lines=12> */
.L_x_3074:
[----:B------:R-:W-:Y:S05]  /*1400*/  BSYNC B1 ;  /* 0x0000000000017941 */ /* 0x000fea0003800000 */
.L_x_3070:
[----:B------:R-:W-:Y:S01]  /*1410*/  FADD.FTZ R7, -R0, -RZ ;  /* 0x800000ff00077221 */ /* 0x000fe20000010100 */
[----:B------:R-:W-:-:S04]  /*1420*/  IADD3 R3, R3, 0x80, RZ ;  /* 0x0000008003037810 */ /* 0x000fc80007ffe0ff */
[----:B------:R-:W-:-:S05]  /*1430*/  F2FP.PACK_AB R7, R7, R2 ;  /* 0x000000020707723e */ /* 0x000fca00000000ff */
[----:B------:R0:W-:Y:S02]  /*1440*/  STG.E [R4.64], R7 ;  /* 0x0000000704007986 */ /* 0x0001e4000c101904 */
.L_x_3068:
[----:B------:R-:W-:Y:S05]  /*1450*/  BSYNC B0 ;  /* 0x0000000000007941 */ /* 0x000fea0003800000 */
.L_x_3067:
[----:B------:R-:W-:-:S13]  /*1460*/  ISETP.GE.AND P0, PT, R3, c[0x0][0x160], PT ;  /* 0x0000580003007a0c */ /* 0x000fda0003f06270 */
[----:B------:R-:W-:Y:S05]  /*1470*/  @P0 EXIT ;  /* 0x000000000000094d */ /* 0x000fea0003800000 */
[----:B------:R-:W-:Y:S01]  /*1480*/  ISETP.NE.AND P0, PT, RZ, c[0x0][0x168], PT ;  /* 0x00005a00ff007a0c */ /* 0x000fe20003f05270 */
[----:B------:R-:W-:Y:S01]  /*1490*/  HFMA2.MMA R2, -RZ, RZ, 0, 0 ;  /* 0x00000000ff027435 */ /* 0x000fe200000001ff */
[----:B------:R-:W-:-:S11]  /*14a0*/  MOV R0, RZ ;  /* 0x000000ff00007202 */ /* 0x000fd60000000f00 */
[----:B------:R-:W-:Y:S05]  /*14b0*/  @!P0 BRA `(.L_x_3075) ;  /* 0x00000df000008947 */ /* 0x000fea0003800000 */
[----:B------:R-:W-:Y:S02]  /*14c0*/  MOV R2, RZ ;  /* 0x000000ff00027202 */ /* 0x000fe40000000f00 */
[----:B------:R-:W-:-:S03]  /*14d0*/  MOV R8, c[0x0][0x168] ;  /* 0x00005a0000087a02 */ /* 0x000fc60000000f00 */
[----:B0-----:R-:W-:Y:S01]  /*14e0*/  IMAD.HI.U32 R4, R3, c[0x0][0x170], R2 ;  /* 0x00005c0003047a27 */ /* 0x001fe200078e0002 */
        /* <DEDUP_REMOVED lines=220> */
.L_x_3075:
[----:B0-----:R-:W-:-:S04]  /*22b0*/  IADD3 R4, P0, R2, c[0x0][0x368], RZ ;  /* 0x0000da0002047a10 */ /* 0x001fc80007f1e0ff */
        /* <DEDUP_REMOVED lines=33> */
[----:B------:R-:W-:-:S03]  /*24d0*/  FMUL.FTZ R6, R6, 1.4426950216293334961 ;  /* 0x3fb8aa3b06067820 */ /* 0x000fc60000410000 */
[----:B------:R-:W-:Y:S01]  /*24e0*/  SHF.L.U32 R4, R5, 0x17, RZ ;  /* 0x0000001705047819 */ /* 0x000fe200000006ff */
[----:B------:R-:W0:Y:S08]  /*24f0*/  MUFU.EX2 R9, R6 ;  /* 0x0000000600097308 */ /* 0x000e300000000800 */
[----:B------:R-:W1:Y:S01]  /*2500*/  MUFU.COS R5, R12 ;  /* 0x0000000c00057308 */ /* 0x000e620000000000 */
[----:B0-----:R-:W-:-:S07]  /*2510*/  FMUL.FTZ R9, R4, R9 ;  /* 0x0000000904097220 */ /* 0x001fce0000410000 */
[----:B------:R-:W-:Y:S08]  /*2520*/  MUFU.SIN R4, R12 ;  /* 0x0000000c00047308 */ /* 0x000ff00000000400 */
[----:B------:R-:W0:Y:S08]  /*2530*/  MUFU.RCP R10, R9 ;  /* 0x00000009000a7308 */ /* 0x000e300000001000 */
[----:B-1----:R-:W1:Y:S01]  /*2540*/  MUFU.RCP R5, R5 ;  /* 0x0000000500057308 */ /* 0x002e620000001000 */
[----:B0-----:R-:W-:-:S04]  /*2550*/  FMUL.FTZ R6, R10, -0.125 ;  /* 0xbe0000000a067820 */ /* 0x001fc80000410000 */
[----:B------:R-:W-:Y:S02]  /*2560*/  FFMA.FTZ R7, R9, 2, R6 ;  /* 0x4000000009077823 */ /* 0x000fe40000010006 */
[----:B-1----:R-:W-:-:S03]  /*2570*/  FMUL.FTZ R4, R4, R5 ;  /* 0x0000000504047220 */ /* 0x002fc60000410000 */
        /* <DEDUP_REMOVED lines=13> */
.L_x_3079:
[----:B------:R-:W-:Y:S02]  /*2650*/  FMUL.RZ R7, R7, 0.15915493667125701904 ;  /* 0x3e22f98307077820 */ /* 0x000fe4000040c000 */
[----:B------:R-:W-:Y:S02]  /*2660*/  FMUL.FTZ R5, |R0|, -1.4426950216293334961 ;  /* 0xbfb8aa3b00057820 */ /* 0x000fe40000410200 */
[----:B------:R-:W0:Y:S08]  /*2670*/  MUFU.SIN R4, R7 ;  /* 0x0000000700047308 */ /* 0x000e300000000400 */
[----:B------:R-:W1:Y:S08]  /*2680*/  MUFU.COS R9, R7 ;  /* 0x0000000700097308 */ /* 0x000e700000000000 */
[----:B------:R-:W2:Y:S01]  /*2690*/  MUFU.EX2 R5, R5 ;  /* 0x0000000500057308 */ /* 0x000ea20000000800 */
[----:B0-----:R-:W-:-:S04]  /*26a0*/  FMUL.FTZ R4, R4, 4 ;  /* 0x4080000004047820 */ /* 0x001fc80000410000 */
[----:B-1----:R-:W-:Y:S01]  /*26b0*/  FMUL.FTZ R4, R4, R9 ;  /* 0x0000000904047220 */ /* 0x002fe20000410000 */
[----:B------:R-:W-:-:S04]  /*26c0*/  MOV R9, 0x3f800000 ;  /* 0x3f80000000097802 */ /* 0x000fc80000000f00 */
[----:B------:R-:W-:Y:S01]  /*26d0*/  LOP3.LUT R0, R9, 0x80000000, R0, 0xb8, !PT ;  /* 0x8000000009007812 */ /* 0x000fe200078eb800 */
[----:B--2---:R-:W-:-:S04]  /*26e0*/  FMUL.FTZ R4, R5, R4 ;  /* 0x0000000405047220 */ /* 0x004fc80000410000 */
[----:B------:R-:W-:Y:S01]  /*26f0*/  FMUL.FTZ R4, R5, R4 ;  /* 0x0000000405047220 */ /* 0x000fe20000410000 */
[----:B------:R-:W-:Y:S05]  /*2700*/  BRA `(.L_x_3080) ;  /* 0x000000f000007947 */ /* 0x000fea0003800000 */
.L_x_3078:
[----:B------:R-:W-:-:S05]  /*2710*/  FADD.FTZ R0, R7, -R7 ;  /* 0x8000000707007221 */ /* 0x000fca0000010000 */
[----:B------:R-:W-:Y:S01]  /*2720*/  MOV R4, R0 ;  /* 0x0000000000047202 */ /* 0x000fe20000000f00 */
[----:B------:R-:W-:Y:S05]  /*2730*/  BRA `(.L_x_3080) ;  /* 0x000000c000007947 */ /* 0x000fea0003800000 */
.L_x_3077:
        /* <DEDUP_REMOVED lines=12> */
.L_x_3080:
[----:B------:R-:W-:Y:S05]  /*2800*/  BSYNC B0 ;  /* 0x0000000000007941 */ /* 0x000fea0003800000 */
.L_x_3076:
[----:B------:R-:W-:-:S05]  /*2810*/  FADD.FTZ R5, -R0, -RZ ;  /* 0x800000ff00057221 */ /* 0x000fca0000010100 */
[----:B------:R-:W-:-:S05]  /*2820*/  F2FP.PACK_AB R5, R5, R4 ;  /* 0x000000040505723e */ /* 0x000fca00000000ff */
[----:B------:R-:W-:Y:S01]  /*2830*/  STG.E [R2.64], R5 ;  /* 0x0000000502007986 */ /* 0x000fe2000c101904 */
[----:B------:R-:W-:Y:S05]  /*2840*/  EXIT ;  /* 0x000000000000794d */ /* 0x000fea0003800000 */
.L_x_3081:
        /* <DEDUP_REMOVED lines=11> */
.L_x_6501:


//--------------------- .text._ZN2at6native27unrolled_elementwise_kernelIZZZNS0_15tan_kernel_cudaERNS_18TensorIteratorBaseEENKUlvE_clEvENKUlvE1_clEvEUlN3c107complexINS6_4HalfEEEE_St5arrayIPcLm2EELi4E23TrivialOffsetCalculatorILi1EjESF_NS0_6memory15LoadWithoutCastENSG_16StoreWithoutCastEEEviT_T0_T2_T3_T4_T5_ --------------------------
	.section	.text._ZN2at6native27unrolled_elementwise_kernelIZZZNS0_15tan_kernel_cudaERNS_18TensorIteratorBaseEENKUlvE_clEvENKUlvE1_clEvEUlN3c107complexINS6_4HalfEEEE_St5arrayIPcLm2EELi4E23TrivialOffsetCalculatorILi1EjESF_NS0_6memory15LoadWithoutCastENSG_16StoreWithoutCastEEEviT_T0_T2_T3_T4_T5_,"ax",@progbits
	.sectioninfo	@"SHI_REGISTERS=23"
	.align	128
        .global         _ZN2at6native27unrolled_elementwise_kernelIZZZNS0_15tan_kernel_cudaERNS_18TensorIteratorBaseEENKUlvE_clEvENKUlvE1_clEvEUlN3c107complexINS6_4HalfEEEE_St5arrayIPcLm2EELi4E23TrivialOffsetCalculatorILi1EjESF_NS0_6memory15LoadWithoutCastENSG_16StoreWithoutCastEEEviT_T0_T2_T3_T4_T5_
        .type           _ZN2at6native27unrolled_elementwise_kernelIZZZNS0_15tan_kernel_cudaERNS_18TensorIteratorBaseEENKUlvE_clEvENKUlvE1_clEvEUlN3c107complexINS6_4HalfEEEE_St5arrayIPcLm2EELi4E23TrivialOffsetCalculatorILi1EjESF_NS0_6memory15LoadWithoutCastENSG_16StoreWithoutCastEEEviT_T0_T2_T3_T4_T5_,@function
        .size           _ZN2at6native27unrolled_elementwise_kernelIZZZNS0_15tan_kernel_cudaERNS_18TensorIteratorBaseEENKUlvE_clEvENKUlvE1_clEvEUlN3c107complexINS6_4HalfEEEE_St5arrayIPcLm2EELi4E23TrivialOffsetCalculatorILi1EjESF_NS0_6memory15LoadWithoutCastENSG_16StoreWithoutCastEEEviT_T0_T2_T3_T4_T5_,(.L_x_6502 - _ZN2at6native27unrolled_elementwise_kernelIZZZNS0_15tan_kernel_cudaERNS_18TensorIteratorBaseEENKUlvE_clEvENKUlvE1_clEvEUlN3c107complexINS6_4HalfEEEE_St5arrayIPcLm2EELi4E23TrivialOffsetCalculatorILi1EjESF_NS0_6memory15LoadWithoutCastENSG_16StoreWithoutCastEEEviT_T0_T2_T3_T4_T5_)
        .other          _ZN2at6native27unrolled_elementwise_kernelIZZZNS0_15tan_kernel_cudaERNS_18TensorIteratorBaseEENKUlvE_clEvENKUlvE1_clEvEUlN3c107complexINS6_4HalfEEEE_St5arrayIPcLm2EELi4E23TrivialOffsetCalculatorILi1EjESF_NS0_6memory15LoadWithoutCastENSG_16StoreWithoutCastEEEviT_T0_T2_T3_T4_T5_,@"STO_CUDA_ENTRY STV_DEFAULT"
_ZN2at6native27unrolled_elementwise_kernelIZZZNS0_15tan_kernel_cudaERNS_18TensorIteratorBaseEENKUlvE_clEvENKUlvE1_clEvEUlN3c107complexINS6_4HalfEEEE_St5arrayIPcLm2EELi4E23TrivialOffsetCalculatorILi1EjESF_NS0_6memory15LoadWithoutCastENSG_16StoreWithoutCastEEEviT_T0_T2_T3_T4_T5_:
.text._ZN2at6native27unrolled_elementwise_kernelIZZZNS0_15tan_kernel_cudaERNS_18TensorIteratorBaseEENKUlvE_clEvENKUlvE1_clEvEUlN3c107complexINS6_4HalfEEEE_St5arrayIPcLm2EELi4E23TrivialOffsetCalculatorILi1EjESF_NS0_6memory15LoadWithoutCastENSG_16StoreWithoutCastEEEviT_T0_T2_T3_T4_T5_:
[----:B------:R-:W-:Y:S02]  /*0000*/  MOV R1, c[0x0][0x28] ;  /* 0x00000a0000017a02 */ /* 0x000fe40000000f00 */
[----:B------:R-:W0:Y:S01]  /*0010*/  S2R R2, SR_CTAID.X ;  /* 0x0000000000027919 */ /* 0x000e220000002500 */
[----:B------:R-:W-:Y:S01]  /*0020*/  MOV R5, 0xfffffe00 ;  /* 0xfffffe0000057802 */ /* 0x000fe20000000f00 */
[----:B------:R-:W-:Y:S02]  /*0030*/  ULDC.64 UR4, c[0x0][0x118] ;  /* 0x0000460000047ab9 */ /* 0x000fe40000000a00 */
[----:B------:R-:W1:Y:S02]  /*0040*/  S2R R3, SR_TID.X ;  /* 0x0000000000037919 */ /* 0x000e640000002100 */
[----:B0-----:R-:W-:Y:S01]  /*0050*/  IMAD R0, R2, R5, c[0x0][0x160] ;  /* 0x0000580002007624 */ /* 0x001fe200078e0205 */
[----:B-1----:R-:W-:-:S04]  /*0060*/  MOV R9, R3 ;  /* 0x0000000300097202 */ /* 0x002fc80000000f00 */
[----:B------:R-:W-:-:S13]  /*0070*/  ISETP.GE.AND P2, PT, R3, R0, PT ;  /* 0x000000000300720c */ /* 0x000fda0003f46270 */
[----:B------:R-:W-:Y:S02]  /*0080*/  @!P2 LEA R4, R2, R9, 0x9 ;  /* 0x000000090204a211 */ /* 0x000fe400078e48ff */
[----:B------:R-:W-:Y:S02]  /*0090*/  @!P2 IADD3 R9, R9, 0x80, RZ ;  /* 0x000000800909a810 */ /* 0x000fe40007ffe0ff */
[----:B------:R-:W-:Y:S02]  /*00a0*/  @!P2 MOV R5, 0x4 ;  /* 0x000000040005a802 */ /* 0x000fe40000000f00 */
[----:B------:R-:W-:-:S03]  /*00b0*/  ISETP.GE.AND P0, PT, R9, R0, PT ;  /* 0x000000000900720c */ /* 0x000fc60003f06270 */
[----:B------:R-:W-:-:S05]  /*00c0*/  @!P2 IMAD.WIDE.U32 R4, R4, R5, c[0x0][0x170] ;  /* 0x00005c000404a625 */ /* 0x000fca00078e0005 */
[----:B------:R0:W2:Y:S05]  /*00d0*/  @!P2 LDG.E R14, [R4.64] ;  /* 0x00000004040ea981 */ /* 0x0000aa000c1e1900 */
[----:B------:R-:W-:Y:S02]  /*00e0*/  @!P0 LEA R6, R2, R9, 0x9 ;  /* 0x0000000902068211 */ /* 0x000fe400078e48ff */
[----:B------:R-:W-:Y:S02]  /*00f0*/  @!P0 IADD3 R9, R9, 0x80, RZ ;  /* 0x0000008009098810 */ /* 0x000fe40007ffe0ff */
[----:B------:R-:W-:Y:S02]  /*0100*/  @!P0 MOV R7, 0x4 ;  /* 0x0000000400078802 */ /* 0x000fe40000000f00 */
[----:B------:R-:W-:-:S13]  /*0110*/  ISETP.GE.AND P3, PT, R9, R0, PT ;  /* 0x000000000900720c */ /* 0x000fda0003f66270 */
[----:B------:R-:W-:Y:S02]  /*0120*/  @!P3 LEA R12, R2, R9, 0x9 ;  /* 0x00000009020cb211 */ /* 0x000fe400078e48ff */
[----:B------:R-:W-:-:S04]  /*0130*/  @!P3 IADD3 R9, R9, 0x80, RZ ;  /* 0x000000800909b810 */ /* 0x000fc80007ffe0ff */
[----:B------:R-:W-:Y:S01]  /*0140*/  ISETP.GE.AND P1, PT, R9, R0, PT ;  /* 0x000000000900720c */ /* 0x000fe20003f26270 */
[----:B------:R-:W-:Y:S01]  /*0150*/  @!P0 IMAD.WIDE.U32 R6, R6, R7, c[0x0][0x170] ;  /* 0x00005c0006068625 */ /* 0x000fe200078e0007 */
[----:B------:R-:W-:-:S05]  /*0160*/  @!P3 MOV R13, 0x4 ;  /* 0x00000004000db802 */ /* 0x000fca0000000f00 */
[----:B------:R1:W3:Y:S01]  /*0170*/  @!P0 LDG.E R6, [R6.64] ;  /* 0x0000000406068981 */ /* 0x0002e2000c1e1900 */
[----:B------:R-:W-:-:S05]  /*0180*/  @!P3 IMAD.WIDE.U32 R12, R12, R13, c[0x0][0x170] ;  /* 0x00005c000c0cb625 */ /* 0x000fca00078e000d */
[----:B------:R-:W-:Y:S01]  /*0190*/  @!P1 LEA R10, R2, R9, 0x9 ;  /* 0x00000009020a9211 */ /* 0x000fe200078e48ff */
[----:B------:R-:W4:Y:S01]  /*01a0*/  @!P3 LDG.E R12, [R12.64] ;  /* 0x000000040c0cb981 */ /* 0x000f22000c1e1900 */
[----:B------:R-:W-:-:S05]  /*01b0*/  @!P1 MOV R11, 0x4 ;  /* 0x00000004000b9802 */ /* 0x000fca0000000f00 */
[----:B------:R-:W-:-:S06]  /*01c0*/  @!P1 IMAD.WIDE.U32 R10, R10, R11, c[0x0][0x170] ;  /* 0x00005c000a0a9625 */ /* 0x000fcc00078e000b */
[----:B------:R-:W5:Y:S01]  /*01d0*/  @!P1 LDG.E R10, [R10.64] ;  /* 0x000000040a0a9981 */ /* 0x000f62000c1e1900 */
[----:B------:R-:W-:Y:S02]  /*01e0*/  PRMT R8, RZ, 0x5410, RZ ;  /* 0x00005410ff087816 */ /* 0x000fe400000000ff */
[----:B-1----:R-:W-:Y:S01]  /*01f0*/  PRMT R7, RZ, 0x5410, RZ ;  /* 0x00005410ff077816 */ /* 0x002fe200000000ff */
[----:B------:R-:W-:Y:S01]  /*0200*/  BSSY B0, `(.L_x_3082) ;  /* 0x000005f000007945 */ /* 0x000fe20003800000 */
[----:B0-----:R-:W-:Y:S02]  /*0210*/  PRMT R5, RZ, 0x7610, R5 ;  /* 0x00007610ff057816 */ /* 0x001fe40000000005 */
[----:B------:R-:W-:Y:S02]  /*0220*/  PRMT R4, RZ, 0x7610, R4 ;  /* 0x00007610ff047816 */ /* 0x000fe40000000004 */
[C---:B--2---:R-:W-:Y:S02]  /*0230*/  @!P2 PRMT R5, R14.reuse, 0x7610, R5 ;  /* 0x000076100e05a816 */ /* 0x044fe40000000005 */
[----:B------:R-:W-:-:S02]  /*0240*/  @!P2 PRMT R4, R14, 0x7632, R4 ;  /* 0x000076320e04a816 */ /* 0x000fc40000000004 */
[----:B---3--:R-:W-:-:S04]  /*0250*/  @!P0 PRMT R8, R6, 0x7610, R8 ;  /* 0x0000761006088816 */ /* 0x008fc80000000008 */
[----:B------:R-:W-:Y:S02]  /*0260*/  @!P0 PRMT R8, R8, 0x7610, R6 ;  /* 0x0000761008088816 */ /* 0x000fe40000000006 */
[----:B------:R-:W-:Y:S02]  /*0270*/  PRMT R6, RZ, 0x5410, RZ ;  /* 0x00005410ff067816 */ /* 0x000fe400000000ff */
[----:B----4-:R-:W-:-:S04]  /*0280*/  @!P3 PRMT R7, R12, 0x7610, R7 ;  /* 0x000076100c07b816 */ /* 0x010fc80000000007 */
[----:B------:R-:W-:Y:S02]  /*0290*/  @!P3 PRMT R7, R7, 0x7610, R12 ;  /* 0x000076100707b816 */ /* 0x000fe4000000000c */
[----:B-----5:R-:W-:-:S04]  /*02a0*/  @!P1 PRMT R6, R10, 0x7610, R6 ;  /* 0x000076100a069816 */ /* 0x020fc80000000006 */
[----:B------:R-:W-:Y:S01]  /*02b0*/  @!P1 PRMT R6, R6, 0x7610, R10 ;  /* 0x0000761006069816 */ /* 0x000fe2000000000a */
[----:B------:R-:W-:Y:S05]  /*02c0*/  @P2 BRA `(.L_x_3083) ;  /* 0x0000052000002947 */ /* 0x000fea0003800000 */
[----:B------:R-:W-:Y:S01]  /*02d0*/  HADD2.F32 R4, -RZ, R4.H0_H0 ;  /* 0x20000004ff047230 */ /* 0x000fe20000004100 */
[----:B------:R-:W-:Y:S01]  /*02e0*/  BSSY B1, `(.L_x_3084) ;  /* 0x000004f000017945 */ /* 0x000fe20003800000 */
        /* <DEDUP_REMOVED lines=11> */
[----:B------:R-:W-:Y:S01]  /*03a0*/  HFMA2.MMA R12, -RZ, RZ, 3.4921875, 0 ;  /* 0x42fc0000ff0c7435 */ /* 0x000fe200000001ff */
[----:B------:R-:W-:Y:S01]  /*03b0*/  FMUL.RZ R15, R10, 0.15915493667125701904 ;  /* 0x3e22f9830a0f7820 */ /* 0x000fe2000040c000 */
[----:B------:R-:W-:Y:S01]  /*03c0*/  MOV R16, 0x363d0ada ;  /* 0x363d0ada00107802 */ /* 0x000fe20000000f00 */
[----:B------:R-:W-:Y:S02]  /*03d0*/  FMUL.FTZ R13, R4, R4 ;  /* 0x00000004040d7220 */ /* 0x000fe40000410000 */
[----:B------:R-:W0:Y:S02]  /*03e0*/  FRND.TRUNC R9, R9 ;  /* 0x0000000900097307 */ /* 0x000e24000020d000 */
[----:B------:R-:W-:-:S06]  /*03f0*/  FFMA.FTZ R4, R13, R16, 0.00019836159481201320887 ;  /* 0x394fff490d047423 */ /* 0x000fcc0000010010 */
[----:B------:R-:W1:Y:S01]  /*0400*/  MUFU.COS R10, R15 ;  /* 0x0000000f000a7308 */ /* 0x000e620000000000 */
[----:B0-----:R-:W-:Y:S02]  /*0410*/  FSETP.GT.FTZ.AND P0, PT, |R9|, 126, PT ;  /* 0x42fc00000900780b */ /* 0x001fe40003f14200 */
[----:B------:R-:W-:-:S04]  /*0420*/  LOP3.LUT R12, R12, 0x80000000, R9, 0xb8, !PT ;  /* 0x800000000c0c7812 */ /* 0x000fc800078eb809 */
[----:B------:R-:W-:Y:S02]  /*0430*/  FSEL R12, R12, R9, P0 ;  /* 0x000000090c0c7208 */ /* 0x000fe40000000000 */
[----:B------:R-:W-:Y:S01]  /*0440*/  MUFU.SIN R9, R15 ;  /* 0x0000000f00097308 */ /* 0x000fe20000000400 */
[----:B------:R-:W-:Y:S02]  /*0450*/  FSETP.GE.FTZ.AND P0, PT, |R5|, 1, PT ;  /* 0x3f8000000500780b */ /* 0x000fe40003f16200 */
[----:B------:R-:W-:-:S04]  /*0460*/  FFMA.FTZ R11, R12, -0.69314718246459960938, |R5| ;  /* 0xbf3172180c0b7823 */ /* 0x000fc80000010405 */
[C---:B------:R-:W-:Y:S01]  /*0470*/  FFMA.FTZ R11, R12.reuse, 1.9046542121259335545e-09, R11 ;  /* 0x3102e3080c0b7823 */ /* 0x040fe2000001000b */
[----:B-1----:R-:W0:Y:S01]  /*0480*/  MUFU.RCP R10, R10 ;  /* 0x0000000a000a7308 */ /* 0x002e220000001000 */
[----:B------:R-:W-:Y:S02]  /*0490*/  FADD.FTZ R12, R12, 12583037 ;  /* 0x4b40007d0c0c7421 */ /* 0x000fe40000010000 */
[----:B------:R-:W-:-:S03]  /*04a0*/  FMUL.FTZ R11, R11, 1.4426950216293334961 ;  /* 0x3fb8aa3b0b0b7820 */ /* 0x000fc60000410000 */
[----:B------:R-:W-:-:S03]  /*04b0*/  SHF.L.U32 R12, R12, 0x17, RZ ;  /* 0x000000170c0c7819 */ /* 0x000fc600000006ff */
[----:B------:R-:W1:Y:S01]  /*04c0*/  MUFU.EX2 R11, R11 ;  /* 0x0000000b000b7308 */ /* 0x000e620000000800 */
[----:B0-----:R-:W-:Y:S02]  /*04d0*/  FMUL.FTZ R9, R9, R10 ;  /* 0x0000000a09097220 */ /* 0x001fe40000410000 */
[----:B-1----:R-:W-:-:S05]  /*04e0*/  FMUL.FTZ R12, R12, R11 ;  /* 0x0000000b0c0c7220 */ /* 0x002fca0000410000 */
[----:B------:R-:W0:Y:S02]  /*04f0*/  MUFU.RCP R14, R12 ;  /* 0x0000000c000e7308 */ /* 0x000e240000001000 */
[----:B0-----:R-:W-:Y:S02]  /*0500*/  FMUL.FTZ R11, R14, -0.125 ;  /* 0xbe0000000e0b7820 */ /* 0x001fe40000410000 */
[C---:B------:R-:W-:Y:S02]  /*0510*/  FFMA.FTZ R14, R13.reuse, R4, 0.0083333496004343032837 ;  /* 0x3c08889a0d0e7423 */ /* 0x040fe40000010004 */
[----:B------:R-:W-:Y:S02]  /*0520*/  FFMA.FTZ R4, R12, 2, R11 ;  /* 0x400000000c047823 */ /* 0x000fe4000001000b */
[----:B------:R-:W-:-:S03]  /*0530*/  FFMA.FTZ R14, R13, R14, 0.16666667163372039795 ;  /* 0x3e2aaaab0d0e7423 */ /* 0x000fc6000001000e */
[--C-:B------:R-:W-:Y:S01]  /*0540*/  LOP3.LUT R11, R4, 0x80000000, R5.reuse, 0xb8, !PT ;  /* 0x80000000040b7812 */ /* 0x100fe200078eb805 */
[----:B------:R-:W-:Y:S02]  /*0550*/  FMUL.FTZ R14, R13, R14 ;  /* 0x0000000e0d0e7220 */ /* 0x000fe40000410000 */
[----:B------:R-:W-:Y:S02]  /*0560*/  FFMA.FTZ R4, R9, R9, 1 ;  /* 0x3f80000009047423 */ /* 0x000fe40000010009 */
[----:B------:R-:W-:-:S04]  /*0570*/  @!P0 FFMA.FTZ R11, R5, R14, R5 ;  /* 0x0000000e050b8223 */ /* 0x000fc80000010005 */
        /* <DEDUP_REMOVED lines=10> */
.L_x_3087:
[----:B------:R-:W-:Y:S01]  /*0620*/  FMUL.RZ R11, R10, 0.15915493667125701904 ;  /* 0x3e22f9830a0b7820 */ /* 0x000fe2000040c000 */
[----:B------:R-:W-:Y:S01]  /*0630*/  HFMA2.MMA R10, -RZ, RZ, 1.875, 0 ;  /* 0x3f800000ff0a7435 */ /* 0x000fe200000001ff */
[----:B------:R-:W-:Y:S02]  /*0640*/  FMUL.FTZ R9, |R5|, -1.4426950216293334961 ;  /* 0xbfb8aa3b05097820 */ /* 0x000fe40000410200 */
[----:B------:R-:W0:Y:S07]  /*0650*/  MUFU.SIN R4, R11 ;  /* 0x0000000b00047308 */ /* 0x000e2e0000000400 */
[----:B------:R-:W-:Y:S01]  /*0660*/  LOP3.LUT R5, R10, 0x80000000, R5, 0xb8, !PT ;  /* 0x800000000a057812 */ /* 0x000fe200078eb805 */
[----:B------:R-:W1:Y:S08]  /*0670*/  MUFU.COS R13, R11 ;  /* 0x0000000b000d7308 */ /* 0x000e700000000000 */
[----:B------:R-:W2:Y:S01]  /*0680*/  MUFU.EX2 R9, R9 ;  /* 0x0000000900097308 */ /* 0x000ea20000000800 */
[----:B0-----:R-:W-:-:S04]  /*0690*/  FMUL.FTZ R4, R4, 4 ;  /* 0x4080000004047820 */ /* 0x001fc80000410000 */
[----:B-1----:R-:W-:-:S04]  /*06a0*/  FMUL.FTZ R4, R4, R13 ;  /* 0x0000000d04047220 */ /* 0x002fc80000410000 */
[----:B--2---:R-:W-:-:S04]  /*06b0*/  FMUL.FTZ R4, R9, R4 ;  /* 0x0000000409047220 */ /* 0x004fc80000410000 */
[----:B------:R-:W-:Y:S01]  /*06c0*/  FMUL.FTZ R4, R9, R4 ;  /* 0x0000000409047220 */ /* 0x000fe20000410000 */
[----:B------:R-:W-:Y:S05]  /*06d0*/  BRA `(.L_x_3088) ;  /* 0x000000f000007947 */ /* 0x000fea0003800000 */
.L_x_3086:
[----:B------:R-:W-:-:S05]  /*06e0*/  FADD.FTZ R5, R10, -R10 ;  /* 0x8000000a0a057221 */ /* 0x000fca0000010000 */
[----:B------:R-:W-:Y:S01]  /*06f0*/  MOV R4, R5 ;  /* 0x0000000500047202 */ /* 0x000fe20000000f00 */
[----:B------:R-:W-:Y:S05]  /*0700*/  BRA `(.L_x_3088) ;  /* 0x000000c000007947 */ /* 0x000fea0003800000 */
.L_x_3085:
        /* <DEDUP_REMOVED lines=12> */
.L_x_3088:
[----:B------:R-:W-:Y:S05]  /*07d0*/  BSYNC B1 ;  /* 0x0000000000017941 */ /* 0x000fea0003800000 */
.L_x_3084:
[----:B------:R-:W-:Y:S02]  /*07e0*/  FADD.FTZ R9, -R5, -RZ ;  /* 0x800000ff05097221 */ /* 0x000fe40000010100 */
.L_x_3083:
[----:B------:R-:W-:Y:S05]  /*07f0*/  BSYNC B0 ;  /* 0x0000000000007941 */ /* 0x000fea0003800000 */
.L_x_3082:
[----:B------:R-:W-:Y:S01]  /*0800*/  IADD3 R5, R3, 0x80, RZ ;  /* 0x0000008003057810 */ /* 0x000fe20007ffe0ff */
[----:B------:R-:W-:Y:S03]  /*0810*/  BSSY B0, `(.L_x_3089) ;  /* 0x0000055000007945 */ /* 0x000fe60003800000 */
[----:B------:R-:W-:-:S13]  /*0820*/  ISETP.GE.AND P0, PT, R5, R0, PT ;  /* 0x000000000500720c */ /* 0x000fda0003f06270 */
[----:B------:R-:W-:Y:S05]  /*0830*/  @P0 BRA `(.L_x_3090) ;  /* 0x0000052000000947 */ /* 0x000fea0003800000 */
[--C-:B------:R-:W-:Y:S01]  /*0840*/  HADD2.F32 R10, -RZ, R8.reuse.H1_H1 ;  /* 0x30000008ff0a7230 */ /* 0x100fe20000004100 */
        /* <DEDUP_REMOVED lines=18> */
[----:B------:R-:W-:Y:S01]  /*0970*/  MUFU.SIN R11, R18 ;  /* 0x00000012000b7308 */ /* 0x000fe20000000400 */
[----:B0-----:R-:W-:Y:S02]  /*0980*/  FSETP.GT.FTZ.AND P0, PT, |R12|, 126, PT ;  /* 0x42fc00000c00780b */ /* 0x001fe40003f14200 */
[----:B------:R-:W-:-:S04]  /*0990*/  LOP3.LUT R13, R13, 0x80000000, R12, 0xb8, !PT ;  /* 0x800000000d0d7812 */ /* 0x000fc800078eb80c */
[----:B------:R-:W-:Y:S02]  /*09a0*/  FSEL R13, R13, R12, P0 ;  /* 0x0000000c0d0d7208 */ /* 0x000fe40000000000 */
[----:B------:R-:W0:Y:S01]  /*09b0*/  MUFU.COS R12, R18 ;  /* 0x00000012000c7308 */ /* 0x000e220000000000 */
[----:B------:R-:W-:Y:S02]  /*09c0*/  FSETP.GE.FTZ.AND P0, PT, |R8|, 1, PT ;  /* 0x3f8000000800780b */ /* 0x000fe40003f16200 */
[----:B------:R-:W-:-:S04]  /*09d0*/  FFMA.FTZ R14, R13, -0.69314718246459960938, |R8| ;  /* 0xbf3172180d0e7823 */ /* 0x000fc80000010408 */
[C---:B------:R-:W-:Y:S02]  /*09e0*/  FFMA.FTZ R14, R13.reuse, 1.9046542121259335545e-09, R14 ;  /* 0x3102e3080d0e7823 */ /* 0x040fe4000001000e */
[----:B------:R-:W-:Y:S02]  /*09f0*/  FADD.FTZ R13, R13, 12583037 ;  /* 0x4b40007d0d0d7421 */ /* 0x000fe40000010000 */
[----:B------:R-:W-:-:S03]  /*0a00*/  FMUL.FTZ R14, R14, 1.4426950216293334961 ;  /* 0x3fb8aa3b0e0e7820 */ /* 0x000fc60000410000 */
[----:B------:R-:W-:Y:S01]  /*0a10*/  SHF.L.U32 R13, R13, 0x17, RZ ;  /* 0x000000170d0d7819 */ /* 0x000fe200000006ff */
[----:B0-----:R-:W0:Y:S08]  /*0a20*/  MUFU.RCP R12, R12 ;  /* 0x0000000c000c7308 */ /* 0x001e300000001000 */
[----:B------:R-:W1:Y:S01]  /*0a30*/  MUFU.EX2 R14, R14 ;  /* 0x0000000e000e7308 */ /* 0x000e620000000800 */
[----:B0-----:R-:W-:-:S02]  /*0a40*/  FMUL.FTZ R11, R11, R12 ;  /* 0x0000000c0b0b7220 */ /* 0x001fc40000410000 */
[----:B-1----:R-:W-:-:S05]  /*0a50*/  FMUL.FTZ R13, R13, R14 ;  /* 0x0000000e0d0d7220 */ /* 0x002fca0000410000 */
[----:B------:R-:W0:Y:S02]  /*0a60*/  MUFU.RCP R17, R13 ;  /* 0x0000000d00117308 */ /* 0x000e240000001000 */
[----:B0-----:R-:W-:Y:S02]  /*0a70*/  FMUL.FTZ R10, R17, -0.125 ;  /* 0xbe000000110a7820 */ /* 0x001fe40000410000 */
        /* <DEDUP_REMOVED lines=17> */
.L_x_3094:
[----:B------:R-:W-:Y:S02]  /*0b90*/  FMUL.RZ R12, R11, 0.15915493667125701904 ;  /* 0x3e22f9830b0c7820 */ /* 0x000fe4000040c000 */
[----:B------:R-:W-:Y:S02]  /*0ba0*/  FMUL.FTZ R11, |R8|, -1.4426950216293334961 ;  /* 0xbfb8aa3b080b7820 */ /* 0x000fe40000410200 */
[----:B------:R-:W0:Y:S08]  /*0bb0*/  MUFU.SIN R10, R12 ;  /* 0x0000000c000a7308 */ /* 0x000e300000000400 */
[----:B------:R-:W1:Y:S08]  /*0bc0*/  MUFU.COS R13, R12 ;  /* 0x0000000c000d7308 */ /* 0x000e700000000000 */
[----:B------:R-:W2:Y:S01]  /*0bd0*/  MUFU.EX2 R11, R11 ;  /* 0x0000000b000b7308 */ /* 0x000ea20000000800 */
[----:B0-----:R-:W-:-:S04]  /*0be0*/  FMUL.FTZ R10, R10, 4 ;  /* 0x408000000a0a7820 */ /* 0x001fc80000410000 */
[----:B-1----:R-:W-:Y:S01]  /*0bf0*/  FMUL.FTZ R10, R10, R13 ;  /* 0x0000000d0a0a7220 */ /* 0x002fe20000410000 */
[----:B------:R-:W-:-:S03]  /*0c00*/  HFMA2.MMA R13, -RZ, RZ, 1.875, 0 ;  /* 0x3f800000ff0d7435 */ /* 0x000fc600000001ff */
[----:B--2---:R-:W-:-:S07]  /*0c10*/  FMUL.FTZ R10, R11, R10 ;  /* 0x0000000a0b0a7220 */ /* 0x004fce0000410000 */
[----:B------:R-:W-:Y:S01]  /*0c20*/  LOP3.LUT R8, R13, 0x80000000, R8, 0xb8, !PT ;  /* 0x800000000d087812 */ /* 0x000fe200078eb808 */
[----:B------:R-:W-:Y:S01]  /*0c30*/  FMUL.FTZ R10, R11, R10 ;  /* 0x0000000a0b0a7220 */ /* 0x000fe20000410000 */
[----:B------:R-:W-:Y:S05]  /*0c40*/  BRA `(.L_x_3095) ;  /* 0x000000f000007947 */ /* 0x000fea0003800000 */
.L_x_3093:
[----:B------:R-:W-:-:S05]  /*0c50*/  FADD.FTZ R8, R11, -R11 ;  /* 0x8000000b0b087221 */ /* 0x000fca0000010000 */
[----:B------:R-:W-:Y:S01]  /*0c60*/  MOV R10, R8 ;  /* 0x00000008000a7202 */ /* 0x000fe20000000f00 */
[----:B------:R-:W-:Y:S05]  /*0c70*/  BRA `(.L_x_3095) ;  /* 0x000000c000007947 */ /* 0x000fea0003800000 */
.L_x_3092:
        /* <DEDUP_REMOVED lines=12> */
.L_x_3095:
[----:B------:R-:W-:Y:S05]  /*0d40*/  BSYNC B1 ;  /* 0x0000000000017941 */ /* 0x000fea0003800000 */
.L_x_3091:
[----:B------:R-:W-:Y:S02]  /*0d50*/  FADD.FTZ R11, -R8, -RZ ;  /* 0x800000ff080b7221 */ /* 0x000fe40000010100 */
.L_x_3090:
[----:B------:R-:W-:Y:S05]  /*0d60*/  BSYNC B0 ;  /* 0x0000000000007941 */ /* 0x000fea0003800000 */
.L_x_3089:
        /* <DEDUP_REMOVED lines=22> */
[----:B------:R-:W-:-:S04]  /*0ed0*/  FFMA.FTZ R17, R16, R17, 0.00019836159481201320887 ;  /* 0x394fff4910117423 */ /* 0x000fc80000010011 */
[C---:B------:R-:W-:Y:S02]  /*0ee0*/  FFMA.FTZ R17, R16.reuse, R17, 0.0083333496004343032837 ;  /* 0x3c08889a10117423 */ /* 0x040fe40000010011 */
[----:B------:R-:W-:Y:S02]  /*0ef0*/  MUFU.SIN R12, R19 ;  /* 0x00000013000c7308 */ /* 0x000fe40000000400 */
[----:B------:R-:W-:-:S04]  /*0f00*/  FFMA.FTZ R17, R16, R17, 0.16666667163372039795 ;  /* 0x3e2aaaab10117423 */ /* 0x000fc80000010011 */
[----:B------:R-:W-:Y:S01]  /*0f10*/  FMUL.FTZ R16, R16, R17 ;  /* 0x0000001110107220 */ /* 0x000fe20000410000 */
        /* <DEDUP_REMOVED lines=30> */
.L_x_3101:
        /* <DEDUP_REMOVED lines=12> */
.L_x_3100:
[----:B------:R-:W-:-:S05]  /*11c0*/  FADD.FTZ R7, R12, -R12 ;  /* 0x8000000c0c077221 */ /* 0x000fca0000010000 */
[----:B------:R-:W-:Y:S01]  /*11d0*/  MOV R8, R7 ;  /* 0x0000000700087202 */ /* 0x000fe20000000f00 */
[----:B------:R-:W-:Y:S05]  /*11e0*/  BRA `(.L_x_3102) ;  /* 0x000000c000007947 */ /* 0x000fea0003800000 */
.L_x_3099:
        /* <DEDUP_REMOVED lines=12> */
.L_x_3102:
[----:B------:R-:W-:Y:S05]  /*12b0*/  BSYNC B1 ;  /* 0x0000000000017941 */ /* 0x000fea0003800000 */
.L_x_3098:
[----:B------:R-:W-:Y:S02]  /*12c0*/  FADD.FTZ R7, -R7, -RZ ;  /* 0x800000ff07077221 */ /* 0x000fe40000010100 */
.L_x_3097:
[----:B------:R-:W-:Y:S05]  /*12d0*/  BSYNC B0 ;  /* 0x0000000000007941 */ /* 0x000fea0003800000 */
.L_x_3096:
        /* <DEDUP_REMOVED lines=57> */
.L_x_3108:
        /* <DEDUP_REMOVED lines=12> */
.L_x_3107:
[----:B------:R-:W-:-:S05]  /*1730*/  FADD.FTZ R6, R13, -R13 ;  /* 0x8000000d0d067221 */ /* 0x000fca0000010000 */
[----:B------:R-:W-:Y:S01]  /*1740*/  MOV R12, R6 ;  /* 0x00000006000c7202 */ /* 0x000fe20000000f00 */
[----:B------:R-:W-:Y:S05]  /*1750*/  BRA `(.L_x_3109) ;  /* 0x000000c000007947 */ /* 0x000fea0003800000 */
.L_x_3106:
        /* <DEDUP_REMOVED lines=12> */
.L_x_3109:
[----:B------:R-:W-:Y:S05]  /*1820*/  BSYNC B1 ;  /* 0x0000000000017941 */ /* 0x000fea0003800000 */
.L_x_3105:
[----:B------:R-:W-:Y:S02]  /*1830*/  FADD.FTZ R13, -R6, -RZ ;  /* 0x800000ff060d7221 */ /* 0x000fe40000010100 */
.L_x_3104:
[----:B------:R-:W-:Y:S05]  /*1840*/  BSYNC B0 ;  /* 0x0000000000007941 */ /* 0x000fea0003800000 */
.L_x_3103:
[----:B------:R-:W-:Y:S01]  /*1850*/  ISETP.GE.AND P0, PT, R3, R0, PT ;  /* 0x000000000300720c */ /* 0x000fe20003f06270 */
[----:B------:R-:W-:Y:S01]  /*1860*/  BSSY B0, `(.L_x_3110) ;  /* 0x000001a000007945 */ /* 0x000fe20003800000 */
[----:B------:R-:W-:Y:S11]  /*1870*/  BSSY B1, `(.L_x_3111) ;  /* 0x0000011000017945 */ /* 0x000ff60003800000 */
[----:B------:R-:W-:Y:S05]  /*1880*/  @P0 BRA `(.L_x_3112) ;  /* 0x000000f000000947 */ /* 0x000fea0003800000 */
[----:B------:R-:W-:Y:S01]  /*1890*/  HFMA2.MMA R15, -RZ, RZ, 0, 2.384185791015625e-07 ;  /* 0x00000004ff0f7435 */ /* 0x000fe200000001ff */
[----:B------:R-:W-:-:S02]  /*18a0*/  LEA R14, R2, R3, 0x9 ;  /* 0x00000003020e7211 */ /* 0x000fc400078e48ff */
[----:B------:R-:W-:Y:S02]  /*18b0*/  F2FP.PACK_AB R9, R9, R4 ;  /* 0x000000040909723e */ /* 0x000fe400000000ff */
[----:B------:R-:W-:-:S04]  /*18c0*/  MOV R3, R5 ;  /* 0x0000000500037202 */ /* 0x000fc80000000f00 */
[----:B------:R-:W-:Y:S01]  /*18d0*/  ISETP.GE.AND P0, PT, R3, R0, PT ;  /* 0x000000000300720c */ /* 0x000fe20003f06270 */
[----:B------:R-:W-:-:S05]  /*18e0*/  IMAD.WIDE.U32 R14, R14, R15, c[0x0][0x168] ;  /* 0x00005a000e0e7625 */ /* 0x000fca00078e000f */
[----:B------:R0:W-:Y:S07]  /*18f0*/  STG.E [R14.64], R9 ;  /* 0x000000090e007986 */ /* 0x0001ee000c101904 */
[----:B------:R-:W-:Y:S01]  /*1900*/  @P0 BREAK B1 ;  /* 0x0000000000010942 */ /* 0x000fe20003800000 */
[----:B------:R-:W-:Y:S05]  /*1910*/  @P0 BRA `(.L_x_3113) ;  /* 0x000000e000000947 */ /* 0x000fea0003800000 */
[----:B------:R-:W-:Y:S02]  /*1920*/  LEA R4, R2, R3, 0x9 ;  /* 0x0000000302047211 */ /* 0x000fe400078e48ff */
[----:B------:R-:W-:-:S02]  /*1930*/  MOV R5, 0x4 ;  /* 0x0000000400057802 */ /* 0x000fc40000000f00 */
[----:B------:R-:W-:Y:S02]  /*1940*/  F2FP.PACK_AB R11, R11, R10 ;  /* 0x0000000a0b0b723e */ /* 0x000fe400000000ff */
[----:B------:R-:W-:Y:S01]  /*1950*/  IADD3 R3, R3, 0x80, RZ ;  /* 0x0000008003037810 */ /* 0x000fe20007ffe0ff */
[----:B------:R-:W-:-:S05]  /*1960*/  IMAD.WIDE.U32 R4, R4, R5, c[0x0][0x168] ;  /* 0x00005a0004047625 */ /* 0x000fca00078e0005 */
[----:B------:R1:W-:Y:S02]  /*1970*/  STG.E [R4.64], R11 ;  /* 0x0000000b04007986 */ /* 0x0003e4000c101904 */
.L_x_3112:
[----:B------:R-:W-:Y:S05]  /*1980*/  BSYNC B1 ;  /* 0x0000000000017941 */ /* 0x000fea0003800000 */
.L_x_3111:
[----:B------:R-:W-:-:S13]  /*1990*/  ISETP.GE.AND P0, PT, R3, R0, PT ;  /* 0x000000000300720c */ /* 0x000fda0003f06270 */
[----:B-1----:R-:W-:Y:S02]  /*19a0*/  @!P0 LEA R4, R2, R3, 0x9 ;  /* 0x0000000302048211 */ /* 0x002fe400078e48ff */
[----:B------:R-:W-:Y:S02]  /*19b0*/  @!P0 MOV R5, 0x4 ;  /* 0x0000000400058802 */ /* 0x000fe40000000f00 */
[----:B------:R-:W-:Y:S02]  /*19c0*/  @!P0 F2FP.PACK_AB R7, R7, R8 ;  /* 0x000000080707823e */ /* 0x000fe400000000ff */
[----:B------:R-:W-:Y:S01]  /*19d0*/  @!P0 IADD3 R3, R3, 0x80, RZ ;  /* 0x0000008003038810 */ /* 0x000fe20007ffe0ff */
[----:B------:R-:W-:-:S05]  /*19e0*/  @!P0 IMAD.WIDE.U32 R4, R4, R5, c[0x0][0x168] ;  /* 0x00005a0004048625 */ /* 0x000fca00078e0005 */
[----:B------:R1:W-:Y:S02]  /*19f0*/  @!P0 STG.E [R4.64], R7 ;  /* 0x0000000704008986 */ /* 0x0003e4000c101904 */
.L_x_3113:
[----:B------:R-:W-:Y:S05]  /*1a00*/  BSYNC B0 ;  /* 0x0000000000007941 */ /* 0x000fea0003800000 */
.L_x_3110:
[----:B------:R-:W-:Y:S01]  /*1a10*/  WARPSYNC 0xffffffff ;  /* 0xffffffff00007948 */ /* 0x000fe20003800000 */
[----:B------:R-:W-:-:S13]  /*1a20*/  ISETP.GE.AND P0, PT, R3, R0, PT ;  /* 0x000000000300720c */ /* 0x000fda0003f06270 */
[----:B------:R-:W-:Y:S05]  /*1a30*/  @P0 EXIT ;  /* 0x000000000000094d */ /* 0x000fea0003800000 */
[----:B------:R-:W-:Y:S01]  /*1a40*/  LEA R2, R2, R3, 0x9 ;  /* 0x0000000302027211 */ /* 0x000fe200078e48ff */
[----:B------:R-:W-:Y:S01]  /*1a50*/  HFMA2.MMA R3, -RZ, RZ, 0, 2.384185791015625e-07 ;  /* 0x00000004ff037435 */ /* 0x000fe200000001ff */
[----:B------:R-:W-:-:S09]  /*1a60*/  F2FP.PACK_AB R13, R13, R12 ;  /* 0x0000000c0d0d723e */ /* 0x000fd200000000ff */
[----:B------:R-:W-:-:S05]  /*1a70*/  IMAD.WIDE.U32 R2, R2, R3, c[0x0][0x168] ;  /* 0x00005a0002027625 */ /* 0x000fca00078e0003 */
[----:B------:R-:W-:Y:S01]  /*1a80*/  STG.E [R2.64], R13 ;  /* 0x0000000d02007986 */ /* 0x000fe2000c101904 */
[----:B------:R-:W-:Y:S05]  /*1a90*/  EXIT ;  /* 0x000000000000794d */ /* 0x000fea0003800000 */
.L_x_3114:
        /* <DEDUP_REMOVED lines=14> */
.L_x_6502:


//--------------------- .text._ZN2at6native29vectorized_elementwise_kernelILi2EZZZNS0_15tan_kernel_cudaERNS_18TensorIteratorBaseEENKUlvE_clEvENKUlvE1_clEvEUlN3c107complexINS6_4HalfEEEE_St5arrayIPcLm2EEEEviT0_T1_ --------------------------
	.section	.text._ZN2at6native29vectorized_elementwise_kernelILi2EZZZNS0_15tan_kernel_cudaERNS_18TensorIteratorBaseEENKUlvE_clEvENKUlvE1_clEvEUlN3c107complexINS6_4HalfEEEE_St5arrayIPcLm2EEEEviT0_T1_,"ax",@progbits
	.sectioninfo	@"SHI_REGISTERS=30"
	.align	128
        .global         _ZN2at6native29vectorized_elementwise_kernelILi2EZZZNS0_15tan_kernel_cudaERNS_18TensorIteratorBaseEENKUlvE_clEvENKUlvE1_clEvEUlN3c107complexINS6_4HalfEEEE_St5arrayIPcLm2EEEEviT0_T1_
        .type           _ZN2at6native29vectorized_elementwise_kernelILi2EZZZNS0_15tan_kernel_cudaERNS_18TensorIteratorBaseEENKUlvE_clEvENKUlvE1_clEvEUlN3c107complexINS6_4HalfEEEE_St5arrayIPcLm2EEEEviT0_T1_,@function
        .size           _ZN2at6native29vectorized_elementwise_kernelILi2EZZZNS0_15tan_kernel_cudaERNS_18TensorIteratorBaseEENKUlvE_clEvENKUlvE1_clEvEUlN3c107complexINS6_4HalfEEEE_St5arrayIPcLm2EEEEviT0_T1_,(.L_x_6503 - _ZN2at6native29vectorized_elementwise_kernelILi2EZZZNS0_15tan_kernel_cudaERNS_18TensorIteratorBaseEENKUlvE_clEvENKUlvE1_clEvEUlN3c107complexINS6_4HalfEEEE_St5arrayIPcLm2EEEEviT0_T1_)
        .other          _ZN2at6native29vectorized_elementwise_kernelILi2EZZZNS0_15tan_kernel_cudaERNS_18TensorIteratorBaseEENKUlvE_clEvENKUlvE1_clEvEUlN3c107complexINS6_4HalfEEEE_St5arrayIPcLm2EEEEviT0_T1_,@"STO_CUDA_ENTRY STV_DEFAULT"
_ZN2at6native29vectorized_elementwise_kernelILi2EZZZNS0_15tan_kernel_cudaERNS_18TensorIteratorBaseEENKUlvE_clEvENKUlvE1_clEvEUlN3c107complexINS6_4HalfEEEE_St5arrayIPcLm2EEEEviT0_T1_:
.text._ZN2at6native29vectorized_elementwise_kernelILi2EZZZNS0_15tan_kernel_cudaERNS_18TensorIteratorBaseEENKUlvE_clEvENKUlvE1_clEvEUlN3c107complexINS6_4HalfEEEE_St5arrayIPcLm2EEEEviT0_T1_:
[----:B------:R-:W-:Y:S02]  /*0000*/  MOV R1, c[0x0][0x28] ;  /* 0x00000a0000017a02 */ /* 0x000fe40000000f00 */
[----:B------:R-:W0:Y:S01]  /*0010*/  S2R R0, SR_CTAID.X ;  /* 0x0000000000007919 */ /* 0x000e220000002500 */
[----:B------:R-:W-:Y:S01]  /*0020*/  ULDC.64 UR4, c[0x0][0x118] ;  /* 0x0000460000047ab9 */ /* 0x000fe20000000a00 */
[----:B0-----:R-:W-:-:S04]  /*0030*/  SHF.L.U32 R0, R0, 0xa, RZ ;  /* 0x0000000a00007819 */ /* 0x001fc800000006ff */
[----:B------:R-:W-:-:S04]  /*0040*/  IADD3 R2, -R0, c[0x0][0x160], RZ ;  /* 0x0000580000027a10 */ /* 0x000fc80007ffe1ff */
[----:B------:R-:W-:-:S13]  /*0050*/  ISETP.GE.U32.AND P0, PT, R2, 0x400, PT ;  /* 0x000004000200780c */ /* 0x000fda0003f06070 */
[----:B------:R-:W-:Y:S05]  /*0060*/  @!P0 BRA `(.L_x_3115) ;  /* 0x00002a3000008947 */ /* 0x000fea0003800000 */
[----:B------:R-:W0:Y:S01]  /*0070*/  S2R R7, SR_TID.X ;  /* 0x0000000000077919 */ /* 0x000e220000002100 */
[----:B------:R-:W-:-:S10]  /*0080*/  HFMA2.MMA R11, -RZ, RZ, 0, 2.384185791015625e-07 ;  /* 0x00000004ff0b7435 */ /* 0x000fd400000001ff */
[----:B------:R-:W-:-:S06]  /*0090*/  IMAD.WIDE R2, R0, R11, c[0x0][0x170] ;  /* 0x00005c0000027625 */ /* 0x000fcc00078e020b */
[----:B0-----:R-:W-:-:S05]  /*00a0*/  IMAD.WIDE.U32 R16, R7, 0x8, R2 ;  /* 0x0000000807107825 */ /* 0x001fca00078e0002 */
[----:B------:R-:W2:Y:S04]  /*00b0*/  LDG.E.64 R12, [R16.64] ;  /* 0x00000004100c7981 */ /* 0x000ea8000c1e1b00 */
[----:B------:R0:W5:Y:S04]  /*00c0*/  LDG.E.64 R8, [R16.64+0x400] ;  /* 0x0004000410087981 */ /* 0x000168000c1e1b00 */
[----:B------:R0:W5:Y:S04]  /*00d0*/  LDG.E.64 R4, [R16.64+0x800] ;  /* 0x0008000410047981 */ /* 0x000168000c1e1b00 */
[----:B------:R0:W5:Y:S01]  /*00e0*/  LDG.E.64 R2, [R16.64+0xc00] ;  /* 0x000c000410027981 */ /* 0x000162000c1e1b00 */
[----:B------:R-:W-:Y:S01]  /*00f0*/  BSSY B0, `(.L_x_3116) ;  /* 0x000004f000007945 */ /* 0x000fe20003800000 */
[----:B--2---:R-:W-:-:S02]  /*0100*/  HADD2.F32 R6, -RZ, R12.H1_H1 ;  /* 0x3000000cff067230 */ /* 0x004fc40000004100 */
[----:B------:R-:W-:-:S03]  /*0110*/  HADD2.F32 R15, -RZ, R12.H0_H0 ;  /* 0x2000000cff0f7230 */ /* 0x000fc60000004100 */
[----:B------:R-:W-:-:S05]  /*0120*/  FADD.FTZ R10, -R6, -RZ ;  /* 0x800000ff060a7221 */ /* 0x000fca0000010100 */
[----:B------:R-:W-:-:S04]  /*0130*/  LOP3.LUT R14, R10, 0x7fffffff, RZ, 0xc0, !PT ;  /* 0x7fffffff0a0e7812 */ /* 0x000fc800078ec0ff */
[----:B------:R-:W-:-:S13]  /*0140*/  ISETP.GT.U32.AND P0, PT, R14, 0x7f7fffff, PT ;  /* 0x7f7fffff0e00780c */ /* 0x000fda0003f04070 */
[----:B------:R-:W-:Y:S05]  /*0150*/  @P0 BRA `(.L_x_3117) ;  /* 0x000003c000000947 */ /* 0x000fea0003800000 */
[----:B0-----:R-:W-:-:S13]  /*0160*/  FSETP.GEU.FTZ.AND P0, PT, |R15|, +INF , PT ;  /* 0x7f8000000f00780b */ /* 0x001fda0003f1e200 */
        /* <DEDUP_REMOVED lines=29> */
[----:B------:R-:W-:Y:S02]  /*0340*/  FFMA.FTZ R19, R18, R19, 0.16666667163372039795 ;  /* 0x3e2aaaab12137423 */ /* 0x000fe40000010013 */
[----:B------:R-:W-:Y:S01]  /*0350*/  FFMA.FTZ R6, R12, R12, 1 ;  /* 0x3f8000000c067423 */ /* 0x000fe2000001000c */
[----:B------:R-:W-:Y:S01]  /*0360*/  LOP3.LUT R15, R15, 0x80000000, R10, 0xb8, !PT ;  /* 0x800000000f0f7812 */ /* 0x000fe200078eb80a */
[----:B------:R-:W-:-:S04]  /*0370*/  FMUL.FTZ R19, R18, R19 ;  /* 0x0000001312137220 */ /* 0x000fc80000410000 */
        /* <DEDUP_REMOVED lines=11> */
.L_x_3119:
        /* <DEDUP_REMOVED lines=12> */
.L_x_3118:
[----:B------:R-:W-:-:S05]  /*04f0*/  FADD.FTZ R10, R15, -R15 ;  /* 0x8000000f0f0a7221 */ /* 0x000fca0000010000 */
[----:B------:R-:W-:Y:S01]  /*0500*/  MOV R6, R10 ;  /* 0x0000000a00067202 */ /* 0x000fe20000000f00 */
[----:B------:R-:W-:Y:S05]  /*0510*/  BRA `(.L_x_3120) ;  /* 0x000000c000007947 */ /* 0x000fea0003800000 */
.L_x_3117:
[----:B0-----:R-:W-:-:S13]  /*0520*/  LOP3.LUT P0, RZ, R10, 0x7fffff, RZ, 0xc0, !PT ;  /* 0x007fffff0aff7812 */ /* 0x001fda000780c0ff */
        /* <DEDUP_REMOVED lines=11> */
.L_x_3120:
[----:B------:R-:W-:Y:S05]  /*05e0*/  BSYNC B0 ;  /* 0x0000000000007941 */ /* 0x000fea0003800000 */
.L_x_3116:
[--C-:B------:R-:W-:Y:S01]  /*05f0*/  HADD2.F32 R14, -RZ, R13.reuse.H1_H1 ;  /* 0x3000000dff0e7230 */ /* 0x100fe20000004100 */
[----:B------:R-:W-:Y:S01]  /*0600*/  BSSY B0, `(.L_x_3121) ;  /* 0x000004f000007945 */ /* 0x000fe20003800000 */
[----:B------:R-:W-:Y:S01]  /*0610*/  HADD2.F32 R15, -RZ, R13.H0_H0 ;  /* 0x2000000dff0f7230 */ /* 0x000fe20000004100 */
[----:B------:R-:W-:Y:S02]  /*0620*/  FADD.FTZ R13, -R10, -RZ ;  /* 0x800000ff0a0d7221 */ /* 0x000fe40000010100 */
        /* <DEDUP_REMOVED lines=16> */
[----:B------:R-:W1:Y:S02]  /*0730*/  MUFU.COS R15, R22 ;  /* 0x00000016000f7308 */ /* 0x000e640000000000 */
[----:B------:R-:W-:-:S04]  /*0740*/  FFMA.FTZ R21, R18, R21, 0.16666667163372039795 ;  /* 0x3e2aaaab12157423 */ /* 0x000fc80000010015 */
[----:B------:R-:W-:Y:S01]  /*0750*/  FMUL.FTZ R21, R18, R21 ;  /* 0x0000001512157220 */ /* 0x000fe20000410000 */
        /* <DEDUP_REMOVED lines=30> */
.L_x_3124:
        /* <DEDUP_REMOVED lines=12> */
.L_x_3123:
[----:B------:R-:W-:-:S05]  /*0a00*/  FADD.FTZ R12, R15, -R15 ;  /* 0x8000000f0f0c7221 */ /* 0x000fca0000010000 */
[----:B------:R-:W-:Y:S01]  /*0a10*/  MOV R10, R12 ;  /* 0x0000000c000a7202 */ /* 0x000fe20000000f00 */
[----:B------:R-:W-:Y:S05]  /*0a20*/  BRA `(.L_x_3125) ;  /* 0x000000c000007947 */ /* 0x000fea0003800000 */
.L_x_3122:
        /* <DEDUP_REMOVED lines=12> */
.L_x_3125:
[----:B------:R-:W-:Y:S05]  /*0af0*/  BSYNC B0 ;  /* 0x0000000000007941 */ /* 0x000fea0003800000 */
.L_x_3121:
[--C-:B-----5:R-:W-:Y:S01]  /*0b00*/  HADD2.F32 R14, -RZ, R8.reuse.H1_H1 ;  /* 0x30000008ff0e7230 */ /* 0x120fe20000004100 */
[----:B------:R-:W-:Y:S01]  /*0b10*/  BSSY B0, `(.L_x_3126) ;  /* 0x0000050000007945 */ /* 0x000fe20003800000 */
[----:B------:R-:W-:Y:S01]  /*0b20*/  FADD.FTZ R15, -R12, -RZ ;  /* 0x800000ff0c0f7221 */ /* 0x000fe20000010100 */
[----:B------:R-:W-:Y:S02]  /*0b30*/  HADD2.F32 R17, -RZ, R8.H0_H0 ;  /* 0x20000008ff117230 */ /* 0x000fe40000004100 */
        /* <DEDUP_REMOVED lines=15> */
[----:B------:R-:W-:Y:S01]  /*0c30*/  FFMA.FTZ R17, R20, R17, 0.00019836159481201320887 ;  /* 0x394fff4914117423 */ /* 0x000fe20000010011 */
[----:B0-----:R-:W-:Y:S02]  /*0c40*/  FSETP.GT.FTZ.AND P0, PT, |R8|, 126, PT ;  /* 0x42fc00000800780b */ /* 0x001fe40003f14200 */
        /* <DEDUP_REMOVED lines=33> */
.L_x_3129:
        /* <DEDUP_REMOVED lines=12> */
.L_x_3128:
[----:B------:R-:W-:-:S05]  /*0f20*/  FADD.FTZ R12, R17, -R17 ;  /* 0x80000011110c7221 */ /* 0x000fca0000010000 */
[----:B------:R-:W-:Y:S01]  /*0f30*/  MOV R8, R12 ;  /* 0x0000000c00087202 */ /* 0x000fe20000000f00 */
[----:B------:R-:W-:Y:S05]  /*0f40*/  BRA `(.L_x_3130) ;  /* 0x000000c000007947 */ /* 0x000fea0003800000 */
.L_x_3127:
        /* <DEDUP_REMOVED lines=12> */
.L_x_3130:
[----:B------:R-:W-:Y:S05]  /*1010*/  BSYNC B0 ;  /* 0x0000000000007941 */ /* 0x000fea0003800000 */
.L_x_3126:
        /* <DEDUP_REMOVED lines=53> */
.L_x_3134:
        /* <DEDUP_REMOVED lines=12> */
.L_x_3133:
[----:B------:R-:W-:-:S05]  /*1430*/  FADD.FTZ R14, R17, -R17 ;  /* 0x80000011110e7221 */ /* 0x000fca0000010000 */
[----:B------:R-:W-:Y:S01]  /*1440*/  MOV R12, R14 ;  /* 0x0000000e000c7202 */ /* 0x000fe20000000f00 */
[----:B------:R-:W-:Y:S05]  /*1450*/  BRA `(.L_x_3135) ;  /* 0x000000c000007947 */ /* 0x000fea0003800000 */
.L_x_3132:
        /* <DEDUP_REMOVED lines=12> */
.L_x_3135:
[----:B------:R-:W-:Y:S05]  /*1520*/  BSYNC B0 ;  /* 0x0000000000007941 */ /* 0x000fea0003800000 */
.L_x_3131:
[--C-:B------:R-:W-:Y:S01]  /*1530*/  HADD2.F32 R16, -RZ, R4.reuse.H1_H1 ;  /* 0x30000004ff107230 */ /* 0x100fe20000004100 */
[----:B------:R-:W-:Y:S01]  /*1540*/  BSSY B0, `(.L_x_3136) ;  /* 0x0000050000007945 */ /* 0x000fe20003800000 */
[----:B------:R-:W-:Y:S01]  /*1550*/  HADD2.F32 R19, -RZ, R4.H0_H0 ;  /* 0x20000004ff137230 */ /* 0x000fe20000004100 */
[----:B------:R-:W-:Y:S02]  /*1560*/  FADD.FTZ R17, -R14, -RZ ;  /* 0x800000ff0e117221 */ /* 0x000fe40000010100 */
        /* <DEDUP_REMOVED lines=50> */
.L_x_3139:
        /* <DEDUP_REMOVED lines=12> */
.L_x_3138:
[----:B------:R-:W-:-:S05]  /*1950*/  FADD.FTZ R4, R19, -R19 ;  /* 0x8000001313047221 */ /* 0x000fca0000010000 */
[----:B------:R-:W-:Y:S01]  /*1960*/  MOV R14, R4 ;  /* 0x00000004000e7202 */ /* 0x000fe20000000f00 */
[----:B------:R-:W-:Y:S05]  /*1970*/  BRA `(.L_x_3140) ;  /* 0x000000c000007947 */ /* 0x000fea0003800000 */
.L_x_3137:
        /* <DEDUP_REMOVED lines=12> */
.L_x_3140:
[----:B------:R-:W-:Y:S05]  /*1a40*/  BSYNC B0 ;  /* 0x0000000000007941 */ /* 0x000fea0003800000 */
.L_x_3136:
[--C-:B------:R-:W-:Y:S01]  /*1a50*/  HADD2.F32 R16, -RZ, R5.reuse.H1_H1 ;  /* 0x30000005ff107230 */ /* 0x100fe20000004100 */
        /* <DEDUP_REMOVED lines=39> */
[----:B------:R-:W-:Y:S02]  /*1cd0*/  FFMA.FTZ R23, R21, 2, R16 ;  /* 0x4000000015177823 */ /* 0x000fe40000010010 */
[----:B------:R-:W-:-:S03]  /*1ce0*/  FFMA.FTZ R21, R5, R5, 1 ;  /* 0x3f80000005157423 */ /* 0x000fc60000010005 */
[--C-:B------:R-:W-:Y:S01]  /*1cf0*/  LOP3.LUT R16, R23, 0x80000000, R4.reuse, 0xb8, !PT ;  /* 0x8000000017107812 */ /* 0x100fe200078eb804 */
[----:B------:R-:W-:-:S04]  /*1d00*/  @!P0 FFMA.FTZ R16, R4, R25, R4 ;  /* 0x0000001904108223 */ /* 0x000fc80000010004 */
        /* <DEDUP_REMOVED lines=10> */
.L_x_3144:
        /* <DEDUP_REMOVED lines=12> */
.L_x_3143:
[----:B------:R-:W-:-:S05]  /*1e70*/  FADD.FTZ R4, R5, -R5 ;  /* 0x8000000505047221 */ /* 0x000fca0000010000 */
[----:B------:R-:W-:Y:S01]  /*1e80*/  MOV R16, R4 ;  /* 0x0000000400107202 */ /* 0x000fe20000000f00 */
[----:B------:R-:W-:Y:S05]  /*1e90*/  BRA `(.L_x_3145) ;  /* 0x000000c000007947 */ /* 0x000fea0003800000 */
.L_x_3142:
        /* <DEDUP_REMOVED lines=12> */
.L_x_3145:
[----:B------:R-:W-:Y:S05]  /*1f60*/  BSYNC B0 ;  /* 0x0000000000007941 */ /* 0x000fea0003800000 */
.L_x_3141:
        /* <DEDUP_REMOVED lines=16> */
[----:B------:R-:W-:-:S03]  /*2070*/  MOV R27, 0x363d0ada ;  /* 0x363d0ada001b7802 */ /* 0x000fc60000000f00 */
[----:B------:R-:W0:Y:S08]  /*2080*/  FRND.TRUNC R4, R4 ;  /* 0x0000000400047307 */ /* 0x000e30000020d000 */
        /* <DEDUP_REMOVED lines=11> */
[----:B------:R-:W-:Y:S01]  /*2140*/  FMUL.FTZ R18, R5, R5 ;  /* 0x0000000505127220 */ /* 0x000fe20000410000 */
[----:B------:R-:W-:-:S03]  /*2150*/  SHF.L.U32 R25, R25, 0x17, RZ ;  /* 0x0000001719197819 */ /* 0x000fc600000006ff */
[----:B------:R-:W1:Y:S01]  /*2160*/  MUFU.EX2 R20, R20 ;  /* 0x0000001400147308 */ /* 0x000e620000000800 */
[----:B------:R-:W-:-:S04]  /*2170*/  FFMA.FTZ R5, R18, R27, 0.00019836159481201320887 ;  /* 0x394fff4912057423 */ /* 0x000fc8000001001b */
[----:B------:R-:W-:Y:S02]  /*2180*/  FFMA.FTZ R27, R18, R5, 0.0083333496004343032837 ;  /* 0x3c08889a121b7423 */ /* 0x000fe40000010005 */
[----:B0-----:R-:W-:Y:S02]  /*2190*/  FMUL.FTZ R4, R4, R23 ;  /* 0x0000001704047220 */ /* 0x001fe40000410000 */
[----:B------:R-:W-:-:S04]  /*21a0*/  FFMA.FTZ R27, R18, R27, 0.16666667163372039795 ;  /* 0x3e2aaaab121b7423 */ /* 0x000fc8000001001b */
[----:B------:R-:W-:Y:S02]  /*21b0*/  FMUL.FTZ R27, R18, R27 ;  /* 0x0000001b121b7220 */ /* 0x000fe40000410000 */
[----:B-1----:R-:W-:-:S04]  /*21c0*/  FMUL.FTZ R25, R25, R20 ;  /* 0x0000001419197220 */ /* 0x002fc80000410000 */
        /* <DEDUP_REMOVED lines=16> */
.L_x_3149:
        /* <DEDUP_REMOVED lines=12> */
.L_x_3148:
[----:B------:R-:W-:-:S05]  /*2390*/  FADD.FTZ R2, R23, -R23 ;  /* 0x8000001717027221 */ /* 0x000fca0000010000 */
[----:B------:R-:W-:Y:S01]  /*23a0*/  MOV R18, R2 ;  /* 0x0000000200127202 */ /* 0x000fe20000000f00 */
[----:B------:R-:W-:Y:S05]  /*23b0*/  BRA `(.L_x_3150) ;  /* 0x000000c000007947 */ /* 0x000fea0003800000 */
.L_x_3147:
        /* <DEDUP_REMOVED lines=12> */
.L_x_3150:
[----:B------:R-:W-:Y:S05]  /*2480*/  BSYNC B0 ;  /* 0x0000000000007941 */ /* 0x000fea0003800000 */
.L_x_3146:
        /* <DEDUP_REMOVED lines=19> */
[----:B------:R-:W-:-:S04]  /*25c0*/  FFMA.FTZ R27, R4, R25, 0.0083333496004343032837 ;  /* 0x3c08889a041b7423 */ /* 0x000fc80000010019 */
        /* <DEDUP_REMOVED lines=10> */
[----:B------:R-:W-:-:S03]  /*2670*/  FMUL.FTZ R22, R22, 1.4426950216293334961 ;  /* 0x3fb8aa3b16167820 */ /* 0x000fc60000410000 */
[----:B------:R-:W-:Y:S02]  /*2680*/  SHF.L.U32 R3, R5, 0x17, RZ ;  /* 0x0000001705037819 */ /* 0x000fe400000006ff */
[----:B------:R-:W0:Y:S08]  /*2690*/  MUFU.COS R5, R26 ;  /* 0x0000001a00057308 */ /* 0x000e300000000000 */
[----:B------:R-:W1:Y:S08]  /*26a0*/  MUFU.EX2 R22, R22 ;  /* 0x0000001600167308 */ /* 0x000e700000000800 */
[----:B0-----:R-:W0:Y:S01]  /*26b0*/  MUFU.RCP R5, R5 ;  /* 0x0000000500057308 */ /* 0x001e220000001000 */
[----:B-1----:R-:W-:-:S07]  /*26c0*/  FMUL.FTZ R3, R3, R22 ;  /* 0x0000001603037220 */ /* 0x002fce0000410000 */
[----:B------:R-:W1:Y:S01]  /*26d0*/  MUFU.RCP R24, R3 ;  /* 0x0000000300187308 */ /* 0x000e620000001000 */
[----:B0-----:R-:W-:-:S04]  /*26e0*/  FMUL.FTZ R2, R2, R5 ;  /* 0x0000000502027220 */ /* 0x001fc80000410000 */
[----:B------:R-:W-:Y:S02]  /*26f0*/  FFMA.FTZ R4, R2, R2, 1 ;  /* 0x3f80000002047423 */ /* 0x000fe40000010002 */
[----:B-1----:R-:W-:-:S04]  /*2700*/  FMUL.FTZ R22, R24, -0.125 ;  /* 0xbe00000018167820 */ /* 0x002fc80000410000 */
[----:B------:R-:W-:-:S05]  /*2710*/  FFMA.FTZ R25, R3, 2, R22 ;  /* 0x4000000003197823 */ /* 0x000fca0000010016 */
        /* <DEDUP_REMOVED lines=12> */
.L_x_3154:
        /* <DEDUP_REMOVED lines=12> */
.L_x_3153:
[----:B------:R-:W-:-:S05]  /*28a0*/  FADD.FTZ R20, R3, -R3 ;  /* 0x8000000303147221 */ /* 0x000fca0000010000 */
[----:B------:R-:W-:Y:S01]  /*28b0*/  MOV R22, R20 ;  /* 0x0000001400167202 */ /* 0x000fe20000000f00 */
[----:B------:R-:W-:Y:S05]  /*28c0*/  BRA `(.L_x_3155) ;  /* 0x000000c000007947 */ /* 0x000fea0003800000 */
.L_x_3152:
        /* <DEDUP_REMOVED lines=12> */
.L_x_3155:
[----:B------:R-:W-:Y:S05]  /*2990*/  BSYNC B0 ;  /* 0x0000000000007941 */ /* 0x000fea0003800000 */
.L_x_3151:
[----:B------:R-:W-:Y:S01]  /*29a0*/  IMAD.WIDE.U32 R2, R0, R11, c[0x0][0x168] ;  /* 0x00005a0000027625 */ /* 0x000fe200078e000b */
[----:B------:R-:W-:Y:S02]  /*29b0*/  F2FP.PACK_AB R4, R13, R6 ;  /* 0x000000060d04723e */ /* 0x000fe400000000ff */
[----:B------:R-:W-:Y:S02]  /*29c0*/  F2FP.PACK_AB R5, R15, R10 ;  /* 0x0000000a0f05723e */ /* 0x000fe400000000ff */
[----:B------:R-:W-:Y:S01]  /*29d0*/  F2FP.PACK_AB R8, R9, R8 ;  /* 0x000000080908723e */ /* 0x000fe200000000ff */
[----:B------:R-:W-:Y:S01]  /*29e0*/  IMAD.WIDE R2, R7, 0x8, R2 ;  /* 0x0000000807027825 */ /* 0x000fe200078e0202 */
[----:B------:R-:W-:Y:S02]  /*29f0*/  F2FP.PACK_AB R9, R17, R12 ;  /* 0x0000000c1109723e */ /* 0x000fe400000000ff */
[----:B------:R-:W-:Y:S01]  /*2a00*/  F2FP.PACK_AB R14, R19, R14 ;  /* 0x0000000e130e723e */ /* 0x000fe200000000ff */
[----:B------:R-:W-:Y:S01]  /*2a10*/  FADD.FTZ R7, -R20, -RZ ;  /* 0x800000ff14077221 */ /* 0x000fe20000010100 */
[----:B------:R-:W-:Y:S01]  /*2a20*/  F2FP.PACK_AB R15, R21, R16 ;  /* 0x00000010150f723e */ /* 0x000fe200000000ff */
[----:B------:R-:W-:Y:S01]  /*2a30*/  STG.E.64 [R2.64], R4 ;  /* 0x0000000402007986 */ /* 0x000fe2000c101b04 */
[----:B------:R-:W-:-:S02]  /*2a40*/  F2FP.PACK_AB R6, R23, R18 ;  /* 0x000000121706723e */ /* 0x000fc400000000ff */
[----:B------:R-:W-:Y:S01]  /*2a50*/  F2FP.PACK_AB R7, R7, R22 ;  /* 0x000000160707723e */ /* 0x000fe200000000ff */
[----:B------:R-:W-:Y:S04]  /*2a60*/  STG.E.64 [R2.64+0x400], R8 ;  /* 0x0004000802007986 */ /* 0x000fe8000c101b04 */
[----:B------:R-:W-:Y:S04]  /*2a70*/  STG.E.64 [R2.64+0x800], R14 ;  /* 0x0008000e02007986 */ /* 0x000fe8000c101b04 */
[----:B------:R-:W-:Y:S01]  /*2a80*/  STG.E.64 [R2.64+0xc00], R6 ;  /* 0x000c000602007986 */ /* 0x000fe2000c101b04 */
[----:B------:R-:W-:Y:S05]  /*2a90*/  EXIT ;  /* 0x000000000000794d */ /* 0x000fea0003800000 */
.L_x_3115:
[----:B------:R-:W0:Y:S02]  /*2aa0*/  S2R R3, SR_TID.X ;  /* 0x0000000000037919 */ /* 0x000e240000002100 */
[----:B0-----:R-:W-:-:S02]  /*2ab0*/  ISETP.GE.AND P0, PT, R3, R2, PT ;  /* 0x000000020300720c */ /* 0x001fc40003f06270 */
[----:B------:R-:W-:-:S11]  /*2ac0*/  MOV R7, R3 ;  /* 0x0000000300077202 */ /* 0x000fd60000000f00 */
[----:B------:R-:W-:Y:S02]  /*2ad0*/  @!P0 IADD3 R18, R0, R7, RZ ;  /* 0x0000000700128210 */ /* 0x000fe40007ffe0ff */
[----:B------:R-:W-:-:S04]  /*2ae0*/  @!P0 IADD3 R7, R7, 0x80, RZ ;  /* 0x0000008007078810 */ /* 0x000fc80007ffe0ff */
[----:B------:R-:W-:-:S13]  /*2af0*/  ISETP.GE.AND P6, PT, R7, R2, PT ;  /* 0x000000020700720c */ /* 0x000fda0003fc6270 */
[----:B------:R-:W-:Y:S02]  /*2b00*/  @!P6 IADD3 R4, R0, R7, RZ ;  /* 0x000000070004e210 */ /* 0x000fe40007ffe0ff */
[----:B------:R-:W-:-:S05]  /*2b10*/  @!P6 MOV R5, 0x4 ;  /* 0x000000040005e802 */ /* 0x000fca0000000f00 */
[----:B------:R-:W-:-:S06]  /*2b20*/  @!P6 IMAD.WIDE.U32 R4, R4, R5, c[0x0][0x170] ;  /* 0x00005c000404e625 */ /* 0x000fcc00078e0005 */
[----:B------:R0:W2:Y:S01]  /*2b30*/  @!P6 LDG.E R4, [R4.64] ;  /* 0x000000040404e981 */ /* 0x0000a2000c1e1900 */
[----:B------:R-:W-:Y:S02]  /*2b40*/  @!P6 IADD3 R7, R7, 0x80, RZ ;  /* 0x000000800707e810 */ /* 0x000fe40007ffe0ff */
[----:B------:R-:W-:Y:S02]  /*2b50*/  @!P0 MOV R19, 0x4 ;  /* 0x0000000400138802 */ /* 0x000fe40000000f00 */
[----:B------:R-:W-:-:S03]  /*2b60*/  ISETP.GE.AND P5, PT, R7, R2, PT ;  /* 0x000000020700720c */ /* 0x000fc60003fa6270 */
[----:B------:R-:W-:Y:S01]  /*2b70*/  @!P0 IMAD.WIDE.U32 R18, R18, R19, c[0x0][0x170] ;  /* 0x00005c0012128625 */ /* 0x000fe200078e0013 */
[----:B0-----:R-:W-:-:S09]  /*2b80*/  PRMT R5, RZ, 0x5410, RZ ;  /* 0x00005410ff057816 */ /* 0x001fd200000000ff */
[----:B------:R-:W-:Y:S02]  /*2b90*/  @!P5 IADD3 R10, R0, R7, RZ ;  /* 0x00000007000ad210 */ /* 0x000fe40007ffe0ff */
[----:B------:R-:W-:Y:S02]  /*2ba0*/  @!P5 IADD3 R7, R7, 0x80, RZ ;  /* 0x000000800707d810 */ /* 0x000fe40007ffe0ff */
[----:B------:R-:W-:Y:S02]  /*2bb0*/  @!P5 MOV R11, 0x4 ;  /* 0x00000004000bd802 */ /* 0x000fe40000000f00 */
[----:B------:R-:W-:-:S13]  /*2bc0*/  ISETP.GE.AND P4, PT, R7, R2, PT ;  /* 0x000000020700720c */ /* 0x000fda0003f86270 */
[----:B------:R-:W-:Y:S02]  /*2bd0*/  @!P4 IADD3 R12, R0, R7, RZ ;  /* 0x00000007000cc210 */ /* 0x000fe40007ffe0ff */
[----:B------:R-:W-:Y:S02]  /*2be0*/  @!P4 IADD3 R7, R7, 0x80, RZ ;  /* 0x000000800707c810 */ /* 0x000fe40007ffe0ff */
[----:B------:R-:W-:Y:S02]  /*2bf0*/  @!P4 MOV R13, 0x4 ;  /* 0x00000004000dc802 */ /* 0x000fe40000000f00 */
[----:B------:R-:W-:-:S13]  /*2c00*/  ISETP.GE.AND P3, PT, R7, R2, PT ;  /* 0x000000020700720c */ /* 0x000fda0003f66270 */
[----:B------:R-:W-:Y:S02]  /*2c10*/  @!P3 IADD3 R14, R0, R7, RZ ;  /* 0x00000007000eb210 */ /* 0x000fe40007ffe0ff */
[----:B------:R-:W-:-:S04]  /*2c20*/  @!P3 IADD3 R7, R7, 0x80, RZ ;  /* 0x000000800707b810 */ /* 0x000fc80007ffe0ff */
[----:B------:R-:W-:-:S13]  /*2c30*/  ISETP.GE.AND P2, PT, R7, R2, PT ;  /* 0x000000020700720c */ /* 0x000fda0003f46270 */
[----:B------:R-:W-:Y:S02]  /*2c40*/  @!P2 IADD3 R16, R0, R7, RZ ;  /* 0x000000070010a210 */ /* 0x000fe40007ffe0ff */
[----:B------:R-:W-:-:S04]  /*2c50*/  @!P2 IADD3 R7, R7, 0x80, RZ ;  /* 0x000000800707a810 */ /* 0x000fc80007ffe0ff */
[----:B------:R-:W-:-:S13]  /*2c60*/  ISETP.GE.AND P1, PT, R7, R2, PT ;  /* 0x000000020700720c */ /* 0x000fda0003f26270 */
[----:B------:R-:W-:Y:S02]  /*2c70*/  @!P1 IADD3 R8, R0, R7, RZ ;  /* 0x0000000700089210 */ /* 0x000fe40007ffe0ff */
[----:B------:R-:W-:Y:S02]  /*2c80*/  @!P1 IADD3 R7, R7, 0x80, RZ ;  /* 0x0000008007079810 */ /* 0x000fe40007ffe0ff */
[----:B------:R-:W-:Y:S02]  /*2c90*/  @!P3 MOV R15, 0x4 ;  /* 0x00000004000fb802 */ /* 0x000fe40000000f00 */
[----:B------:R-:W-:Y:S02]  /*2ca0*/  @!P2 MOV R17, 0x4 ;  /* 0x000000040011a802 */ /* 0x000fe40000000f00 */
[----:B------:R-:W-:Y:S01]  /*2cb0*/  @!P1 MOV R21, 0x4 ;  /* 0x0000000400159802 */ /* 0x000fe20000000f00 */
[----:B------:R-:W-:-:S04]  /*2cc0*/  @!P3 IMAD.WIDE.U32 R14, R14, R15, c[0x0][0x170] ;  /* 0x00005c000e0eb625 */ /* 0x000fc800078e000f */
[----:B------:R-:W-:Y:S02]  /*2cd0*/  @!P2 IMAD.WIDE.U32 R16, R16, R17, c[0x0][0x170] ;  /* 0x00005c001010a625 */ /* 0x000fe400078e0011 */
[----:B------:R0:W3:Y:S02]  /*2ce0*/  @!P3 LDG.E R14, [R14.64] ;  /* 0x000000040e0eb981 */ /* 0x0000e4000c1e1900 */
[----:B------:R-:W-:Y:S02]  /*2cf0*/  @!P5 IMAD.WIDE.U32 R10, R10, R11, c[0x0][0x170] ;  /* 0x00005c000a0ad625 */ /* 0x000fe400078e000b */
[----:B------:R1:W3:Y:S02]  /*2d00*/  @!P2 LDG.E R17, [R16.64] ;  /* 0x000000041011a981 */ /* 0x0002e4000c1e1900 */
[----:B------:R-:W-:Y:S02]  /*2d10*/  @!P4 IMAD.WIDE.U32 R12, R12, R13, c[0x0][0x170] ;  /* 0x00005c000c0cc625 */ /* 0x000fe400078e000d */
[----:B------:R5:W3:Y:S04]  /*2d20*/  @!P5 LDG.E R6, [R10.64] ;  /* 0x000000040a06d981 */ /* 0x000ae8000c1e1900 */
[----:B------:R0:W3:Y:S01]  /*2d30*/  @!P4 LDG.E R9, [R12.64] ;  /* 0x000000040c09c981 */ /* 0x0000e2000c1e1900 */
[----:B--2---:R-:W-:-:S04]  /*2d40*/  @!P6 PRMT R5, R4, 0x7610, R5 ;  /* 0x000076100405e816 */ /* 0x004fc80000000005 */
[----:B------:R-:W-:Y:S02]  /*2d50*/  @!P6 PRMT R5, R5, 0x7610, R4 ;  /* 0x000076100505e816 */ /* 0x000fe40000000004 */
[----:B------:R-:W-:Y:S01]  /*2d60*/  ISETP.GE.AND P6, PT, R7, R2, PT ;  /* 0x000000020700720c */ /* 0x000fe20003fc6270 */
[----:B------:R2:W4:-:S12]  /*2d70*/  @!P0 LDG.E R4, [R18.64] ;  /* 0x0000000412048981 */ /* 0x000518000c1e1900 */
[----:B------:R-:W-:Y:S02]  /*2d80*/  @!P6 IADD3 R7, R0, R7, RZ ;  /* 0x000000070007e210 */ /* 0x000fe40007ffe0ff */
[----:B------:R-:W-:-:S05]  /*2d90*/  @!P6 MOV R20, 0x4 ;  /* 0x000000040014e802 */ /* 0x000fca0000000f00 */
[----:B--2---:R-:W-:-:S04]  /*2da0*/  @!P6 IMAD.WIDE.U32 R18, R7, R20, c[0x0][0x170] ;  /* 0x00005c000712e625 */ /* 0x004fc800078e0014 */
[----:B------:R-:W-:Y:S02]  /*2db0*/  @!P1 IMAD.WIDE.U32 R20, R8, R21, c[0x0][0x170] ;  /* 0x00005c0008149625 */ /* 0x000fe400078e0015 */
[----:B------:R-:W2:Y:S04]  /*2dc0*/  @!P6 LDG.E R18, [R18.64] ;  /* 0x000000041212e981 */ /* 0x000ea8000c1e1900 */
[----:B------:R-:W2:Y:S01]  /*2dd0*/  @!P1 LDG.E R20, [R20.64] ;  /* 0x0000000414149981 */ /* 0x000ea2000c1e1900 */
[----:B-----5:R-:W-:Y:S02]  /*2de0*/  PRMT R11, RZ, 0x7610, R11 ;  /* 0x00007610ff0b7816 */ /* 0x020fe4000000000b */
[----:B------:R-:W-:Y:S02]  /*2df0*/  PRMT R7, RZ, 0x7610, R7 ;  /* 0x00007610ff077816 */ /* 0x000fe40000000007 */
[----:B------:R-:W-:-:S02]  /*2e00*/  PRMT R10, RZ, 0x5410, RZ ;  /* 0x00005410ff0a7816 */ /* 0x000fc400000000ff */
[----:B0-----:R-:W-:Y:S02]  /*2e10*/  PRMT R13, RZ, 0x5410, RZ ;  /* 0x00005410ff0d7816 */ /* 0x001fe400000000ff */
[----:B-1----:R-:W-:Y:S02]  /*2e20*/  PRMT R16, RZ, 0x5410, RZ ;  /* 0x00005410ff107816 */ /* 0x002fe400000000ff */
[----:B------:R-:W-:Y:S02]  /*2e30*/  PRMT R12, RZ, 0x5410, RZ ;  /* 0x00005410ff0c7816 */ /* 0x000fe400000000ff */
[----:B------:R-:W-:Y:S01]  /*2e40*/  PRMT R15, RZ, 0x5410, RZ ;  /* 0x00005410ff0f7816 */ /* 0x000fe200000000ff */
[----:B------:R-:W-:Y:S01]  /*2e50*/  BSSY B0, `(.L_x_3156) ;  /* 0x0000062000007945 */ /* 0x000fe20003800000 */
[----:B---3--:R-:W-:Y:S02]  /*2e60*/  @!P3 PRMT R13, R14, 0x7610, R13 ;  /* 0x000076100e0db816 */ /* 0x008fe4000000000d */
[----:B------:R-:W-:-:S02]  /*2e70*/  @!P2 PRMT R16, R16, 0x5410, R17 ;  /* 0x000054101010a816 */ /* 0x000fc40000000011 */
[----:B------:R-:W-:Y:S02]  /*2e80*/  @!P3 PRMT R13, R13, 0x7610, R14 ;  /* 0x000076100d0db816 */ /* 0x000fe4000000000e */
[----:B------:R-:W-:Y:S02]  /*2e90*/  @!P2 PRMT R16, R17, 0x7632, R16 ;  /* 0x000076321110a816 */ /* 0x000fe40000000010 */
[----:B------:R-:W-:-:S04]  /*2ea0*/  @!P4 PRMT R10, R9, 0x7610, R10 ;  /* 0x00007610090ac816 */ /* 0x000fc8000000000a */
[----:B------:R-:W-:Y:S02]  /*2eb0*/  @!P4 PRMT R10, R10, 0x7610, R9 ;  /* 0x000076100a0ac816 */ /* 0x000fe40000000009 */
[C---:B----4-:R-:W-:Y:S02]  /*2ec0*/  @!P0 PRMT R11, R4.reuse, 0x7610, R11 ;  /* 0x00007610040b8816 */ /* 0x050fe4000000000b */
[----:B------:R-:W-:Y:S02]  /*2ed0*/  @!P0 PRMT R7, R4, 0x7632, R7 ;  /* 0x0000763204078816 */ /* 0x000fe40000000007 */
[----:B------:R-:W-:-:S04]  /*2ee0*/  PRMT R4, RZ, 0x5410, RZ ;  /* 0x00005410ff047816 */ /* 0x000fc800000000ff */
[----:B------:R-:W-:-:S04]  /*2ef0*/  @!P5 PRMT R4, R4, 0x5410, R6 ;  /* 0x000054100404d816 */ /* 0x000fc80000000006 */
[----:B------:R-:W-:Y:S02]  /*2f00*/  @!P5 PRMT R4, R6, 0x7632, R4 ;  /* 0x000076320604d816 */ /* 0x000fe40000000004 */
[----:B--2---:R-:W-:Y:S02]  /*2f10*/  @!P6 PRMT R12, R18, 0x7610, R12 ;  /* 0x00007610120ce816 */ /* 0x004fe4000000000c */
[----:B------:R-:W-:Y:S02]  /*2f20*/  @!P1 PRMT R15, R15, 0x5410, R20 ;  /* 0x000054100f0f9816 */ /* 0x000fe40000000014 */
[----:B------:R-:W-:Y:S02]  /*2f30*/  @!P6 PRMT R12, R12, 0x7610, R18 ;  /* 0x000076100c0ce816 */ /* 0x000fe40000000012 */
[----:B------:R-:W-:Y:S01]  /*2f40*/  @!P1 PRMT R15, R20, 0x7632, R15 ;  /* 0x00007632140f9816 */ /* 0x000fe2000000000f */
        /* <DEDUP_REMOVED lines=31> */
[----:B------:R-:W-:Y:S01]  /*3140*/  MUFU.COS R14, R19 ;  /* 0x00000013000e7308 */ /* 0x000fe20000000000 */
[----:B------:R-:W-:-:S07]  /*3150*/  SHF.L.U32 R9, R9, 0x17, RZ ;  /* 0x0000001709097819 */ /* 0x000fce00000006ff */
[----:B------:R-:W0:Y:S02]  /*3160*/  MUFU.EX2 R18, R17 ;  /* 0x0000001100127308 */ /* 0x000e240000000800 */
[----:B0-----:R-:W-:-:S06]  /*3170*/  FMUL.FTZ R11, R9, R18 ;  /* 0x00000012090b7220 */ /* 0x001fcc0000410000 */
[----:B------:R-:W0:Y:S08]  /*3180*/  MUFU.RCP R9, R14 ;  /* 0x0000000e00097308 */ /* 0x000e300000001000 */
        /* <DEDUP_REMOVED lines=17> */
.L_x_3161:
        /* <DEDUP_REMOVED lines=12> */
.L_x_3160:
[----:B------:R-:W-:-:S05]  /*3360*/  FADD.FTZ R6, R11, -R11 ;  /* 0x8000000b0b067221 */ /* 0x000fca0000010000 */
[----:B------:R-:W-:Y:S01]  /*3370*/  MOV R9, R6 ;  /* 0x0000000600097202 */ /* 0x000fe20000000f00 */
[----:B------:R-:W-:Y:S05]  /*3380*/  BRA `(.L_x_3162) ;  /* 0x000000c000007947 */ /* 0x000fea0003800000 */
.L_x_3159:
        /* <DEDUP_REMOVED lines=12> */
.L_x_3162:
[----:B------:R-:W-:Y:S05]  /*3450*/  BSYNC B1 ;  /* 0x0000000000017941 */ /* 0x000fea0003800000 */
.L_x_3158:
[----:B------:R-:W-:Y:S02]  /*3460*/  FADD.FTZ R8, -R6, -RZ ;  /* 0x800000ff06087221 */ /* 0x000fe40000010100 */
.L_x_3157:
[----:B------:R-:W-:Y:S05]  /*3470*/  BSYNC B0 ;  /* 0x0000000000007941 */ /* 0x000fea0003800000 */
.L_x_3156:
        /* <DEDUP_REMOVED lines=21> */
[----:B------:R-:W0:Y:S08]  /*35d0*/  FRND.TRUNC R7, R7 ;  /* 0x0000000700077307 */ /* 0x000e30000020d000 */
[----:B------:R-:W1:Y:S01]  /*35e0*/  MUFU.COS R14, R19 ;  /* 0x00000013000e7308 */ /* 0x000e620000000000 */
[----:B0-----:R-:W-:-:S02]  /*35f0*/  FSETP.GT.FTZ.AND P1, PT, |R7|, 126, PT ;  /* 0x42fc00000700780b */ /* 0x001fc40003f34200 */
        /* <DEDUP_REMOVED lines=9> */
[----:B------:R-:W-:Y:S02]  /*3690*/  SHF.L.U32 R11, R18, 0x17, RZ ;  /* 0x00000017120b7819 */ /* 0x000fe400000006ff */
[----:B------:R1:W2:Y:S01]  /*36a0*/  MUFU.EX2 R20, R17 ;  /* 0x0000001100147308 */ /* 0x0002a20000000800 */
[----:B0-----:R-:W-:Y:S02]  /*36b0*/  FMUL.FTZ R7, R7, R14 ;  /* 0x0000000e07077220 */ /* 0x001fe40000410000 */
[----:B-1----:R-:W-:-:S04]  /*36c0*/  FFMA.FTZ R17, R6, R21, 0.00019836159481201320887 ;  /* 0x394fff4906117423 */ /* 0x002fc80000010015 */
[C---:B------:R-:W-:Y:S02]  /*36d0*/  FFMA.FTZ R17, R6.reuse, R17, 0.0083333496004343032837 ;  /* 0x3c08889a06117423 */ /* 0x040fe40000010011 */
[----:B--2---:R-:W-:Y:S02]  /*36e0*/  FMUL.FTZ R11, R11, R20 ;  /* 0x000000140b0b7220 */ /* 0x004fe40000410000 */
[C---:B------:R-:W-:Y:S02]  /*36f0*/  FFMA.FTZ R17, R6.reuse, R17, 0.16666667163372039795 ;  /* 0x3e2aaaab06117423 */ /* 0x040fe40000010011 */
[----:B------:R-:W0:Y:S02]  /*3700*/  MUFU.RCP R18, R11 ;  /* 0x0000000b00127308 */ /* 0x000e240000001000 */
[----:B------:R-:W-:Y:S02]  /*3710*/  FMUL.FTZ R6, R6, R17 ;  /* 0x0000001106067220 */ /* 0x000fe40000410000 */
        /* <DEDUP_REMOVED lines=15> */
.L_x_3168:
        /* <DEDUP_REMOVED lines=12> */
.L_x_3167:
[----:B------:R-:W-:-:S05]  /*38d0*/  FADD.FTZ R5, R14, -R14 ;  /* 0x8000000e0e057221 */ /* 0x000fca0000010000 */
[----:B------:R-:W-:Y:S01]  /*38e0*/  MOV R7, R5 ;  /* 0x0000000500077202 */ /* 0x000fe20000000f00 */
[----:B------:R-:W-:Y:S05]  /*38f0*/  BRA `(.L_x_3169) ;  /* 0x000000c000007947 */ /* 0x000fea0003800000 */
.L_x_3166:
        /* <DEDUP_REMOVED lines=12> */
.L_x_3169:
[----:B------:R-:W-:Y:S05]  /*39c0*/  BSYNC B1 ;  /* 0x0000000000017941 */ /* 0x000fea0003800000 */
.L_x_3165:
[----:B------:R-:W-:Y:S02]  /*39d0*/  FADD.FTZ R6, -R5, -RZ ;  /* 0x800000ff05067221 */ /* 0x000fe40000010100 */
.L_x_3164:
[----:B------:R-:W-:Y:S05]  /*39e0*/  BSYNC B0 ;  /* 0x0000000000007941 */ /* 0x000fea0003800000 */
.L_x_3163:
[----:B------:R-:W-:Y:S01]  /*39f0*/  IADD3 R5, R3, 0x100, RZ ;  /* 0x0000010003057810 */ /* 0x000fe20007ffe0ff */
[----:B------:R-:W-:Y:S03]  /*3a00*/  BSSY B0, `(.L_x_3170) ;  /* 0x0000055000007945 */ /* 0x000fe60003800000 */
[----:B------:R-:W-:-:S13]  /*3a10*/  ISETP.GE.AND P1, PT, R5, R2, PT ;  /* 0x000000020500720c */ /* 0x000fda0003f26270 */
[----:B------:R-:W-:Y:S05]  /*3a20*/  @P1 BRA `(.L_x_3171) ;  /* 0x0000052000001947 */ /* 0x000fea0003800000 */
[--C-:B------:R-:W-:Y:S01]  /*3a30*/  HADD2.F32 R5, -RZ, R4.reuse.H0_H0 ;  /* 0x20000004ff057230 */ /* 0x100fe20000004100 */
[----:B------:R-:W-:Y:S01]  /*3a40*/  BSSY B1, `(.L_x_3172) ;  /* 0x000004f000017945 */ /* 0x000fe20003800000 */
[----:B------:R-:W-:-:S03]  /*3a50*/  HADD2.F32 R11, -RZ, R4.H1_H1 ;  /* 0x30000004ff0b7230 */ /* 0x000fc60000004100 */
        /* <DEDUP_REMOVED lines=50> */
.L_x_3175:
        /* <DEDUP_REMOVED lines=12> */
.L_x_3174:
[----:B------:R-:W-:-:S05]  /*3e40*/  FADD.FTZ R4, R11, -R11 ;  /* 0x8000000b0b047221 */ /* 0x000fca0000010000 */
[----:B------:R-:W-:Y:S01]  /*3e50*/  MOV R5, R4 ;  /* 0x0000000400057202 */ /* 0x000fe20000000f00 */
[----:B------:R-:W-:Y:S05]  /*3e60*/  BRA `(.L_x_3176) ;  /* 0x000000c000007947 */ /* 0x000fea0003800000 */
.L_x_3173:
        /* <DEDUP_REMOVED lines=12> */
.L_x_3176:
[----:B------:R-:W-:Y:S05]  /*3f30*/  BSYNC B1 ;  /* 0x0000000000017941 */ /* 0x000fea0003800000 */
.L_x_3172:
[----:B------:R-:W-:Y:S02]  /*3f40*/  FADD.FTZ R4, -R4, -RZ ;  /* 0x800000ff04047221 */ /* 0x000fe40000010100 */
.L_x_3171:
[----:B------:R-:W-:Y:S05]  /*3f50*/  BSYNC B0 ;  /* 0x0000000000007941 */ /* 0x000fea0003800000 */
.L_x_3170:
        /* <DEDUP_REMOVED lines=57> */
.L_x_3182:
        /* <DEDUP_REMOVED lines=12> */
.L_x_3181:
[----:B------:R-:W-:-:S05]  /*43b0*/  FADD.FTZ R10, R17, -R17 ;  /* 0x80000011110a7221 */ /* 0x000fca0000010000 */
[----:B------:R-:W-:Y:S01]  /*43c0*/  MOV R11, R10 ;  /* 0x0000000a000b7202 */ /* 0x000fe20000000f00 */
[----:B------:R-:W-:Y:S05]  /*43d0*/  BRA `(.L_x_3183) ;  /* 0x000000c000007947 */ /* 0x000fea0003800000 */
.L_x_3180:
        /* <DEDUP_REMOVED lines=12> */
.L_x_3183:
[----:B------:R-:W-:Y:S05]  /*44a0*/  BSYNC B1 ;  /* 0x0000000000017941 */ /* 0x000fea0003800000 */
.L_x_3179:
[----:B------:R-:W-:Y:S02]  /*44b0*/  FADD.FTZ R10, -R10, -RZ ;  /* 0x800000ff0a0a7221 */ /* 0x000fe40000010100 */
.L_x_3178:
[----:B------:R-:W-:Y:S05]  /*44c0*/  BSYNC B0 ;  /* 0x0000000000007941 */ /* 0x000fea0003800000 */
.L_x_3177:
        /* <DEDUP_REMOVED lines=57> */
.L_x_3189:
        /* <DEDUP_REMOVED lines=12> */
.L_x_3188:
[----:B------:R-:W-:-:S05]  /*4920*/  FADD.FTZ R13, R18, -R18 ;  /* 0x80000012120d7221 */ /* 0x000fca0000010000 */
[----:B------:R-:W-:Y:S01]  /*4930*/  MOV R14, R13 ;  /* 0x0000000d000e7202 */ /* 0x000fe20000000f00 */
[----:B------:R-:W-:Y:S05]  /*4940*/  BRA `(.L_x_3190) ;  /* 0x000000c000007947 */ /* 0x000fea0003800000 */
.L_x_3187:
        /* <DEDUP_REMOVED lines=12> */
.L_x_3190:
[----:B------:R-:W-:Y:S05]  /*4a10*/  BSYNC B1 ;  /* 0x0000000000017941 */ /* 0x000fea0003800000 */
.L_x_3186:
[----:B------:R-:W-:Y:S02]  /*4a20*/  FADD.FTZ R13, -R13, -RZ ;  /* 0x800000ff0d0d7221 */ /* 0x000fe40000010100 */
.L_x_3185:
[----:B------:R-:W-:Y:S05]  /*4a30*/  BSYNC B0 ;  /* 0x0000000000007941 */ /* 0x000fea0003800000 */
.L_x_3184:
        /* <DEDUP_REMOVED lines=56> */
.L_x_3196:
        /* <DEDUP_REMOVED lines=12> */
.L_x_3195:
[----:B------:R-:W-:-:S05]  /*4e80*/  FADD.FTZ R17, R20, -R20 ;  /* 0x8000001414117221 */ /* 0x000fca0000010000 */
[----:B------:R-:W-:Y:S01]  /*4e90*/  MOV R16, R17 ;  /* 0x0000001100107202 */ /* 0x000fe20000000f00 */
[----:B------:R-:W-:Y:S05]  /*4ea0*/  BRA `(.L_x_3197) ;  /* 0x000000c000007947 */ /* 0x000fea0003800000 */
.L_x_3194:
        /* <DEDUP_REMOVED lines=12> */
.L_x_3197:
[----:B------:R-:W-:Y:S05]  /*4f70*/  BSYNC B1 ;  /* 0x0000000000017941 */ /* 0x000fea0003800000 */
.L_x_3193:
[----:B------:R-:W-:Y:S02]  /*4f80*/  FADD.FTZ R17, -R17, -RZ ;  /* 0x800000ff11117221 */ /* 0x000fe40000010100 */
.L_x_3192:
[----:B------:R-:W-:Y:S05]  /*4f90*/  BSYNC B0 ;  /* 0x0000000000007941 */ /* 0x000fea0003800000 */
.L_x_3191:
        /* <DEDUP_REMOVED lines=56> */
.L_x_3203:
        /* <DEDUP_REMOVED lines=12> */
.L_x_3202:
[----:B------:R-:W-:-:S05]  /*53e0*/  FADD.FTZ R18, R21, -R21 ;  /* 0x8000001515127221 */ /* 0x000fca0000010000 */
[----:B------:R-:W-:Y:S01]  /*53f0*/  MOV R15, R18 ;  /* 0x00000012000f7202 */ /* 0x000fe20000000f00 */
[----:B------:R-:W-:Y:S05]  /*5400*/  BRA `(.L_x_3204) ;  /* 0x000000c000007947 */ /* 0x000fea0003800000 */
.L_x_3201:
        /* <DEDUP_REMOVED lines=12> */
.L_x_3204:
[----:B------:R-:W-:Y:S05]  /*54d0*/  BSYNC B1 ;  /* 0x0000000000017941 */ /* 0x000fea0003800000 */
.L_x_3200:
[----:B------:R-:W-:Y:S02]  /*54e0*/  FADD.FTZ R18, -R18, -RZ ;  /* 0x800000ff12127221 */ /* 0x000fe40000010100 */
.L_x_3199:
[----:B------:R-:W-:Y:S05]  /*54f0*/  BSYNC B0 ;  /* 0x0000000000007941 */ /* 0x000fea0003800000 */
.L_x_3198:
        /* <DEDUP_REMOVED lines=56> */
.L_x_3210:
        /* <DEDUP_REMOVED lines=12> */
.L_x_3209:
[----:B------:R-:W-:-:S05]  /*5940*/  FADD.FTZ R19, R22, -R22 ;  /* 0x8000001616137221 */ /* 0x000fca0000010000 */
[----:B------:R-:W-:Y:S01]  /*5950*/  MOV R12, R19 ;  /* 0x00000013000c7202 */ /* 0x000fe20000000f00 */
[----:B------:R-:W-:Y:S05]  /*5960*/  BRA `(.L_x_3211) ;  /* 0x000000c000007947 */ /* 0x000fea0003800000 */
.L_x_3208:
        /* <DEDUP_REMOVED lines=12> */
.L_x_3211:
[----:B------:R-:W-:Y:S05]  /*5a30*/  BSYNC B1 ;  /* 0x0000000000017941 */ /* 0x000fea0003800000 */
.L_x_3207:
[----:B------:R-:W-:Y:S02]  /*5a40*/  FADD.FTZ R19, -R19, -RZ ;  /* 0x800000ff13137221 */ /* 0x000fe40000010100 */
.L_x_3206:
[----:B------:R-:W-:Y:S05]  /*5a50*/  BSYNC B0 ;  /* 0x0000000000007941 */ /* 0x000fea0003800000 */
.L_x_3205:
[----:B------:R-:W-:Y:S01]  /*5a60*/  @!P0 IADD3 R20, R0, R3, RZ ;  /* 0x0000000300148210 */ /* 0x000fe20007ffe0ff */
[----:B------:R-:W-:Y:S01]  /*5a70*/  BSSY B0, `(.L_x_3212) ;  /* 0x0000038000007945 */ /* 0x000fe20003800000 */
[----:B------:R-:W-:Y:S01]  /*5a80*/  @!P0 MOV R23, 0x4 ;  /* 0x0000000400178802 */ /* 0x000fe20000000f00 */
[----:B------:R-:W-:Y:S01]  /*5a90*/  BSSY B1, `(.L_x_3213) ;  /* 0x000002e000017945 */ /* 0x000fe20003800000 */
[----:B------:R-:W-:Y:S02]  /*5aa0*/  @!P0 F2FP.PACK_AB R21, R8, R9 ;  /* 0x000000090815823e */ /* 0x000fe400000000ff */
[----:B------:R-:W-:Y:S01]  /*5ab0*/  @!P0 IADD3 R3, R3, 0x80, RZ ;  /* 0x0000008003038810 */ /* 0x000fe20007ffe0ff */
[----:B------:R-:W-:-:S05]  /*5ac0*/  @!P0 IMAD.WIDE.U32 R8, R20, R23, c[0x0][0x168] ;  /* 0x00005a0014088625 */ /* 0x000fca00078e0017 */
[----:B------:R0:W-:Y:S01]  /*5ad0*/  @!P0 STG.E [R8.64], R21 ;  /* 0x0000001508008986 */ /* 0x0001e2000c101904 */
[----:B------:R-:W-:-:S13]  /*5ae0*/  ISETP.GE.AND P0, PT, R3, R2, PT ;  /* 0x000000020300720c */ /* 0x000fda0003f06270 */
[----:B------:R-:W-:Y:S05]  /*5af0*/  @P0 BRA `(.L_x_3214) ;  /* 0x000000e000000947 */ /* 0x000fea0003800000 */
[----:B0-----:R-:W-:Y:S01]  /*5b00*/  HFMA2.MMA R21, -RZ, RZ, 0, 2.384185791015625e-07 ;  /* 0x00000004ff157435 */ /* 0x001fe200000001ff */
[----:B------:R-:W-:Y:S02]  /*5b10*/  IADD3 R8, R0, R3, RZ ;  /* 0x0000000300087210 */ /* 0x000fe40007ffe0ff */
[----:B------:R-:W-:Y:S02]  /*5b20*/  F2FP.PACK_AB R9, R6, R7 ;  /* 0x000000070609723e */ /* 0x000fe400000000ff */
[----:B------:R-:W-:-:S04]  /*5b30*/  IADD3 R3, R3, 0x80, RZ ;  /* 0x0000008003037810 */ /* 0x000fc80007ffe0ff */
[----:B------:R-:W-:Y:S01]  /*5b40*/  ISETP.GE.AND P0, PT, R3, R2, PT ;  /* 0x000000020300720c */ /* 0x000fe20003f06270 */
[----:B------:R-:W-:-:S05]  /*5b50*/  IMAD.WIDE.U32 R6, R8, R21, c[0x0][0x168] ;  /* 0x00005a0008067625 */ /* 0x000fca00078e0015 */
[----:B------:R0:W-:Y:S07]  /*5b60*/  STG.E [R6.64], R9 ;  /* 0x0000000906007986 */ /* 0x0001ee000c101904 */
[----:B------:R-:W-:Y:S05]  /*5b70*/  @P0 BRA `(.L_x_3215) ;  /* 0x000000e000000947 */ /* 0x000fea0003800000 */
[----:B0-----:R-:W-:Y:S02]  /*5b80*/  IADD3 R6, R0, R3, RZ ;  /* 0x0000000300067210 */ /* 0x001fe40007ffe0ff */
[----:B------:R-:W-:Y:S02]  /*5b90*/  MOV R9, 0x4 ;  /* 0x0000000400097802 */ /* 0x000fe40000000f00 */
[----:B------:R-:W-:-:S02]  /*5ba0*/  F2FP.PACK_AB R7, R4, R5 ;  /* 0x000000050407723e */ /* 0x000fc400000000ff */
[----:B------:R-:W-:Y:S01]  /*5bb0*/  IADD3 R3, R3, 0x80, RZ ;  /* 0x0000008003037810 */ /* 0x000fe20007ffe0ff */
[----:B------:R-:W-:-:S05]  /*5bc0*/  IMAD.WIDE.U32 R4, R6, R9, c[0x0][0x168] ;  /* 0x00005a0006047625 */ /* 0x000fca00078e0009 */
[----:B------:R0:W-:Y:S02]  /*5bd0*/  STG.E [R4.64], R7 ;  /* 0x0000000704007986 */ /* 0x0001e4000c101904 */
.L_x_3214:
[----:B0-----:R-:W-:-:S13]  /*5be0*/  ISETP.GE.AND P0, PT, R3, R2, PT ;  /* 0x000000020300720c */ /* 0x001fda0003f06270 */
[----:B------:R-:W-:Y:S05]  /*5bf0*/  @P0 BRA `(.L_x_3216) ;  /* 0x000000e000000947 */ /* 0x000fea0003800000 */
[----:B------:R-:W-:Y:S02]  /*5c00*/  IADD3 R4, R0, R3, RZ ;  /* 0x0000000300047210 */ /* 0x000fe40007ffe0ff */
[----:B------:R-:W-:Y:S02]  /*5c10*/  MOV R5, 0x4 ;  /* 0x0000000400057802 */ /* 0x000fe40000000f00 */
[----:B------:R-:W-:Y:S02]  /*5c20*/  F2FP.PACK_AB R11, R10, R11 ;  /* 0x0000000b0a0b723e */ /* 0x000fe400000000ff */
[----:B------:R-:W-:Y:S01]  /*5c30*/  IADD3 R3, R3, 0x80, RZ ;  /* 0x0000008003037810 */ /* 0x000fe20007ffe0ff */
[----:B------:R-:W-:-:S05]  /*5c40*/  IMAD.WIDE.U32 R4, R4, R5, c[0x0][0x168] ;  /* 0x00005a0004047625 */ /* 0x000fca00078e0005 */
[----:B------:R0:W-:Y:S02]  /*5c50*/  STG.E [R4.64], R11 ;  /* 0x0000000b04007986 */ /* 0x0001e4000c101904 */
.L_x_3215:
[----:B------:R-:W-:-:S13]  /*5c60*/  ISETP.GE.AND P0, PT, R3, R2, PT ;  /* 0x000000020300720c */ /* 0x000fda0003f06270 */
[----:B------:R-:W-:Y:S05]  /*5c70*/  @P0 BRA `(.L_x_3217) ;  /* 0x000000f000000947 */ /* 0x000fea0003800000 */
[----:B0-----:R-:W-:Y:S01]  /*5c80*/  HFMA2.MMA R5, -RZ, RZ, 0, 2.384185791015625e-07 ;  /* 0x00000004ff057435 */ /* 0x001fe200000001ff */
[----:B------:R-:W-:Y:S02]  /*5c90*/  IADD3 R4, R0, R3, RZ ;  /* 0x0000000300047210 */ /* 0x000fe40007ffe0ff */
[----:B------:R-:W-:Y:S02]  /*5ca0*/  F2FP.PACK_AB R13, R13, R14 ;  /* 0x0000000e0d0d723e */ /* 0x000fe400000000ff */
[----:B------:R-:W-:-:S05]  /*5cb0*/  IADD3 R3, R3, 0x80, RZ ;  /* 0x0000008003037810 */ /* 0x000fca0007ffe0ff */
[----:B------:R-:W-:-:S05]  /*5cc0*/  IMAD.WIDE.U32 R4, R4, R5, c[0x0][0x168] ;  /* 0x00005a0004047625 */ /* 0x000fca00078e0005 */
[----:B------:R0:W-:Y:S02]  /*5cd0*/  STG.E [R4.64], R13 ;  /* 0x0000000d04007986 */ /* 0x0001e4000c101904 */
.L_x_3216:
[----:B------:R-:W-:-:S13]  /*5ce0*/  ISETP.GE.AND P0, PT, R3, R2, PT ;  /* 0x000000020300720c */ /* 0x000fda0003f06270 */
[----:B------:R-:W-:Y:S01]  /*5cf0*/  @P0 BREAK B1 ;  /* 0x0000000000010942 */ /* 0x000fe20003800000 */
[----:B------:R-:W-:Y:S05]  /*5d00*/  @P0 BRA `(.L_x_3218) ;  /* 0x000000e000000947 */ /* 0x000fea0003800000 */
[----:B0-----:R-:W-:Y:S02]  /*5d10*/  IADD3 R4, R0, R3, RZ ;  /* 0x0000000300047210 */ /* 0x001fe40007ffe0ff */
[----:B------:R-:W-:Y:S02]  /*5d20*/  MOV R5, 0x4 ;  /* 0x0000000400057802 */ /* 0x000fe40000000f00 */
[----:B------:R-:W-:Y:S02]  /*5d30*/  F2FP.PACK_AB R17, R17, R16 ;  /* 0x000000101111723e */ /* 0x000fe400000000ff */
[----:B------:R-:W-:Y:S01]  /*5d40*/  IADD3 R3, R3, 0x80, RZ ;  /* 0x0000008003037810 */ /* 0x000fe20007ffe0ff */
[----:B------:R-:W-:-:S05]  /*5d50*/  IMAD.WIDE.U32 R4, R4, R5, c[0x0][0x168] ;  /* 0x00005a0004047625 */ /* 0x000fca00078e0005 */
[----:B------:R0:W-:Y:S02]  /*5d60*/  STG.E [R4.64], R17 ;  /* 0x0000001104007986 */ /* 0x0001e4000c101904 */
.L_x_3217:
[----:B------:R-:W-:Y:S05]  /*5d70*/  BSYNC B1 ;  /* 0x0000000000017941 */ /* 0x000fea0003800000 */
.L_x_3213:
[----:B------:R-:W-:-:S13]  /*5d80*/  ISETP.GE.AND P0, PT, R3, R2, PT ;  /* 0x000000020300720c */ /* 0x000fda0003f06270 */
[----:B0-----:R-:W-:Y:S02]  /*5d90*/  @!P0 IADD3 R4, R0, R3, RZ ;  /* 0x0000000300048210 */ /* 0x001fe40007ffe0ff */
[----:B------:R-:W-:Y:S02]  /*5da0*/  @!P0 MOV R5, 0x4 ;  /* 0x0000000400058802 */ /* 0x000fe40000000f00 */
[----:B------:R-:W-:Y:S02]  /*5db0*/  @!P0 F2FP.PACK_AB R15, R18, R15 ;  /* 0x0000000f120f823e */ /* 0x000fe400000000ff */
[----:B------:R-:W-:Y:S01]  /*5dc0*/  @!P0 IADD3 R3, R3, 0x80, RZ ;  /* 0x0000008003038810 */ /* 0x000fe20007ffe0ff */
[----:B------:R-:W-:-:S05]  /*5dd0*/  @!P0 IMAD.WIDE.U32 R4, R4, R5, c[0x0][0x168] ;  /* 0x00005a0004048625 */ /* 0x000fca00078e0005 */
[----:B------:R0:W-:Y:S02]  /*5de0*/  @!P0 STG.E [R4.64], R15 ;  /* 0x0000000f04008986 */ /* 0x0001e4000c101904 */
.L_x_3218:
[----:B------:R-:W-:Y:S05]  /*5df0*/  BSYNC B0 ;  /* 0x0000000000007941 */ /* 0x000fea0003800000 */
.L_x_3212:
[----:B------:R-:W-:Y:S01]  /*5e00*/  WARPSYNC 0xffffffff ;  /* 0xffffffff00007948 */ /* 0x000fe20003800000 */
[----:B------:R-:W-:-:S13]  /*5e10*/  ISETP.GE.AND P0, PT, R3, R2, PT ;  /* 0x000000020300720c */ /* 0x000fda0003f06270 */
[----:B------:R-:W-:Y:S05]  /*5e20*/  @P0 EXIT ;  /* 0x000000000000094d */ /* 0x000fea0003800000 */
[----:B------:R-:W-:Y:S01]  /*5e30*/  HFMA2.MMA R2, -RZ, RZ, 0, 2.384185791015625e-07 ;  /* 0x00000004ff027435 */ /* 0x000fe200000001ff */
[----:B------:R-:W-:Y:S02]  /*5e40*/  IADD3 R3, R0, R3, RZ ;  /* 0x0000000300037210 */ /* 0x000fe40007ffe0ff */
[----:B------:R-:W-:-:S07]  /*5e50*/  F2FP.PACK_AB R19, R19, R12 ;  /* 0x0000000c1313723e */ /* 0x000fce00000000ff */
[----:B------:R-:W-:-:S05]  /*5e60*/  IMAD.WIDE.U32 R2, R3, R2, c[0x0][0x168] ;  /* 0x00005a0003027625 */ /* 0x000fca00078e0002 */
[----:B------:R-:W-:Y:S01]  /*5e70*/  STG.E [R2.64], R19 ;  /* 0x0000001302007986 */ /* 0x000fe2000c101904 */
[----:B------:R-:W-:Y:S05]  /*5e80*/  EXIT ;  /* 0x000000000000794d */ /* 0x000fea0003800000 */
.L_x_3219:
        /* <DEDUP_REMOVED lines=15> */
.L_x_6503:


//--------------------- .text._ZN2at6native29vectorized_elementwise_kernelILi4EZZZNS0_15tan_kernel_cudaERNS_18TensorIteratorBaseEENKUlvE_clEvENKUlvE1_clEvEUlN3c107complexINS6_4HalfEEEE_St5arrayIPcLm2EEEEviT0_T1_ --------------------------
	.section	.text._ZN2at6native29vectorized_elementwise_kernelILi4EZZZNS0_15tan_kernel_cudaERNS_18TensorIteratorBaseEENKUlvE_clEvENKUlvE1_clEvEUlN3c107complexINS6_4HalfEEEE_St5arrayIPcLm2EEEEviT0_T1_,"ax",@progbits
	.sectioninfo	@"SHI_REGISTERS=31"
	.align	128
        .global         _ZN2at6native29vectorized_elementwise_kernelILi4EZZZNS0_15tan_kernel_cudaERNS_18TensorIteratorBaseEENKUlvE_clEvENKUlvE1_clEvEUlN3c107complexINS6_4HalfEEEE_St5arrayIPcLm2EEEEviT0_T1_
        .type           _ZN2at6native29vectorized_elementwise_kernelILi4EZZZNS0_15tan_kernel_cudaERNS_18TensorIteratorBaseEENKUlvE_clEvENKUlvE1_clEvEUlN3c107complexINS6_4HalfEEEE_St5arrayIPcLm2EEEEviT0_T1_,@function
        .size           _ZN2at6native29vectorized_elementwise_kernelILi4EZZZNS0_15tan_kernel_cudaERNS_18TensorIteratorBaseEENKUlvE_clEvENKUlvE1_clEvEUlN3c107complexINS6_4HalfEEEE_St5arrayIPcLm2EEEEviT0_T1_,(.L_x_6504 - _ZN2at6native29vectorized_elementwise_kernelILi4EZZZNS0_15tan_kernel_cudaERNS_18TensorIteratorBaseEENKUlvE_clEvENKUlvE1_clEvEUlN3c107complexINS6_4HalfEEEE_St5arrayIPcLm2EEEEviT0_T1_)
        .other          _ZN2at6native29vectorized_elementwise_kernelILi4EZZZNS0_15tan_kernel_cudaERNS_18TensorIteratorBaseEENKUlvE_clEvENKUlvE1_clEvEUlN3c107complexINS6_4HalfEEEE_St5arrayIPcLm2EEEEviT0_T1_,@"STO_CUDA_ENTRY STV_DEFAULT"
_ZN2at6native29vectorized_elementwise_kernelILi4EZZZNS0_15tan_kernel_cudaERNS_18TensorIteratorBaseEENKUlvE_clEvENKUlvE1_clEvEUlN3c107complexINS6_4HalfEEEE_St5arrayIPcLm2EEEEviT0_T1_:
.text._ZN2at6native29vectorized_elementwise_kernelILi4EZZZNS0_15tan_kernel_cudaERNS_18TensorIteratorBaseEENKUlvE_clEvENKUlvE1_clEvEUlN3c107complexINS6_4HalfEEEE_St5arrayIPcLm2EEEEviT0_T1_:
        /* <DEDUP_REMOVED lines=12> */
[----:B------:R0:W5:Y:S01]  /*00c0*/  LDG.E.128 R4, [R16.64+0x800] ;  /* 0x0008000410047981 */ /* 0x000162000c1e1d00 */
[----:B------:R-:W-:Y:S01]  /*00d0*/  BSSY B0, `(.L_x_3221) ;  /* 0x000004f000007945 */ /* 0x000fe20003800000 */
[--C-:B--2---:R-:W-:Y:S02]  /*00e0*/  HADD2.F32 R12, -RZ, R8.reuse.H1_H1 ;  /* 0x30000008ff0c7230 */ /* 0x104fe40000004100 */
        /* <DEDUP_REMOVED lines=50> */
.L_x_3224:
        /* <DEDUP_REMOVED lines=12> */
.L_x_3223:
[----:B------:R-:W-:-:S05]  /*04d0*/  FADD.FTZ R2, R13, -R13 ;  /* 0x8000000d0d027221 */ /* 0x000fca0000010000 */
[----:B------:R-:W-:Y:S01]  /*04e0*/  MOV R8, R2 ;  /* 0x0000000200087202 */ /* 0x000fe20000000f00 */
[----:B------:R-:W-:Y:S05]  /*04f0*/  BRA `(.L_x_3225) ;  /* 0x000000c000007947 */ /* 0x000fea0003800000 */
.L_x_3222:
        /* <DEDUP_REMOVED lines=12> */
.L_x_3225:
[----:B------:R-:W-:Y:S05]  /*05c0*/  BSYNC B0 ;  /* 0x0000000000007941 */ /* 0x000fea0003800000 */
.L_x_3221:
        /* <DEDUP_REMOVED lines=54> */
.L_x_3229:
        /* <DEDUP_REMOVED lines=12> */
.L_x_3228:
[----:B------:R-:W-:-:S05]  /*09f0*/  FADD.FTZ R2, R17, -R17 ;  /* 0x8000001111027221 */ /* 0x000fca0000010000 */
[----:B------:R-:W-:Y:S01]  /*0a00*/  MOV R13, R2 ;  /* 0x00000002000d7202 */ /* 0x000fe20000000f00 */
[----:B------:R-:W-:Y:S05]  /*0a10*/  BRA `(.L_x_3230) ;  /* 0x000000c000007947 */ /* 0x000fea0003800000 */
.L_x_3227:
        /* <DEDUP_REMOVED lines=12> */
.L_x_3230:
[----:B------:R-:W-:Y:S05]  /*0ae0*/  BSYNC B0 ;  /* 0x0000000000007941 */ /* 0x000fea0003800000 */
.L_x_3226:
        /* <DEDUP_REMOVED lines=54> */
.L_x_3234:
        /* <DEDUP_REMOVED lines=12> */
.L_x_3233:
[----:B------:R-:W-:-:S05]  /*0f10*/  FADD.FTZ R2, R19, -R19 ;  /* 0x8000001313027221 */ /* 0x000fca0000010000 */
[----:B------:R-:W-:Y:S01]  /*0f20*/  MOV R17, R2 ;  /* 0x0000000200117202 */ /* 0x000fe20000000f00 */
[----:B------:R-:W-:Y:S05]  /*0f30*/  BRA `(.L_x_3235) ;  /* 0x000000c000007947 */ /* 0x000fea0003800000 */
.L_x_3232:
        /* <DEDUP_REMOVED lines=12> */
.L_x_3235:
[----:B------:R-:W-:Y:S05]  /*1000*/  BSYNC B0 ;  /* 0x0000000000007941 */ /* 0x000fea0003800000 */
.L_x_3231:
        /* <DEDUP_REMOVED lines=54> */
.L_x_3239:
        /* <DEDUP_REMOVED lines=12> */
.L_x_3238:
[----:B------:R-:W-:-:S05]  /*1430*/  FADD.FTZ R2, R11, -R11 ;  /* 0x8000000b0b027221 */ /* 0x000fca0000010000 */
[----:B------:R-:W-:Y:S01]  /*1440*/  MOV R19, R2 ;  /* 0x0000000200137202 */ /* 0x000fe20000000f00 */
[----:B------:R-:W-:Y:S05]  /*1450*/  BRA `(.L_x_3240) ;  /* 0x000000c000007947 */ /* 0x000fea0003800000 */
.L_x_3237:
        /* <DEDUP_REMOVED lines=12> */
.L_x_3240:
[----:B------:R-:W-:Y:S05]  /*1520*/  BSYNC B0 ;  /* 0x0000000000007941 */ /* 0x000fea0003800000 */
.L_x_3236:
[--C-:B-----5:R-:W-:Y:S01]  /*1530*/  HADD2.F32 R11, -RZ, R4.reuse.H1_H1 ;  /* 0x30000004ff0b7230 */ /* 0x120fe20000004100 */
        /* <DEDUP_REMOVED lines=53> */
.L_x_3244:
        /* <DEDUP_REMOVED lines=12> */
.L_x_3243:
[----:B------:R-:W-:-:S05]  /*1950*/  FADD.FTZ R2, R21, -R21 ;  /* 0x8000001515027221 */ /* 0x000fca0000010000 */
[----:B------:R-:W-:Y:S01]  /*1960*/  MOV R11, R2 ;  /* 0x00000002000b7202 */ /* 0x000fe20000000f00 */
[----:B------:R-:W-:Y:S05]  /*1970*/  BRA `(.L_x_3245) ;  /* 0x000000c000007947 */ /* 0x000fea0003800000 */
.L_x_3242:
        /* <DEDUP_REMOVED lines=12> */
.L_x_3245:
[----:B------:R-:W-:Y:S05]  /*1a40*/  BSYNC B0 ;  /* 0x0000000000007941 */ /* 0x000fea0003800000 */
.L_x_3241:
        /* <DEDUP_REMOVED lines=54> */
.L_x_3249:
        /* <DEDUP_REMOVED lines=12> */
.L_x_3248:
[----:B------:R-:W-:-:S05]  /*1e70*/  FADD.FTZ R2, R5, -R5 ;  /* 0x8000000505027221 */ /* 0x000fca0000010000 */
[----:B------:R-:W-:Y:S01]  /*1e80*/  MOV R14, R2 ;  /* 0x00000002000e7202 */ /* 0x000fe20000000f00 */
[----:B------:R-:W-:Y:S05]  /*1e90*/  BRA `(.L_x_3250) ;  /* 0x000000c000007947 */ /* 0x000fea0003800000 */
.L_x_3247:
        /* <DEDUP_REMOVED lines=12> */
.L_x_3250:
[----:B------:R-:W-:Y:S05]  /*1f60*/  BSYNC B0 ;  /* 0x0000000000007941 */ /* 0x000fea0003800000 */
.L_x_3246:
        /* <DEDUP_REMOVED lines=54> */
.L_x_3254:
        /* <DEDUP_REMOVED lines=12> */
.L_x_3253:
[----:B------:R-:W-:-:S05]  /*2390*/  FADD.FTZ R2, R23, -R23 ;  /* 0x8000001717027221 */ /* 0x000fca0000010000 */
[----:B------:R-:W-:Y:S01]  /*23a0*/  MOV R20, R2 ;  /* 0x0000000200147202 */ /* 0x000fe20000000f00 */
[----:B------:R-:W-:Y:S05]  /*23b0*/  BRA `(.L_x_3255) ;  /* 0x000000c000007947 */ /* 0x000fea0003800000 */
.L_x_3252:
        /* <DEDUP_REMOVED lines=12> */
.L_x_3255:
[----:B------:R-:W-:Y:S05]  /*2480*/  BSYNC B0 ;  /* 0x0000000000007941 */ /* 0x000fea0003800000 */
.L_x_3251:
        /* <DEDUP_REMOVED lines=14> */
[----:B------:R-:W-:-:S04]  /*2570*/  FMUL.RZ R28, R7, 0.15915493667125701904 ;  /* 0x3e22f983071c7820 */ /* 0x000fc8000040c000 */
        /* <DEDUP_REMOVED lines=13> */
[----:B------:R-:W-:Y:S02]  /*2650*/  SHF.L.U32 R16, R25, 0x17, RZ ;  /* 0x0000001719107819 */ /* 0x000fe400000006ff */
[----:B------:R-:W1:Y:S01]  /*2660*/  MUFU.EX2 R27, R24 ;  /* 0x00000018001b7308 */ /* 0x000e620000000800 */
[----:B------:R-:W-:-:S05]  /*2670*/  MOV R25, 0x363d0ada ;  /* 0x363d0ada00197802 */ /* 0x000fca0000000f00 */
[----:B------:R-:W-:Y:S02]  /*2680*/  FFMA.FTZ R25, R6, R25, 0.00019836159481201320887 ;  /* 0x394fff4906197423 */ /* 0x000fe40000010019 */
[----:B0-----:R-:W-:Y:S02]  /*2690*/  FMUL.FTZ R2, R2, R7 ;  /* 0x0000000702027220 */ /* 0x001fe40000410000 */
[----:B------:R-:W-:-:S04]  /*26a0*/  FFMA.FTZ R25, R6, R25, 0.0083333496004343032837 ;  /* 0x3c08889a06197423 */ /* 0x000fc80000010019 */
[----:B------:R-:W-:Y:S02]  /*26b0*/  FFMA.FTZ R25, R6, R25, 0.16666667163372039795 ;  /* 0x3e2aaaab06197423 */ /* 0x000fe40000010019 */
[----:B-1----:R-:W-:Y:S02]  /*26c0*/  FMUL.FTZ R16, R16, R27 ;  /* 0x0000001b10107220 */ /* 0x002fe40000410000 */
[----:B------:R-:W-:Y:S02]  /*26d0*/  FMUL.FTZ R25, R6, R25 ;  /* 0x0000001906197220 */ /* 0x000fe40000410000 */
[----:B------:R-:W0:Y:S01]  /*26e0*/  MUFU.RCP R26, R16 ;  /* 0x00000010001a7308 */ /* 0x000e220000001000 */
[----:B------:R-:W-:Y:S02]  /*26f0*/  FFMA.FTZ R6, R2, R2, 1 ;  /* 0x3f80000002067423 */ /* 0x000fe40000010002 */
[----:B0-----:R-:W-:-:S04]  /*2700*/  FMUL.FTZ R5, R26, -0.125 ;  /* 0xbe0000001a057820 */ /* 0x001fc80000410000 */
        /* <DEDUP_REMOVED lines=13> */
.L_x_3259:
        /* <DEDUP_REMOVED lines=12> */
.L_x_3258:
[----:B------:R-:W-:-:S05]  /*28a0*/  FADD.FTZ R22, R7, -R7 ;  /* 0x8000000707167221 */ /* 0x000fca0000010000 */
[----:B------:R-:W-:Y:S01]  /*28b0*/  MOV R16, R22 ;  /* 0x0000001600107202 */ /* 0x000fe20000000f00 */
[----:B------:R-:W-:Y:S05]  /*28c0*/  BRA `(.L_x_3260) ;  /* 0x000000c000007947 */ /* 0x000fea0003800000 */
.L_x_3257:
        /* <DEDUP_REMOVED lines=12> */
.L_x_3260:
[----:B------:R-:W-:Y:S05]  /*2990*/  BSYNC B0 ;  /* 0x0000000000007941 */ /* 0x000fea0003800000 */
.L_x_3256:
[----:B------:R-:W-:Y:S01]  /*29a0*/  IMAD.WIDE.U32 R2, R0, R3, c[0x0][0x168] ;  /* 0x00005a0000027625 */ /* 0x000fe200078e0003 */
[----:B------:R-:W-:Y:S02]  /*29b0*/  F2FP.PACK_AB R5, R10, R13 ;  /* 0x0000000d0a05723e */ /* 0x000fe400000000ff */
[----:B------:R-:W-:Y:S01]  /*29c0*/  F2FP.PACK_AB R7, R4, R19 ;  /* 0x000000130407723e */ /* 0x000fe200000000ff */
[----:B------:R-:W-:Y:S01]  /*29d0*/  FADD.FTZ R13, -R22, -RZ ;  /* 0x800000ff160d7221 */ /* 0x000fe20000010100 */
[----:B------:R-:W-:Y:S01]  /*29e0*/  F2FP.PACK_AB R4, R9, R8 ;  /* 0x000000080904723e */ /* 0x000fe200000000ff */
[----:B------:R-:W-:Y:S01]  /*29f0*/  IMAD.WIDE R2, R15, 0x10, R2 ;  /* 0x000000100f027825 */ /* 0x000fe200078e0202 */
[----:B------:R-:W-:Y:S02]  /*2a00*/  F2FP.PACK_AB R8, R12, R11 ;  /* 0x0000000b0c08723e */ /* 0x000fe400000000ff */
[----:B------:R-:W-:Y:S02]  /*2a10*/  F2FP.PACK_AB R6, R18, R17 ;  /* 0x000000111206723e */ /* 0x000fe400000000ff */
[----:B------:R-:W-:-:S02]  /*2a20*/  F2FP.PACK_AB R10, R23, R20 ;  /* 0x00000014170a723e */ /* 0x000fc400000000ff */
[----:B------:R-:W-:Y:S01]  /*2a30*/  F2FP.PACK_AB R9, R21, R14 ;  /* 0x0000000e1509723e */ /* 0x000fe200000000ff */
[----:B------:R-:W-:Y:S01]  /*2a40*/  STG.E.128 [R2.64], R4 ;  /* 0x0000000402007986 */ /* 0x000fe2000c101d04 */
[----:B------:R-:W-:-:S05]  /*2a50*/  F2FP.PACK_AB R11, R13, R16 ;  /* 0x000000100d0b723e */ /* 0x000fca00000000ff */
[----:B------:R-:W-:Y:S01]  /*2a60*/  STG.E.128 [R2.64+0x800], R8 ;  /* 0x0008000802007986 */ /* 0x000fe2000c101d04 */
[----:B------:R-:W-:Y:S05]  /*2a70*/  EXIT ;  /* 0x000000000000794d */ /* 0x000fea0003800000 */
.L_x_3220:
[----:B------:R-:W0:Y:S02]  /*2a80*/  S2R R3, SR_TID.X ;  /* 0x0000000000037919 */ /* 0x000e240000002100 */
[----:B0-----:R-:W-:Y:S02]  /*2a90*/  ISETP.GE.AND P0, PT, R3, R2, PT ;  /* 0x000000020300720c */ /* 0x001fe40003f06270 */
        /* <DEDUP_REMOVED lines=126> */
.L_x_3266:
        /* <DEDUP_REMOVED lines=12> */
.L_x_3265:
[----:B------:R-:W-:-:S05]  /*3340*/  FADD.FTZ R6, R11, -R11 ;  /* 0x8000000b0b067221 */ /* 0x000fca0000010000 */
[----:B------:R-:W-:Y:S01]  /*3350*/  MOV R9, R6 ;  /* 0x0000000600097202 */ /* 0x000fe20000000f00 */
[----:B------:R-:W-:Y:S05]  /*3360*/  BRA `(.L_x_3267) ;  /* 0x000000c000007947 */ /* 0x000fea0003800000 */
.L_x_3264:
        /* <DEDUP_REMOVED lines=12> */
.L_x_3267:
[----:B------:R-:W-:Y:S05]  /*3430*/  BSYNC B1 ;  /* 0x0000000000017941 */ /* 0x000fea0003800000 */
.L_x_3263:
[----:B------:R-:W-:Y:S02]  /*3440*/  FADD.FTZ R8, -R6, -RZ ;  /* 0x800000ff06087221 */ /* 0x000fe40000010100 */
.L_x_3262:
[----:B------:R-:W-:Y:S05]  /*3450*/  BSYNC B0 ;  /* 0x0000000000007941 */ /* 0x000fea0003800000 */
.L_x_3261:
        /* <DEDUP_REMOVED lines=57> */
.L_x_3273:
        /* <DEDUP_REMOVED lines=12> */
.L_x_3272:
[----:B------:R-:W-:-:S05]  /*38b0*/  FADD.FTZ R5, R14, -R14 ;  /* 0x8000000e0e057221 */ /* 0x000fca0000010000 */
[----:B------:R-:W-:Y:S01]  /*38c0*/  MOV R7, R5 ;  /* 0x0000000500077202 */ /* 0x000fe20000000f00 */
[----:B------:R-:W-:Y:S05]  /*38d0*/  BRA `(.L_x_3274) ;  /* 0x000000c000007947 */ /* 0x000fea0003800000 */
.L_x_3271:
        /* <DEDUP_REMOVED lines=12> */
.L_x_3274:
[----:B------:R-:W-:Y:S05]  /*39a0*/  BSYNC B1 ;  /* 0x0000000000017941 */ /* 0x000fea0003800000 */
.L_x_3270:
[----:B------:R-:W-:Y:S02]  /*39b0*/  FADD.FTZ R6, -R5, -RZ ;  /* 0x800000ff05067221 */ /* 0x000fe40000010100 */
.L_x_3269:
[----:B------:R-:W-:Y:S05]  /*39c0*/  BSYNC B0 ;  /* 0x0000000000007941 */ /* 0x000fea0003800000 */
.L_x_3268:
        /* <DEDUP_REMOVED lines=57> */
.L_x_3280:
        /* <DEDUP_REMOVED lines=12> */
.L_x_3279:
[----:B------:R-:W-:-:S05]  /*3e20*/  FADD.FTZ R4, R11, -R11 ;  /* 0x8000000b0b047221 */ /* 0x000fca0000010000 */
[----:B------:R-:W-:Y:S01]  /*3e30*/  MOV R5, R4 ;  /* 0x0000000400057202 */ /* 0x000fe20000000f00 */
[----:B------:R-:W-:Y:S05]  /*3e40*/  BRA `(.L_x_3281) ;  /* 0x000000c000007947 */ /* 0x000fea0003800000 */
.L_x_3278:
        /* <DEDUP_REMOVED lines=12> */
.L_x_3281:
[----:B------:R-:W-:Y:S05]  /*3f10*/  BSYNC B1 ;  /* 0x0000000000017941 */ /* 0x000fea0003800000 */
.L_x_3277:
[----:B------:R-:W-:Y:S02]  /*3f20*/  FADD.FTZ R4, -R4, -RZ ;  /* 0x800000ff04047221 */ /* 0x000fe40000010100 */
.L_x_3276:
[----:B------:R-:W-:Y:S05]  /*3f30*/  BSYNC B0 ;  /* 0x0000000000007941 */ /* 0x000fea0003800000 */
.L_x_3275:
        /* <DEDUP_REMOVED lines=57> */
.L_x_3287:
        /* <DEDUP_REMOVED lines=12> */
.L_x_3286:
[----:B------:R-:W-:-:S05]  /*4390*/  FADD.FTZ R10, R17, -R17 ;  /* 0x80000011110a7221 */ /* 0x000fca0000010000 */
[----:B------:R-:W-:Y:S01]  /*43a0*/  MOV R11, R10 ;  /* 0x0000000a000b7202 */ /* 0x000fe20000000f00 */
[----:B------:R-:W-:Y:S05]  /*43b0*/  BRA `(.L_x_3288) ;  /* 0x000000c000007947 */ /* 0x000fea0003800000 */
.L_x_3285:
        /* <DEDUP_REMOVED lines=12> */
.L_x_3288:
[----:B------:R-:W-:Y:S05]  /*4480*/  BSYNC B1 ;  /* 0x0000000000017941 */ /* 0x000fea0003800000 */
.L_x_3284:
[----:B------:R-:W-:Y:S02]  /*4490*/  FADD.FTZ R10, -R10, -RZ ;  /* 0x800000ff0a0a7221 */ /* 0x000fe40000010100 */
.L_x_3283:
[----:B------:R-:W-:Y:S05]  /*44a0*/  BSYNC B0 ;  /* 0x0000000000007941 */ /* 0x000fea0003800000 */
.L_x_3282:
        /* <DEDUP_REMOVED lines=57> */
.L_x_3294:
        /* <DEDUP_REMOVED lines=12> */
.L_x_3293:
[----:B------:R-:W-:-:S05]  /*4900*/  FADD.FTZ R13, R18, -R18 ;  /* 0x80000012120d7221 */ /* 0x000fca0000010000 */
[----:B------:R-:W-:Y:S01]  /*4910*/  MOV R14, R13 ;  /* 0x0000000d000e7202 */ /* 0x000fe20000000f00 */
[----:B------:R-:W-:Y:S05]  /*4920*/  BRA `(.L_x_3295) ;  /* 0x000000c000007947 */ /* 0x000fea0003800000 */
.L_x_3292:
        /* <DEDUP_REMOVED lines=12> */
.L_x_3295:
[----:B------:R-:W-:Y:S05]  /*49f0*/  BSYNC B1 ;  /* 0x0000000000017941 */ /* 0x000fea0003800000 */
.L_x_3291:
[----:B------:R-:W-:Y:S02]  /*4a00*/  FADD.FTZ R13, -R13, -RZ ;  /* 0x800000ff0d0d7221 */ /* 0x000fe40000010100 */
.L_x_3290:
[----:B------:R-:W-:Y:S05]  /*4a10*/  BSYNC B0 ;  /* 0x0000000000007941 */ /* 0x000fea0003800000 */
.L_x_3289:
        /* <DEDUP_REMOVED lines=56> */
.L_x_3301:
        /* <DEDUP_REMOVED lines=12> */
.L_x_3300:
[----:B------:R-:W-:-:S05]  /*4e60*/  FADD.FTZ R17, R20, -R20 ;  /* 0x8000001414117221 */ /* 0x000fca0000010000 */
[----:B------:R-:W-:Y:S01]  /*4e70*/  MOV R16, R17 ;  /* 0x0000001100107202 */ /* 0x000fe20000000f00 */
[----:B------:R-:W-:Y:S05]  /*4e80*/  BRA `(.L_x_3302) ;  /* 0x000000c000007947 */ /* 0x000fea0003800000 */
.L_x_3299:
        /* <DEDUP_REMOVED lines=12> */
.L_x_3302:
[----:B------:R-:W-:Y:S05]  /*4f50*/  BSYNC B1 ;  /* 0x0000000000017941 */ /* 0x000fea0003800000 */
.L_x_3298:
[----:B------:R-:W-:Y:S02]  /*4f60*/  FADD.FTZ R17, -R17, -RZ ;  /* 0x800000ff11117221 */ /* 0x000fe40000010100 */
.L_x_3297:
[----:B------:R-:W-:Y:S05]  /*4f70*/  BSYNC B0 ;  /* 0x0000000000007941 */ /* 0x000fea0003800000 */
.L_x_3296:
        /* <DEDUP_REMOVED lines=56> */
.L_x_3308:
        /* <DEDUP_REMOVED lines=12> */
.L_x_3307:
[----:B------:R-:W-:-:S05]  /*53c0*/  FADD.FTZ R18, R21, -R21 ;  /* 0x8000001515127221 */ /* 0x000fca0000010000 */
[----:B------:R-:W-:Y:S01]  /*53d0*/  MOV R15, R18 ;  /* 0x00000012000f7202 */ /* 0x000fe20000000f00 */
[----:B------:R-:W-:Y:S05]  /*53e0*/  BRA `(.L_x_3309) ;  /* 0x000000c000007947 */ /* 0x000fea0003800000 */
.L_x_3306:
        /* <DEDUP_REMOVED lines=12> */
.L_x_3309:
[----:B------:R-:W-:Y:S05]  /*54b0*/  BSYNC B1 ;  /* 0x0000000000017941 */ /* 0x000fea0003800000 */
.L_x_3305:
[----:B------:R-:W-:Y:S02]  /*54c0*/  FADD.FTZ R18, -R18, -RZ ;  /* 0x800000ff12127221 */ /* 0x000fe40000010100 */
.L_x_3304:
[----:B------:R-:W-:Y:S05]  /*54d0*/  BSYNC B0 ;  /* 0x0000000000007941 */ /* 0x000fea0003800000 */
.L_x_3303:
        /* <DEDUP_REMOVED lines=56> */
.L_x_3315:
        /* <DEDUP_REMOVED lines=12> */
.L_x_3314:
[----:B------:R-:W-:-:S05]  /*5920*/  FADD.FTZ R19, R22, -R22 ;  /* 0x8000001616137221 */ /* 0x000fca0000010000 */
[----:B------:R-:W-:Y:S01]  /*5930*/  MOV R12, R19 ;  /* 0x00000013000c7202 */ /* 0x000fe20000000f00 */
[----:B------:R-:W-:Y:S05]  /*5940*/  BRA `(.L_x_3316) ;  /* 0x000000c000007947 */ /* 0x000fea0003800000 */
.L_x_3313:
        /* <DEDUP_REMOVED lines=12> */
.L_x_3316:
[----:B------:R-:W-:Y:S05]  /*5a10*/  BSYNC B1 ;  /* 0x0000000000017941 */ /* 0x000fea0003800000 */
.L_x_3312:
[----:B------:R-:W-:Y:S02]  /*5a20*/  FADD.FTZ R19, -R19, -RZ ;  /* 0x800000ff13137221 */ /* 0x000fe40000010100 */
.L_x_3311:
[----:B------:R-:W-:Y:S05]  /*5a30*/  BSYNC B0 ;  /* 0x0000000000007941 */ /* 0x000fea0003800000 */
.L_x_3310:
        /* <DEDUP_REMOVED lines=24> */
.L_x_3319:
        /* <DEDUP_REMOVED lines=8> */
.L_x_3320:
        /* <DEDUP_REMOVED lines=8> */
.L_x_3321:
        /* <DEDUP_REMOVED lines=9> */
.L_x_3322:
[----:B------:R-:W-:Y:S05]  /*5d50*/  BSYNC B1 ;  /* 0x0000000000017941 */ /* 0x000fea0003800000 */
.L_x_3318:
[----:B------:R-:W-:-:S13]  /*5d60*/  ISETP.GE.AND P0, PT, R3, R2, PT ;  /* 0x000000020300720c */ /* 0x000fda0003f06270 */
[----:B0-----:R-:W-:Y:S02]  /*5d70*/  @!P0 IADD3 R4, R0, R3, RZ ;  /* 0x0000000300048210 */ /* 0x001fe40007ffe0ff */
[----:B------:R-:W-:Y:S02]  /*5d80*/  @!P0 MOV R5, 0x4 ;  /* 0x0000000400058802 */ /* 0x000fe40000000f00 */
[----:B------:R-:W-:Y:S02]  /*5d90*/  @!P0 F2FP.PACK_AB R15, R18, R15 ;  /* 0x0000000f120f823e */ /* 0x000fe400000000ff */
[----:B------:R-:W-:Y:S01]  /*5da0*/  @!P0 IADD3 R3, R3, 0x80, RZ ;  /* 0x0000008003038810 */ /* 0x000fe20007ffe0ff */
[----:B------:R-:W-:-:S05]  /*5db0*/  @!P0 IMAD.WIDE.U32 R4, R4, R5, c[0x0][0x168] ;  /* 0x00005a0004048625 */ /* 0x000fca00078e0005 */
[----:B------:R0:W-:Y:S02]  /*5dc0*/  @!P0 STG.E [R4.64], R15 ;  /* 0x0000000f04008986 */ /* 0x0001e4000c101904 */
.L_x_3323:
[----:B------:R-:W-:Y:S05]  /*5dd0*/  BSYNC B0 ;  /* 0x0000000000007941 */ /* 0x000fea0003800000 */
.L_x_3317:
        /* <DEDUP_REMOVED lines=9> */
.L_x_3324:
        /* <DEDUP_REMOVED lines=9> */
.L_x_6504:


//--------------------- .text._ZN2at6native29vectorized_elementwise_kernelILi8EZZZNS0_15tan_kernel_cudaERNS_18TensorIteratorBaseEENKUlvE_clEvENKUlvE1_clEvEUlN3c107complexINS6_4HalfEEEE_St5arrayIPcLm2EEEEviT0_T1_ --------------------------
	.section	.text._ZN2at6native29vectorized_elementwise_kernelILi8EZZZNS0_15tan_kernel_cudaERNS_18TensorIteratorBaseEENKUlvE_clEvENKUlvE1_clEvEUlN3c107complexINS6_4HalfEEEE_St5arrayIPcLm2EEEEviT0_T1_,"ax",@progbits
	.sectioninfo	@"SHI_REGISTERS=4"
	.align	128
        .global         _ZN2at6native29vectorized_elementwise_kernelILi8EZZZNS0_15tan_kernel_cudaERNS_18TensorIteratorBaseEENKUlvE_clEvENKUlvE1_clEvEUlN3c107complexINS6_4HalfEEEE_St5arrayIPcLm2EEEEviT0_T1_
        .type           _ZN2at6native29vectorized_elementwise_kernelILi8EZZZNS0_15tan_kernel_cudaERNS_18TensorIteratorBaseEENKUlvE_clEvENKUlvE1_clEvEUlN3c107complexINS6_4HalfEEEE_St5arrayIPcLm2EEEEviT0_T1_,@function
        .size           _ZN2at6native29vectorized_elementwise_kernelILi8EZZZNS0_15tan_kernel_cudaERNS_18TensorIteratorBaseEENKUlvE_clEvENKUlvE1_clEvEUlN3c107complexINS6_4HalfEEEE_St5arrayIPcLm2EEEEviT0_T1_,(.L_x_6505 - _ZN2at6native29vectorized_elementwise_kernelILi8EZZZNS0_15tan_kernel_cudaERNS_18TensorIteratorBaseEENKUlvE_clEvENKUlvE1_clEvEUlN3c107complexINS6_4HalfEEEE_St5arrayIPcLm2EEEEviT0_T1_)
        .other          _ZN2at6native29vectorized_elementwise_kernelILi8EZZZNS0_15tan_kernel_cudaERNS_18TensorIteratorBaseEENKUlvE_clEvENKUlvE1_clEvEUlN3c107complexINS6_4HalfEEEE_St5arrayIPcLm2EEEEviT0_T1_,@"STO_CUDA_ENTRY STV_DEFAULT"
_ZN2at6native29vectorized_elementwise_kernelILi8EZZZNS0_15tan_kernel_cudaERNS_18TensorIteratorBaseEENKUlvE_clEvENKUlvE1_clEvEUlN3c107complexINS6_4HalfEEEE_St5arrayIPcLm2EEEEviT0_T1_:
.text._ZN2at6native29vectorized_elementwise_kernelILi8EZZZNS0_15tan_kernel_cudaERNS_18TensorIteratorBaseEENKUlvE_clEvENKUlvE1_clEvEUlN3c107complexINS6_4HalfEEEE_St5arrayIPcLm2EEEEviT0_T1_:
[----:B------:R-:W-:Y:S02]  /*0000*/  MOV R1, c[0x0][0x28] ;  /* 0x00000a0000017a02 */ /* 0x000fe40000000f00 */
[----:B------:R-:W-:Y:S05]  /*0010*/  EXIT ;  /* 0x000000000000794d */ /* 0x000fea0003800000 */
.L_x_3325:
        /* <DEDUP_REMOVED lines=14> */
.L_x_6505:


//--------------------- .text._ZN2at6native18elementwise_kernelILi128ELi4EZNS0_15gpu_kernel_implIZZZNS0_15tan_kernel_cudaERNS_18TensorIteratorBaseEENKUlvE_clEvENKUlvE0_clEvEUlN3c107complexIfEEE_EEvS4_RKT_EUliE_EEviT1_ --------------------------
	.section	.text._ZN2at6native18elementwise_kernelILi128ELi4EZNS0_15gpu_kernel_implIZZZNS0_15tan_kernel_cudaERNS_18TensorIteratorBaseEENKUlvE_clEvENKUlvE0_clEvEUlN3c107complexIfEEE_EEvS4_RKT_EUliE_EEviT1_,"ax",@progbits
	.sectioninfo	@"SHI_REGISTERS=26"
	.align	128
        .global         _ZN2at6native18elementwise_kernelILi128ELi4EZNS0_15gpu_kernel_implIZZZNS0_15tan_kernel_cudaERNS_18TensorIteratorBaseEENKUlvE_clEvENKUlvE0_clEvEUlN3c107complexIfEEE_EEvS4_RKT_EUliE_EEviT1_
        .type           _ZN2at6native18elementwise_kernelILi128ELi4EZNS0_15gpu_kernel_implIZZZNS0_15tan_kernel_cudaERNS_18TensorIteratorBaseEENKUlvE_clEvENKUlvE0_clEvEUlN3c107complexIfEEE_EEvS4_RKT_EUliE_EEviT1_,@function
        .size           _ZN2at6native18elementwise_kernelILi128ELi4EZNS0_15gpu_kernel_implIZZZNS0_15tan_kernel_cudaERNS_18TensorIteratorBaseEENKUlvE_clEvENKUlvE0_clEvEUlN3c107complexIfEEE_EEvS4_RKT_EUliE_EEviT1_,(.L_x_6506 - _ZN2at6native18elementwise_kernelILi128ELi4EZNS0_15gpu_kernel_implIZZZNS0_15tan_kernel_cudaERNS_18TensorIteratorBaseEENKUlvE_clEvENKUlvE0_clEvEUlN3c107complexIfEEE_EEvS4_RKT_EUliE_EEviT1_)
        .other          _ZN2at6native18elementwise_kernelILi128ELi4EZNS0_15gpu_kernel_implIZZZNS0_15tan_kernel_cudaERNS_18TensorIteratorBaseEENKUlvE_clEvENKUlvE0_clEvEUlN3c107complexIfEEE_EEvS4_RKT_EUliE_EEviT1_,@"STO_CUDA_ENTRY STV_DEFAULT"
_ZN2at6native18elementwise_kernelILi128ELi4EZNS0_15gpu_kernel_implIZZZNS0_15tan_kernel_cudaERNS_18TensorIteratorBaseEENKUlvE_clEvENKUlvE0_clEvEUlN3c107complexIfEEE_EEvS4_RKT_EUliE_EEviT1_:
.text._ZN2at6native18elementwise_kernelILi128ELi4EZNS0_15gpu_kernel_implIZZZNS0_15tan_kernel_cudaERNS_18TensorIteratorBaseEENKUlvE_clEvENKUlvE0_clEvEUlN3c107complexIfEEE_EEvS4_RKT_EUliE_EEviT1_:
        /* <DEDUP_REMOVED lines=236> */
.L_x_3328:
        /* <DEDUP_REMOVED lines=18> */
[----:B------:R-:W-:Y:S01]  /*0fe0*/  IMAD.MOV.U32 R3, RZ, RZ, RZ ;  /* 0x000000ffff037224 */ /* 0x000fe200078e00ff */
[----:B--2---:R-:W0:Y:S01]  /*0ff0*/  I2F.S16 R2, R2 ;  /* 0x0000000200027306 */ /* 0x004e220000101400 */
[----:B------:R-:W-:Y:S05]  /*1000*/  BRA `(.L_x_3335) ;  /* 0x00000e2000007947 */ /* 0x000fea0003800000 */
.L_x_3333:
[----:B------:R-:W2:Y:S01]  /*1010*/  LDG.E.U8 R2, [R4.64] ;  /* 0x0000002404027981 */ /* 0x000ea2000c1e1100 */
[----:B------:R-:W-:Y:S01]  /*1020*/  IMAD.MOV.U32 R3, RZ, RZ, RZ ;  /* 0x000000ffff037224 */ /* 0x000fe200078e00ff */
[----:B--2---:R-:W0:Y:S01]  /*1030*/  I2F.U16 R2, R2 ;  /* 0x0000000200027306 */ /* 0x004e220000101000 */
[----:B------:R-:W-:Y:S05]  /*1040*/  BRA `(.L_x_3335) ;  /* 0x00000de000007947 */ /* 0x000fea0003800000 */
.L_x_3332:
[----:B------:R-:W-:-:S13]  /*1050*/  ISETP.NE.AND P0, PT, R2, 0x2, PT ;  /* 0x000000020200780c */ /* 0x000fda0003f05270 */
[----:B------:R-:W-:Y:S05]  /*1060*/  @!P0 BRA `(.L_x_3336) ;  /* 0x000000c000008947 */ /* 0x000fea0003800000 */
[----:B------:R-:W-:-:S13]  /*1070*/  ISETP.NE.AND P0, PT, R2, 0x3, PT ;  /* 0x000000030200780c */ /* 0x000fda0003f05270 */
[----:B------:R-:W-:Y:S05]  /*1080*/  @!P0 BRA `(.L_x_3337) ;  /* 0x0000006000008947 */ /* 0x000fea0003800000 */
[----:B------:R-:W-:-:S13]  /*1090*/  ISETP.NE.AND P0, PT, R2, 0x4, PT ;  /* 0x000000040200780c */ /* 0x000fda0003f05270 */
[----:B------:R-:W-:Y:S05]  /*10a0*/  @P0 BRA `(.L_x_3334) ;  /* 0x00000bc000000947 */ /* 0x000fea0003800000 */
[----:B------:R-:W2:Y:S01]  /*10b0*/  LDG.E.64 R4, [R4.64] ;  /* 0x0000002404047981 */ /* 0x000ea2000c1e1b00 */
[----:B------:R-:W-:Y:S01]  /*10c0*/  IMAD.MOV.U32 R3, RZ, RZ, RZ ;  /* 0x000000ffff037224 */ /* 0x000fe200078e00ff */
[----:B--2---:R0:W1:Y:S01]  /*10d0*/  I2F.S64 R2, R4 ;  /* 0x0000000400027312 */ /* 0x0040620000301400 */
[----:B------:R-:W-:Y:S05]  /*10e0*/  BRA `(.L_x_3335) ;  /* 0x00000d4000007947 */ /* 0x000fea0003800000 */
.L_x_3337:
[----:B------:R-:W2:Y:S01]  /*10f0*/  LDG.E R2, [R4.64] ;  /* 0x0000002404027981 */ /* 0x000ea2000c1e1900 */
[----:B------:R-:W-:Y:S01]  /*1100*/  HFMA2.MMA R3, -RZ, RZ, 0, 0 ;  /* 0x00000000ff037435 */ /* 0x000fe200000001ff */
[----:B--2---:R-:W0:Y:S01]  /*1110*/  I2F R2, R2 ;  /* 0x0000000200027306 */ /* 0x004e220000201400 */
[----:B------:R-:W-:Y:S07]  /*1120*/  BRA `(.L_x_3335) ;  /* 0x00000d0000007947 */ /* 0x000fee0003800000 */
.L_x_3336:
[----:B------:R-:W2:Y:S01]  /*1130*/  LDG.E.U16 R2, [R4.64] ;  /* 0x0000002404027981 */ /* 0x000ea2000c1e1500 */
[----:B------:R-:W-:Y:S01]  /*1140*/  IMAD.MOV.U32 R3, RZ, RZ, RZ ;  /* 0x000000ffff037224 */ /* 0x000fe200078e00ff */
[----:B--2---:R-:W0:Y:S01]  /*1150*/  I2F.S16 R2, R2 ;  /* 0x0000000200027306 */ /* 0x004e220000101400 */
[----:B------:R-:W-:Y:S05]  /*1160*/  BRA `(.L_x_3335) ;  /* 0x00000cc000007947 */ /* 0x000fea0003800000 */
.L_x_3331:
[----:B------:R-:W-:-:S13]  /*1170*/  ISETP.GT.AND P0, PT, R2, 0x6, PT ;  /* 0x000000060200780c */ /* 0x000fda0003f04270 */
[----:B------:R-:W-:Y:S05]  /*1180*/  @P0 BRA `(.L_x_3338) ;  /* 0x000000b000000947 */ /* 0x000fea0003800000 */
[----:B------:R-:W-:-:S13]  /*1190*/  ISETP.NE.AND P0, PT, R2, 0x5, PT ;  /* 0x000000050200780c */ /* 0x000fda0003f05270 */
[----:B------:R-:W-:Y:S05]  /*11a0*/  @!P0 BRA `(.L_x_3339) ;  /* 0x0000005000008947 */ /* 0x000fea0003800000 */
[----:B------:R-:W-:-:S13]  /*11b0*/  ISETP.NE.AND P0, PT, R2, 0x6, PT ;  /* 0x000000060200780c */ /* 0x000fda0003f05270 */
[----:B------:R-:W-:Y:S05]  /*11c0*/  @P0 BRA `(.L_x_3334) ;  /* 0x00000aa000000947 */ /* 0x000fea0003800000 */
[----:B------:R0:W5:Y:S01]  /*11d0*/  LDG.E R2, [R4.64] ;  /* 0x0000002404027981 */ /* 0x000162000c1e1900 */
[----:B------:R-:W-:Y:S01]  /*11e0*/  IMAD.MOV.U32 R3, RZ, RZ, RZ ;  /* 0x000000ffff037224 */ /* 0x000fe200078e00ff */
[----:B------:R-:W-:Y:S05]  /*11f0*/  BRA `(.L_x_3335) ;  /* 0x00000c3000007947 */ /* 0x000fea0003800000 */
.L_x_3339:
[----:B------:R-:W2:Y:S01]  /*1200*/  LDG.E.U16 R2, [R4.64] ;  /* 0x0000002404027981 */ /* 0x000ea2000c1e1500 */
[----:B------:R-:W-:Y:S01]  /*1210*/  IMAD.MOV.U32 R3, RZ, RZ, RZ ;  /* 0x000000ffff037224 */ /* 0x000fe200078e00ff */
[----:B--2---:R-:W-:Y:S01]  /*1220*/  HADD2.F32 R2, -RZ, R2.H0_H0 ;  /* 0x20000002ff027230 */ /* 0x004fe20000004100 */
[----:B------:R-:W-:Y:S05]  /*1230*/  BRA `(.L_x_3335) ;  /* 0x00000bf000007947 */ /* 0x000fea0003800000 */
.L_x_3338:
[----:B------:R-:W-:-:S13]  /*1240*/  ISETP.NE.AND P0, PT, R2, 0x7, PT ;  /* 0x000000070200780c */ /* 0x000fda0003f05270 */
[----:B------:R-:W-:Y:S05]  /*1250*/  @!P0 BRA `(.L_x_3340) ;  /* 0x000000a000008947 */ /* 0x000fea0003800000 */
[----:B------:R-:W-:-:S13]  /*1260*/  ISETP.NE.AND P0, PT, R2, 0x8, PT ;  /* 0x000000080200780c */ /* 0x000fda0003f05270 */
[----:B------:R-:W-:Y:S05]  /*1270*/  @!P0 BRA `(.L_x_3341) ;  /* 0x0000004000008947 */ /* 0x000fea0003800000 */
[----:B------:R-:W-:-:S13]  /*1280*/  ISETP.NE.AND P0, PT, R2, 0x9, PT ;  /* 0x000000090200780c */ /* 0x000fda0003f05270 */
[----:B------:R-:W-:Y:S05]  /*1290*/  @P0 BRA `(.L_x_3334) ;  /* 0x000009d000000947 */ /* 0x000fea0003800000 */
[----:B------:R0:W5:Y:S01]  /*12a0*/  LDG.E.64 R2, [R4.64] ;  /* 0x0000002404027981 */ /* 0x000162000c1e1b00 */
[----:B------:R-:W-:Y:S05]  /*12b0*/  BRA `(.L_x_3335) ;  /* 0x00000b7000007947 */ /* 0x000fea0003800000 */
.L_x_3341:
[----:B------:R-:W2:Y:S02]  /*12c0*/  LDG.E R2, [R4.64] ;  /* 0x0000002404027981 */ /* 0x000ea4000c1e1900 */
[--C-:B--2---:R-:W-:Y:S02]  /*12d0*/  HADD2.F32 R3, -RZ, R2.reuse.H1_H1 ;  /* 0x30000002ff037230 */ /* 0x104fe40000004100 */
[----:B------:R-:W-:Y:S01]  /*12e0*/  HADD2.F32 R2, -RZ, R2.H0_H0 ;  /* 0x20000002ff027230 */ /* 0x000fe20000004100 */
[----:B------:R-:W-:Y:S05]  /*12f0*/  BRA `(.L_x_3335) ;  /* 0x00000b3000007947 */ /* 0x000fea0003800000 */
.L_x_3340:
[----:B------:R-:W2:Y:S01]  /*1300*/  LDG.E.64 R4, [R4.64] ;  /* 0x0000002404047981 */ /* 0x000ea2000c1e1b00 */
[----:B------:R-:W-:Y:S01]  /*1310*/  IMAD.MOV.U32 R3, RZ, RZ, RZ ;  /* 0x000000ffff037224 */ /* 0x000fe200078e00ff */
[----:B--2---:R-:W0:Y:S01]  /*1320*/  F2F.F32.F64 R2, R4 ;  /* 0x0000000400027310 */ /* 0x004e220000301000 */
[----:B------:R-:W0:-:S14]  /*1330*/  DSETP.GEU.AND P0, PT, |R4|, c[0x2][0x0], PT ;  /* 0x008000000400762a */ /* 0x000e1c0003f0e200 */
[----:B0-----:R-:W-:Y:S01]  /*1340*/  @!P0 FMUL R2, R2, 1.175494350822287508e-38 ;  /* 0x0080000002028820 */ /* 0x001fe20000400000 */
[----:B------:R-:W-:Y:S05]  /*1350*/  BRA `(.L_x_3335) ;  /* 0x00000ad000007947 */ /* 0x000fea0003800000 */
.L_x_3330:
        /* <DEDUP_REMOVED lines=11> */
[----:B------:R-:W-:Y:S01]  /*1410*/  FSEL R2, RZ, 1, !P0 ;  /* 0x3f800000ff027808 */ /* 0x000fe20004000000 */
[----:B------:R-:W-:Y:S05]  /*1420*/  BRA `(.L_x_3335) ;  /* 0x00000a0000007947 */ /* 0x000fea0003800000 */
.L_x_3344:
[----:B------:R-:W2:Y:S02]  /*1430*/  LDG.E.128 R4, [R4.64] ;  /* 0x0000002404047981 */ /* 0x000ea4000c1e1d00 */
[----:B--2---:R-:W0:Y:S01]  /*1440*/  F2F.F32.F64 R3, R6 ;  /* 0x0000000600037310 */ /* 0x004e220000301000 */
[----:B------:R-:W0:-:S04]  /*1450*/  DSETP.GEU.AND P0, PT, |R6|, c[0x2][0x0], PT ;  /* 0x008000000600762a */ /* 0x000e080003f0e200 */
[----:B------:R-:W1:-:S03]  /*1460*/  DSETP.GEU.AND P1, PT, |R4|, c[0x2][0x0], PT ;  /* 0x008000000400762a */ /* 0x000e460003f2e200 */
[----:B------:R-:W1:Y:S07]  /*1470*/  F2F.F32.F64 R2, R4 ;  /* 0x0000000400027310 */ /* 0x000e6e0000301000 */
[----:B0-----:R-:W-:-:S04]  /*1480*/  @!P0 FMUL R3, R3, 1.175494350822287508e-38 ;  /* 0x0080000003038820 */ /* 0x001fc80000400000 */
[----:B-1----:R-:W-:Y:S01]  /*1490*/  @!P1 FMUL R2, R2, 1.175494350822287508e-38 ;  /* 0x0080000002029820 */ /* 0x002fe20000400000 */
[----:B------:R-:W-:Y:S05]  /*14a0*/  BRA `(.L_x_3335) ;  /* 0x0000098000007947 */ /* 0x000fea0003800000 */
.L_x_3343:
        /* <DEDUP_REMOVED lines=23> */
[----:B------:R-:W-:Y:S01]  /*1620*/  LOP3.LUT R5, R6, R3, RZ, 0x30, !PT ;  /* 0x0000000306057212 */ /* 0x000fe200078e30ff */
[----:B------:R-:W-:-:S03]  /*1630*/  IMAD.MOV.U32 R3, RZ, RZ, RZ ;  /* 0x000000ffff037224 */ /* 0x000fc600078e00ff */
[----:B------:R-:W-:Y:S01]  /*1640*/  LOP3.LUT R2, R5, 0x80000000, R2, 0xf8, !PT ;  /* 0x8000000005027812 */ /* 0x000fe200078ef802 */
[----:B------:R-:W-:Y:S05]  /*1650*/  BRA `(.L_x_3335) ;  /* 0x000007d000007947 */ /* 0x000fea0003800000 */
.L_x_3346:
[----:B------:R-:W2:Y:S01]  /*1660*/  LDG.E.U8 R4, [R4.64] ;  /* 0x0000002404047981 */ /* 0x000ea2000c1e1100 */
[----:B------:R-:W-:Y:S02]  /*1670*/  IMAD.MOV.U32 R3, RZ, RZ, RZ ;  /* 0x000000ffff037224 */ /* 0x000fe400078e00ff */
        /* <DEDUP_REMOVED lines=12> */
.L_x_3345:
[----:B------:R-:W2:Y:S01]  /*1740*/  LDG.E.U16 R2, [R4.64] ;  /* 0x0000002404027981 */ /* 0x000ea2000c1e1500 */
[----:B------:R-:W-:Y:S01]  /*1750*/  IMAD.MOV.U32 R3, RZ, RZ, RZ ;  /* 0x000000ffff037224 */ /* 0x000fe200078e00ff */
[----:B--2---:R-:W-:Y:S01]  /*1760*/  PRMT R2, RZ, 0x5410, R2 ;  /* 0x00005410ff027816 */ /* 0x004fe20000000002 */
[----:B------:R-:W-:Y:S05]  /*1770*/  BRA `(.L_x_3335) ;  /* 0x000006b000007947 */ /* 0x000fea0003800000 */
.L_x_3342:
        /* <DEDUP_REMOVED lines=9> */
[----:B------:R-:W-:Y:S01]  /*1810*/  IMAD.MOV.U32 R3, RZ, RZ, RZ ;  /* 0x000000ffff037224 */ /* 0x000fe200078e00ff */
[----:B--2---:R-:W0:Y:S01]  /*1820*/  I2F.U16 R2, R2 ;  /* 0x0000000200027306 */ /* 0x004e220000101000 */
[----:B------:R-:W-:Y:S05]  /*1830*/  BRA `(.L_x_3335) ;  /* 0x000005f000007947 */ /* 0x000fea0003800000 */
.L_x_3349:
[----:B------:R-:W2:Y:S01]  /*1840*/  LDG.E.U8 R5, [R4.64] ;  /* 0x0000002404057981 */ /* 0x000ea2000c1e1100 */
[----:B------:R-:W-:Y:S01]  /*1850*/  CS2R R2, SRZ ;  /* 0x0000000000027805 */ /* 0x000fe2000001ff00 */
        /* <DEDUP_REMOVED lines=18> */
.L_x_3351:
[----:B------:R-:W-:Y:S05]  /*1980*/  BSYNC B0 ;  /* 0x0000000000007941 */ /* 0x000fea0003800000 */
.L_x_3350:
[----:B------:R-:W-:Y:S01]  /*1990*/  IMAD.SHL.U32 R2, R2, 0x100000, RZ ;  /* 0x0010000002027824 */ /* 0x000fe200078e00ff */
[----:B------:R-:W-:-:S04]  /*19a0*/  LEA R5, R0, 0x3b800000, 0x17 ;  /* 0x3b80000000057811 */ /* 0x000fc800078eb8ff */
[----:B------:R-:W-:Y:S01]  /*19b0*/  LOP3.LUT R2, R5, R2, R6, 0xfe, !PT ;  /* 0x0000000205027212 */ /* 0x000fe200078efe06 */
[----:B------:R-:W-:Y:S05]  /*19c0*/  BRA `(.L_x_3335) ;  /* 0x0000046000007947 */ /* 0x000fea0003800000 */
.L_x_3348:
        /* <DEDUP_REMOVED lines=20> */
.L_x_3353:
[----:B------:R-:W-:Y:S05]  /*1b10*/  BSYNC B0 ;  /* 0x0000000000007941 */ /* 0x000fea0003800000 */
.L_x_3352:
[----:B------:R-:W-:Y:S01]  /*1b20*/  IMAD.SHL.U32 R2, R2, 0x200000, RZ ;  /* 0x0020000002027824 */ /* 0x000fe200078e00ff */
[----:B------:R-:W-:-:S04]  /*1b30*/  LEA R5, R0, 0x37800000, 0x17 ;  /* 0x3780000000057811 */ /* 0x000fc800078eb8ff */
[----:B------:R-:W-:Y:S01]  /*1b40*/  LOP3.LUT R2, R5, R2, R6, 0xfe, !PT ;  /* 0x0000000205027212 */ /* 0x000fe200078efe06 */
[----:B------:R-:W-:Y:S05]  /*1b50*/  BRA `(.L_x_3335) ;  /* 0x000002d000007947 */ /* 0x000fea0003800000 */
.L_x_3347:
        /* <DEDUP_REMOVED lines=14> */
.L_x_3357:
[----:B------:R-:W-:Y:S05]  /*1c40*/  BSYNC B0 ;  /* 0x0000000000007941 */ /* 0x000fea0003800000 */
.L_x_3356:
[----:B------:R-:W-:Y:S01]  /*1c50*/  IMAD.MOV.U32 R3, RZ, RZ, RZ ;  /* 0x000000ffff037224 */ /* 0x000fe200078e00ff */
[----:B------:R-:W-:Y:S05]  /*1c60*/  BRA `(.L_x_3335) ;  /* 0x000001c000007947 */ /* 0x000fea0003800000 */
.L_x_3334:
[----:B------:R-:W-:Y:S01]  /*1c70*/  MOV R2, 0x0 ;  /* 0x0000000000027802 */ /* 0x000fe20000000f00 */
[----:B------:R-:W-:Y:S01]  /*1c80*/  HFMA2.MMA R8, -RZ, RZ, 0, 4.64916229248046875e-06 ;  /* 0x0000004eff087435 */ /* 0x000fe200000001ff */
[----:B------:R-:W-:Y:S02]  /*1c90*/  IMAD.MOV.U32 R4, RZ, RZ, c[0x4][0x158] ;  /* 0x01005600ff047624 */ /* 0x000fe400078e00ff */
[----:B------:R-:W-:Y:S02]  /*1ca0*/  IMAD.MOV.U32 R5, RZ, RZ, c[0x4][0x15c] ;  /* 0x01005700ff057624 */ /* 0x000fe400078e00ff */
[----:B------:R-:W0:Y:S01]  /*1cb0*/  LDC.64 R2, c[0x4][R2] ;  /* 0x0100000002027b82 */ /* 0x000e220000000a00 */
[----:B------:R-:W-:-:S02]  /*1cc0*/  IMAD.MOV.U32 R6, RZ, RZ, c[0x4][0x160] ;  /* 0x01005800ff067624 */ /* 0x000fc400078e00ff */
[----:B------:R-:W-:Y:S02]  /*1cd0*/  IMAD.MOV.U32 R7, RZ, RZ, c[0x4][0x164] ;  /* 0x01005900ff077624 */ /* 0x000fe400078e00ff */
        /* <DEDUP_REMOVED lines=12> */
[----:B------:R-:W-:Y:S01]  /*1da0*/  CS2R R2, SRZ ;  /* 0x0000000000027805 */ /* 0x000fe2000001ff00 */
[----:B------:R-:W-:Y:S05]  /*1db0*/  BRA `(.L_x_3335) ;  /* 0x0000007000007947 */ /* 0x000fea0003800000 */
.L_x_3355:
[----:B------:R-:W2:Y:S01]  /*1dc0*/  LDG.E.64 R4, [R4.64] ;  /* 0x0000002404047981 */ /* 0x000ea2000c1e1b00 */
[----:B------:R-:W-:Y:S01]  /*1dd0*/  IMAD.MOV.U32 R3, RZ, RZ, RZ ;  /* 0x000000ffff037224 */ /* 0x000fe200078e00ff */
[----:B--2---:R0:W1:Y:S01]  /*1de0*/  I2F.U64 R2, R4 ;  /* 0x0000000400027312 */ /* 0x0040620000301000 */
[----:B------:R-:W-:Y:S05]  /*1df0*/  BRA `(.L_x_3335) ;  /* 0x0000003000007947 */ /* 0x000fea0003800000 */
.L_x_3354:
[----:B------:R-:W2:Y:S01]  /*1e00*/  LDG.E R2, [R4.64] ;  /* 0x0000002404027981 */ /* 0x000ea2000c1e1900 */
[----:B------:R-:W-:Y:S01]  /*1e10*/  IMAD.MOV.U32 R3, RZ, RZ, RZ ;  /* 0x000000ffff037224 */ /* 0x000fe200078e00ff */
[----:B--2---:R-:W0:Y:S06]  /*1e20*/  I2F.U32 R2, R2 ;  /* 0x0000000200027306 */ /* 0x004e2c0000201000 */
.L_x_3335:
[----:B------:R-:W-:Y:S05]  /*1e30*/  BSYNC B6 ;  /* 0x0000000000067941 */ /* 0x000fea0003800000 */
.L_x_3329:
[----:B0----5:R-:W-:Y:S01]  /*1e40*/  FADD.FTZ R5, -R3, -RZ ;  /* 0x800000ff03057221 */ /* 0x021fe20000010100 */
[----:B------:R-:W-:Y:S04]  /*1e50*/  BSSY B0, `(.L_x_3358) ;  /* 0x000004c000007945 */ /* 0x000fe80003800000 */
[----:B------:R-:W-:-:S04]  /*1e60*/  LOP3.LUT R0, R5, 0x7fffffff, RZ, 0xc0, !PT ;  /* 0x7fffffff05007812 */ /* 0x000fc800078ec0ff */
[----:B------:R-:W-:-:S13]  /*1e70*/  ISETP.GT.U32.AND P0, PT, R0, 0x7f7fffff, PT ;  /* 0x7f7fffff0000780c */ /* 0x000fda0003f04070 */
[----:B------:R-:W-:Y:S05]  /*1e80*/  @P0 BRA `(.L_x_3359) ;  /* 0x000003c000000947 */ /* 0x000fea0003800000 */
[----:B-1----:R-:W-:-:S13]  /*1e90*/  FSETP.GEU.FTZ.AND P0, PT, |R2|, +INF , PT ;  /* 0x7f8000000200780b */ /* 0x002fda0003f1e200 */
        /* <DEDUP_REMOVED lines=8> */
[----:B------:R-:W-:-:S05]  /*1f20*/  FMUL.FTZ R8, R3, R3 ;  /* 0x0000000303087220 */ /* 0x000fca0000410000 */
        /* <DEDUP_REMOVED lines=13> */
[----:B0-----:R-:W-:-:S04]  /*2000*/  FMUL.FTZ R0, R0, R9 ;  /* 0x0000000900007220 */ /* 0x001fc80000410000 */
[----:B------:R-:W-:Y:S02]  /*2010*/  FFMA.FTZ R2, R0, R0, 1 ;  /* 0x3f80000000027423 */ /* 0x000fe40000010000 */
[----:B-1----:R-:W-:Y:S02]  /*2020*/  FMUL.FTZ R4, R4, R7 ;  /* 0x0000000704047220 */ /* 0x002fe40000410000 */
[C---:B------:R-:W-:Y:S02]  /*2030*/  FFMA.FTZ R7, R8.reuse, R11, 0.00019836159481201320887 ;  /* 0x394fff4908077423 */ /* 0x040fe4000001000b */
[----:B------:R-:W0:Y:S02]  /*2040*/  MUFU.RCP R6, R4 ;  /* 0x0000000400067308 */ /* 0x000e240000001000 */
[----:B------:R-:W-:-:S04]  /*2050*/  FFMA.FTZ R7, R8, R7, 0.0083333496004343032837 ;  /* 0x3c08889a08077423 */ /* 0x000fc80000010007 */
[----:B------:R-:W-:-:S04]  /*2060*/  FFMA.FTZ R7, R8, R7, 0.16666667163372039795 ;  /* 0x3e2aaaab08077423 */ /* 0x000fc80000010007 */
[----:B------:R-:W-:Y:S02]  /*2070*/  FMUL.FTZ R8, R8, R7 ;  /* 0x0000000708087220 */ /* 0x000fe40000410000 */
[----:B0-----:R-:W-:-:S04]  /*2080*/  FMUL.FTZ R3, R6, -0.125 ;  /* 0xbe00000006037820 */ /* 0x001fc80000410000 */
[----:B------:R-:W-:-:S05]  /*2090*/  FFMA.FTZ R6, R4, 2, R3 ;  /* 0x4000000004067823 */ /* 0x000fca0000010003 */
[--C-:B------:R-:W-:Y:S01]  /*20a0*/  LOP3.LUT R3, R6, 0x80000000, R5.reuse, 0xb8, !PT ;  /* 0x8000000006037812 */ /* 0x100fe200078eb805 */
        /* <DEDUP_REMOVED lines=11> */
.L_x_3361:
        /* <DEDUP_REMOVED lines=12> */
.L_x_3360:
[----:B------:R-:W-:-:S04]  /*2220*/  FADD.FTZ R5, R2, -R2 ;  /* 0x8000000202057221 */ /* 0x000fc80000010000 */
[----:B------:R-:W-:Y:S01]  /*2230*/  IMAD.MOV.U32 R6, RZ, RZ, R5 ;  /* 0x000000ffff067224 */ /* 0x000fe200078e0005 */
[----:B------:R-:W-:Y:S05]  /*2240*/  BRA `(.L_x_3362) ;  /* 0x000000c000007947 */ /* 0x000fea0003800000 */
.L_x_3359:
[----:B------:R-:W-:-:S13]  /*2250*/  LOP3.LUT P0, RZ, R5, 0x7fffff, RZ, 0xc0, !PT ;  /* 0x007fffff05ff7812 */ /* 0x000fda000780c0ff */
[C---:B-1----:R-:W-:Y:S01]  /*2260*/  @P0 FMUL.FTZ R3, R2.reuse, R5 ;  /* 0x0000000502030220 */ /* 0x042fe20000410000 */
        /* <DEDUP_REMOVED lines=10> */
.L_x_3362:
[----:B------:R-:W-:Y:S05]  /*2310*/  BSYNC B0 ;  /* 0x0000000000007941 */ /* 0x000fea0003800000 */
.L_x_3358:
[----:B------:R-:W0:Y:S01]  /*2320*/  LDC.U8 R2, c[0x0][0x371] ;  /* 0x0000dc40ff027b82 */ /* 0x000e220000000000 */
[----:B------:R-:W-:Y:S01]  /*2330*/  FADD.FTZ R7, -R5, -RZ ;  /* 0x800000ff05077221 */ /* 0x000fe20000010100 */
        /* <DEDUP_REMOVED lines=14> */
.L_x_3366:
[----:B------:R-:W0:Y:S02]  /*2420*/  F2I.S64.TRUNC R6, R6 ;  /* 0x0000000600067311 */ /* 0x000e24000020d900 */
[----:B0-----:R-:W-:-:S05]  /*2430*/  IMAD.MOV.U32 R3, RZ, RZ, R6 ;  /* 0x000000ffff037224 */ /* 0x001fca00078e0006 */
[----:B------:R0:W-:Y:S01]  /*2440*/  STG.E.U8 [R16.64], R3 ;  /* 0x0000000310007986 */ /* 0x0001e2000c101124 */
[----:B------:R-:W-:Y:S05]  /*2450*/  BRA `(.L_x_3368) ;  /* 0x00000d4000007947 */ /* 0x000fea0003800000 */
.L_x_3365:
        /* <DEDUP_REMOVED lines=9> */
.L_x_3370:
[----:B------:R-:W0:Y:S02]  /*24f0*/  F2I.FTZ.TRUNC.NTZ R3, R6 ;  /* 0x0000000600037305 */ /* 0x000e24000021f100 */
[----:B0-----:R0:W-:Y:S01]  /*2500*/  STG.E [R16.64], R3 ;  /* 0x0000000310007986 */ /* 0x0011e2000c101924 */
[----:B------:R-:W-:Y:S05]  /*2510*/  BRA `(.L_x_3368) ;  /* 0x00000c8000007947 */ /* 0x000fea0003800000 */
.L_x_3369:
[----:B------:R-:W0:Y:S02]  /*2520*/  F2I.FTZ.TRUNC.NTZ R3, R6 ;  /* 0x0000000600037305 */ /* 0x000e24000021f100 */
[----:B0-----:R0:W-:Y:S01]  /*2530*/  STG.E.U16 [R16.64], R3 ;  /* 0x0000000310007986 */ /* 0x0011e2000c101524 */
[----:B------:R-:W-:Y:S05]  /*2540*/  BRA `(.L_x_3368) ;  /* 0x00000c5000007947 */ /* 0x000fea0003800000 */
.L_x_3364:
        /* <DEDUP_REMOVED lines=8> */
.L_x_3372:
[----:B------:R-:W-:-:S05]  /*25d0*/  F2FP.PACK_AB R6, RZ, R6 ;  /* 0x00000006ff06723e */ /* 0x000fca00000000ff */
[----:B------:R0:W-:Y:S01]  /*25e0*/  STG.E.U16 [R16.64], R6 ;  /* 0x0000000610007986 */ /* 0x0001e2000c101524 */
[----:B------:R-:W-:Y:S05]  /*25f0*/  BRA `(.L_x_3368) ;  /* 0x00000ba000007947 */ /* 0x000fea0003800000 */
.L_x_3371:
[----:B------:R-:W-:-:S13]  /*2600*/  ISETP.NE.AND P0, PT, R0, 0x7, PT ;  /* 0x000000070000780c */ /* 0x000fda0003f05270 */
[----:B------:R-:W-:Y:S05]  /*2610*/  @!P0 BRA `(.L_x_3373) ;  /* 0x0000009000008947 */ /* 0x000fea0003800000 */
[----:B------:R-:W-:-:S13]  /*2620*/  ISETP.NE.AND P0, PT, R0, 0x8, PT ;  /* 0x000000080000780c */ /* 0x000fda0003f05270 */
[----:B------:R-:W-:Y:S05]  /*2630*/  @!P0 BRA `(.L_x_3374) ;  /* 0x0000004000008947 */ /* 0x000fea0003800000 */
[----:B------:R-:W-:-:S13]  /*2640*/  ISETP.NE.AND P0, PT, R0, 0x9, PT ;  /* 0x000000090000780c */ /* 0x000fda0003f05270 */
[----:B------:R-:W-:Y:S05]  /*2650*/  @P0 BRA `(.L_x_3367) ;  /* 0x000009b000000947 */ /* 0x000fea0003800000 */
[----:B------:R0:W-:Y:S01]  /*2660*/  STG.E.64 [R16.64], R6 ;  /* 0x0000000610007986 */ /* 0x0001e2000c101b24 */
[----:B------:R-:W-:Y:S05]  /*2670*/  BRA `(.L_x_3368) ;  /* 0x00000b2000007947 */ /* 0x000fea0003800000 */
.L_x_3374:
[----:B------:R-:W-:-:S05]  /*2680*/  F2FP.PACK_AB R7, R7, R6 ;  /* 0x000000060707723e */ /* 0x000fca00000000ff */
[----:B------:R0:W-:Y:S01]  /*2690*/  STG.E [R16.64], R7 ;  /* 0x0000000710007986 */ /* 0x0001e2000c101924 */
[----:B------:R-:W-:Y:S05]  /*26a0*/  BRA `(.L_x_3368) ;  /* 0x00000af000007947 */ /* 0x000fea0003800000 */
.L_x_3373:
[----:B------:R-:W-:-:S06]  /*26b0*/  FMUL.FTZ R2, R6, 1 ;  /* 0x3f80000006027820 */ /* 0x000fcc0000410000 */
[----:B------:R-:W0:Y:S02]  /*26c0*/  F2F.F64.F32 R2, R2 ;  /* 0x0000000200027310 */ /* 0x000e240000201800 */
[----:B0-----:R0:W-:Y:S01]  /*26d0*/  STG.E.64 [R16.64], R2 ;  /* 0x0000000210007986 */ /* 0x0011e2000c101b24 */
[----:B------:R-:W-:Y:S05]  /*26e0*/  BRA `(.L_x_3368) ;  /* 0x00000ab000007947 */ /* 0x000fea0003800000 */
.L_x_3363:
        /* <DEDUP_REMOVED lines=8> */
[----:B------:R-:W-:Y:S02]  /*2770*/  FSETP.NEU.FTZ.AND P0, PT, R6, RZ, PT ;  /* 0x000000ff0600720b */ /* 0x000fe40003f1d000 */
[----:B------:R-:W-:-:S04]  /*2780*/  FSETP.NEU.FTZ.AND P1, PT, R5, RZ, PT ;  /* 0x000000ff0500720b */ /* 0x000fc80003f3d000 */
[----:B------:R-:W-:-:S04]  /*2790*/  PLOP3.LUT P0, PT, P0, P1, PT, 0xa8, 0x0 ;  /* 0x000000000000781c */ /* 0x000fc80000703570 */
[----:B------:R-:W-:-:S05]  /*27a0*/  SEL R3, RZ, 0x1, !P0 ;  /* 0x00000001ff037807 */ /* 0x000fca0004000000 */
[----:B------:R0:W-:Y:S01]  /*27b0*/  STG.E.U8 [R16.64], R3 ;  /* 0x0000000310007986 */ /* 0x0001e2000c101124 */
[----:B------:R-:W-:Y:S05]  /*27c0*/  BRA `(.L_x_3368) ;  /* 0x000009d000007947 */ /* 0x000fea0003800000 */
.L_x_3377:
[----:B------:R-:W-:Y:S02]  /*27d0*/  FMUL.FTZ R10, R5, -1 ;  /* 0xbf800000050a7820 */ /* 0x000fe40000410000 */
[----:B------:R-:W-:-:S04]  /*27e0*/  FMUL.FTZ R8, R6, 1 ;  /* 0x3f80000006087820 */ /* 0x000fc80000410000 */
[----:B------:R-:W-:Y:S08]  /*27f0*/  F2F.F64.F32 R10, R10 ;  /* 0x0000000a000a7310 */ /* 0x000ff00000201800 */
[----:B------:R-:W0:Y:S02]  /*2800*/  F2F.F64.F32 R8, R8 ;  /* 0x0000000800087310 */ /* 0x000e240000201800 */
[----:B0-----:R0:W-:Y:S01]  /*2810*/  STG.E.128 [R16.64], R8 ;  /* 0x0000000810007986 */ /* 0x0011e2000c101d24 */
[----:B------:R-:W-:Y:S05]  /*2820*/  BRA `(.L_x_3368) ;  /* 0x0000097000007947 */ /* 0x000fea0003800000 */
.L_x_3376:
        /* <DEDUP_REMOVED lines=20> */
.L_x_3381:
[----:B------:R-:W-:Y:S05]  /*2970*/  BSYNC B0 ;  /* 0x0000000000007941 */ /* 0x000fea0003800000 */
.L_x_3380:
[----:B------:R-:W-:-:S05]  /*2980*/  LOP3.LUT R5, R0, R5, RZ, 0xfc, !PT ;  /* 0x0000000500057212 */ /* 0x000fca00078efcff */
[----:B------:R0:W-:Y:S01]  /*2990*/  STG.E.U8 [R16.64], R5 ;  /* 0x0000000510007986 */ /* 0x0001e2000c101124 */
[----:B------:R-:W-:Y:S05]  /*29a0*/  BRA `(.L_x_3368) ;  /* 0x000007f000007947 */ /* 0x000fea0003800000 */
.L_x_3379:
        /* <DEDUP_REMOVED lines=12> */
.L_x_3383:
[----:B------:R-:W-:Y:S01]  /*2a70*/  IMAD.MOV.U32 R0, RZ, RZ, 0x7f ;  /* 0x0000007fff007424 */ /* 0x000fe200078e00ff */
[----:B------:R-:W-:-:S04]  /*2a80*/  ISETP.GT.U32.AND P0, PT, R2, 0x7f800000, PT ;  /* 0x7f8000000200780c */ /* 0x000fc80003f04070 */
[----:B------:R-:W-:-:S04]  /*2a90*/  SEL R0, R0, 0x7c, P0 ;  /* 0x0000007c00007807 */ /* 0x000fc80000000000 */
.L_x_3384:
[----:B------:R-:W-:Y:S05]  /*2aa0*/  BSYNC B0 ;  /* 0x0000000000007941 */ /* 0x000fea0003800000 */
.L_x_3382:
[----:B------:R-:W-:-:S04]  /*2ab0*/  LOP3.LUT R6, R6, 0x80000000, RZ, 0xc0, !PT ;  /* 0x8000000006067812 */ /* 0x000fc800078ec0ff */
[----:B------:R-:W-:-:S04]  /*2ac0*/  SHF.R.U32.HI R3, RZ, 0x18, R6 ;  /* 0x00000018ff037819 */ /* 0x000fc80000011606 */
[----:B------:R-:W-:-:S05]  /*2ad0*/  LOP3.LUT R3, R0, R3, RZ, 0xfc, !PT ;  /* 0x0000000300037212 */ /* 0x000fca00078efcff */
[----:B------:R0:W-:Y:S01]  /*2ae0*/  STG.E.U8 [R16.64], R3 ;  /* 0x0000000310007986 */ /* 0x0001e2000c101124 */
[----:B------:R-:W-:Y:S05]  /*2af0*/  BRA `(.L_x_3368) ;  /* 0x000006a000007947 */ /* 0x000fea0003800000 */
.L_x_3378:
[----:B------:R-:W-:-:S05]  /*2b00*/  F2FP.BF16.PACK_AB R6, RZ, R6 ;  /* 0x00000006ff06723e */ /* 0x000fca00000010ff */
[----:B------:R0:W-:Y:S01]  /*2b10*/  STG.E.U16 [R16.64], R6 ;  /* 0x0000000610007986 */ /* 0x0001e2000c101524 */
[----:B------:R-:W-:Y:S05]  /*2b20*/  BRA `(.L_x_3368) ;  /* 0x0000067000007947 */ /* 0x000fea0003800000 */
.L_x_3375:
        /* <DEDUP_REMOVED lines=11> */
.L_x_3387:
        /* <DEDUP_REMOVED lines=16> */
.L_x_3390:
[----:B------:R-:W-:-:S04]  /*2ce0*/  LOP3.LUT R6, R6, 0x80000000, RZ, 0xc0, !PT ;  /* 0x8000000006067812 */ /* 0x000fc800078ec0ff */
[----:B------:R-:W-:-:S04]  /*2cf0*/  SHF.R.U32.HI R3, RZ, 0x18, R6 ;  /* 0x00000018ff037819 */ /* 0x000fc80000011606 */
[----:B------:R-:W-:-:S04]  /*2d00*/  LOP3.LUT R0, R0, R3, RZ, 0xfc, !PT ;  /* 0x0000000300007212 */ /* 0x000fc800078efcff */
[----:B------:R-:W-:Y:S02]  /*2d10*/  PRMT R8, R0, 0x7610, R8 ;  /* 0x0000761000087816 */ /* 0x000fe40000000008 */
.L_x_3389:
[----:B------:R-:W-:Y:S05]  /*2d20*/  BSYNC B0 ;  /* 0x0000000000007941 */ /* 0x000fea0003800000 */
.L_x_3388:
[----:B------:R0:W-:Y:S01]  /*2d30*/  STG.E.U8 [R16.64], R8 ;  /* 0x0000000810007986 */ /* 0x0001e2000c101124 */
[----:B------:R-:W-:Y:S05]  /*2d40*/  BRA `(.L_x_3368) ;  /* 0x0000045000007947 */ /* 0x000fea0003800000 */
.L_x_3386:
        /* <DEDUP_REMOVED lines=16> */
.L_x_3393:
[----:B------:R-:W-:-:S04]  /*2e50*/  LOP3.LUT R6, R6, 0x80000000, RZ, 0xc0, !PT ;  /* 0x8000000006067812 */ /* 0x000fc800078ec0ff */
[----:B------:R-:W-:-:S04]  /*2e60*/  SHF.R.U32.HI R3, RZ, 0x18, R6 ;  /* 0x00000018ff037819 */ /* 0x000fc80000011606 */
[----:B------:R-:W-:-:S04]  /*2e70*/  LOP3.LUT R0, R0, R3, RZ, 0xfc, !PT ;  /* 0x0000000300007212 */ /* 0x000fc800078efcff */
[----:B------:R-:W-:Y:S02]  /*2e80*/  PRMT R8, R0, 0x7610, R8 ;  /* 0x0000761000087816 */ /* 0x000fe40000000008 */
.L_x_3392:
[----:B------:R-:W-:Y:S05]  /*2e90*/  BSYNC B0 ;  /* 0x0000000000007941 */ /* 0x000fea0003800000 */
.L_x_3391:
[----:B------:R0:W-:Y:S01]  /*2ea0*/  STG.E.U8 [R16.64], R8 ;  /* 0x0000000810007986 */ /* 0x0001e2000c101124 */
[----:B------:R-:W-:Y:S05]  /*2eb0*/  BRA `(.L_x_3368) ;  /* 0x000002e000007947 */ /* 0x000fea0003800000 */
.L_x_3385:
        /* <DEDUP_REMOVED lines=21> */
.L_x_3367:
        /* <DEDUP_REMOVED lines=20> */
.L_x_3395:
[----:B------:R-:W0:Y:S02]  /*3150*/  F2I.U64.TRUNC R6, R6 ;  /* 0x0000000600067311 */ /* 0x000e24000020d800 */
[----:B0-----:R0:W-:Y:S01]  /*3160*/  STG.E.64 [R16.64], R6 ;  /* 0x0000000610007986 */ /* 0x0011e2000c101b24 */
[----:B------:R-:W-:Y:S05]  /*3170*/  BRA `(.L_x_3368) ;  /* 0x0000002000007947 */ /* 0x000fea0003800000 */
.L_x_3394:
[----:B------:R-:W0:Y:S02]  /*3180*/  F2I.FTZ.U32.TRUNC.NTZ R3, R6 ;  /* 0x0000000600037305 */ /* 0x000e24000021f000 */
[----:B0-----:R0:W-:Y:S02]  /*3190*/  STG.E [R16.64], R3 ;  /* 0x0000000310007986 */ /* 0x0011e4000c101924 */
.L_x_3368:
[----:B------:R-:W-:-:S05]  /*31a0*/  IMAD R18, R18, 0x200, R23 ;  /* 0x0000020012127824 */ /* 0x000fca00078e0217 */
[----:B------:R-:W-:Y:S02]  /*31b0*/  IADD3 R19, R18, 0x80, RZ ;  /* 0x0000008012137810 */ /* 0x000fe40007ffe0ff */
.L_x_3327:
[----:B------:R-:W-:Y:S05]  /*31c0*/  BSYNC B7 ;  /* 0x0000000000077941 */ /* 0x000fea0003800000 */
.L_x_3326:
[----:B------:R-:W-:Y:S01]  /*31d0*/  ISETP.GE.AND P0, PT, R19, c[0x0][0x160], PT ;  /* 0x0000580013007a0c */ /* 0x000fe20003f06270 */
[----:B------:R-:W-:-:S12]  /*31e0*/  BSSY B7, `(.L_x_3396) ;  /* 0x000062a000077945 */ /* 0x000fd80003800000 */
[----:B------:R-:W-:Y:S05]  /*31f0*/  @P0 BRA `(.L_x_3397) ;  /* 0x0000628000000947 */ /* 0x000fea0003800000 */
[----:B------:R-:W-:Y:S01]  /*3200*/  ISETP.NE.AND P0, PT, RZ, c[0x0][0x168], PT ;  /* 0x00005a00ff007a0c */ /* 0x000fe20003f05270 */
[----:B------:R-:W-:Y:S01]  /*3210*/  HFMA2.MMA R0, -RZ, RZ, 0, 0 ;  /* 0x00000000ff007435 */ /* 0x000fe200000001ff */
[----:B0-----:R-:W-:-:S11]  /*3220*/  IMAD.MOV.U32 R16, RZ, RZ, RZ ;  /* 0x000000ffff107224 */ /* 0x001fd600078e00ff */
        /* <DEDUP_REMOVED lines=225> */
.L_x_3398:
        /* <DEDUP_REMOVED lines=21> */
.L_x_3403:
[----:B------:R-:W2:Y:S01]  /*4190*/  LDG.E.U8 R2, [R4.64] ;  /* 0x0000002404027981 */ /* 0x000ea2000c1e1100 */
[----:B------:R-:W-:Y:S01]  /*41a0*/  IMAD.MOV.U32 R3, RZ, RZ, RZ ;  /* 0x000000ffff037224 */ /* 0x000fe200078e00ff */
[----:B--2---:R-:W0:Y:S01]  /*41b0*/  I2F.U16 R2, R2 ;  /* 0x0000000200027306 */ /* 0x004e220000101000 */
[----:B------:R-:W-:Y:S05]  /*41c0*/  BRA `(.L_x_3405) ;  /* 0x00000de000007947 */ /* 0x000fea0003800000 */
.L_x_3402:
        /* <DEDUP_REMOVED lines=10> */
.L_x_3407:
[----:B------:R-:W2:Y:S01]  /*4270*/  LDG.E R2, [R4.64] ;  /* 0x0000002404027981 */ /* 0x000ea2000c1e1900 */
[----:B------:R-:W-:Y:S01]  /*4280*/  IMAD.MOV.U32 R3, RZ, RZ, RZ ;  /* 0x000000ffff037224 */ /* 0x000fe200078e00ff */
[----:B--2---:R-:W0:Y:S01]  /*4290*/  I2F R2, R2 ;  /* 0x0000000200027306 */ /* 0x004e220000201400 */
[----:B------:R-:W-:Y:S05]  /*42a0*/  BRA `(.L_x_3405) ;  /* 0x00000d0000007947 */ /* 0x000fea0003800000 */
.L_x_3406:
[----:B------:R-:W2:Y:S01]  /*42b0*/  LDG.E.U16 R2, [R4.64] ;  /* 0x0000002404027981 */ /* 0x000ea2000c1e1500 */
[----:B------:R-:W-:Y:S01]  /*42c0*/  HFMA2.MMA R3, -RZ, RZ, 0, 0 ;  /* 0x00000000ff037435 */ /* 0x000fe200000001ff */
[----:B--2---:R-:W0:Y:S01]  /*42d0*/  I2F.S16 R2, R2 ;  /* 0x0000000200027306 */ /* 0x004e220000101400 */
[----:B------:R-:W-:Y:S07]  /*42e0*/  BRA `(.L_x_3405) ;  /* 0x00000cc000007947 */ /* 0x000fee0003800000 */
.L_x_3401:
        /* <DEDUP_REMOVED lines=9> */
.L_x_3409:
[----:B------:R-:W2:Y:S01]  /*4380*/  LDG.E.U16 R2, [R4.64] ;  /* 0x0000002404027981 */ /* 0x000ea2000c1e1500 */
[----:B------:R-:W-:Y:S01]  /*4390*/  IMAD.MOV.U32 R3, RZ, RZ, RZ ;  /* 0x000000ffff037224 */ /* 0x000fe200078e00ff */
[----:B--2---:R-:W-:Y:S01]  /*43a0*/  HADD2.F32 R2, -RZ, R2.H0_H0 ;  /* 0x20000002ff027230 */ /* 0x004fe20000004100 */
[----:B------:R-:W-:Y:S05]  /*43b0*/  BRA `(.L_x_3405) ;  /* 0x00000bf000007947 */ /* 0x000fea0003800000 */
.L_x_3408:
        /* <DEDUP_REMOVED lines=8> */
.L_x_3411:
[----:B------:R-:W2:Y:S02]  /*4440*/  LDG.E R2, [R4.64] ;  /* 0x0000002404027981 */ /* 0x000ea4000c1e1900 */
[--C-:B--2---:R-:W-:Y:S02]  /*4450*/  HADD2.F32 R3, -RZ, R2.reuse.H1_H1 ;  /* 0x30000002ff037230 */ /* 0x104fe40000004100 */
[----:B------:R-:W-:Y:S01]  /*4460*/  HADD2.F32 R2, -RZ, R2.H0_H0 ;  /* 0x20000002ff027230 */ /* 0x000fe20000004100 */
[----:B------:R-:W-:Y:S05]  /*4470*/  BRA `(.L_x_3405) ;  /* 0x00000b3000007947 */ /* 0x000fea0003800000 */
.L_x_3410:
[----:B------:R-:W2:Y:S01]  /*4480*/  LDG.E.64 R4, [R4.64] ;  /* 0x0000002404047981 */ /* 0x000ea2000c1e1b00 */
[----:B------:R-:W-:Y:S01]  /*4490*/  IMAD.MOV.U32 R3, RZ, RZ, RZ ;  /* 0x000000ffff037224 */ /* 0x000fe200078e00ff */
[----:B--2---:R-:W0:Y:S01]  /*44a0*/  F2F.F32.F64 R2, R4 ;  /* 0x0000000400027310 */ /* 0x004e220000301000 */
[----:B------:R-:W0:-:S14]  /*44b0*/  DSETP.GEU.AND P0, PT, |R4|, c[0x2][0x0], PT ;  /* 0x008000000400762a */ /* 0x000e1c0003f0e200 */
[----:B0-----:R-:W-:Y:S01]  /*44c0*/  @!P0 FMUL R2, R2, 1.175494350822287508e-38 ;  /* 0x0080000002028820 */ /* 0x001fe20000400000 */
[----:B------:R-:W-:Y:S05]  /*44d0*/  BRA `(.L_x_3405) ;  /* 0x00000ad000007947 */ /* 0x000fea0003800000 */
.L_x_3400:
        /* <DEDUP_REMOVED lines=13> */
.L_x_3414:
        /* <DEDUP_REMOVED lines=8> */
.L_x_3413:
        /* <DEDUP_REMOVED lines=27> */
.L_x_3416:
        /* <DEDUP_REMOVED lines=14> */
.L_x_3415:
[----:B------:R-:W2:Y:S01]  /*48c0*/  LDG.E.U16 R2, [R4.64] ;  /* 0x0000002404027981 */ /* 0x000ea2000c1e1500 */
[----:B------:R-:W-:Y:S01]  /*48d0*/  IMAD.MOV.U32 R3, RZ, RZ, RZ ;  /* 0x000000ffff037224 */ /* 0x000fe200078e00ff */
[----:B--2---:R-:W-:Y:S01]  /*48e0*/  PRMT R2, RZ, 0x5410, R2 ;  /* 0x00005410ff027816 */ /* 0x004fe20000000002 */
[----:B------:R-:W-:Y:S05]  /*48f0*/  BRA `(.L_x_3405) ;  /* 0x000006b000007947 */ /* 0x000fea0003800000 */
.L_x_3412:
        /* <DEDUP_REMOVED lines=12> */
.L_x_3419:
        /* <DEDUP_REMOVED lines=20> */
.L_x_3421:
[----:B------:R-:W-:Y:S05]  /*4b00*/  BSYNC B0 ;  /* 0x0000000000007941 */ /* 0x000fea0003800000 */
.L_x_3420:
[----:B------:R-:W-:Y:S01]  /*4b10*/  IMAD.SHL.U32 R2, R2, 0x100000, RZ ;  /* 0x0010000002027824 */ /* 0x000fe200078e00ff */
[----:B------:R-:W-:-:S04]  /*4b20*/  LEA R5, R0, 0x3b800000, 0x17 ;  /* 0x3b80000000057811 */ /* 0x000fc800078eb8ff */
[----:B------:R-:W-:Y:S01]  /*4b30*/  LOP3.LUT R2, R5, R2, R6, 0xfe, !PT ;  /* 0x0000000205027212 */ /* 0x000fe200078efe06 */
[----:B------:R-:W-:Y:S05]  /*4b40*/  BRA `(.L_x_3405) ;  /* 0x0000046000007947 */ /* 0x000fea0003800000 */
.L_x_3418:
        /* <DEDUP_REMOVED lines=20> */
.L_x_3423:
[----:B------:R-:W-:Y:S05]  /*4c90*/  BSYNC B0 ;  /* 0x0000000000007941 */ /* 0x000fea0003800000 */
.L_x_3422:
[----:B------:R-:W-:Y:S01]  /*4ca0*/  IMAD.SHL.U32 R2, R2, 0x200000, RZ ;  /* 0x0020000002027824 */ /* 0x000fe200078e00ff */
[----:B------:R-:W-:-:S04]  /*4cb0*/  LEA R5, R0, 0x37800000, 0x17 ;  /* 0x3780000000057811 */ /* 0x000fc800078eb8ff */
[----:B------:R-:W-:Y:S01]  /*4cc0*/  LOP3.LUT R2, R5, R2, R6, 0xfe, !PT ;  /* 0x0000000205027212 */ /* 0x000fe200078efe06 */
[----:B------:R-:W-:Y:S05]  /*4cd0*/  BRA `(.L_x_3405) ;  /* 0x000002d000007947 */ /* 0x000fea0003800000 */
.L_x_3417:
        /* <DEDUP_REMOVED lines=14> */
.L_x_3427:
[----:B------:R-:W-:Y:S05]  /*4dc0*/  BSYNC B0 ;  /* 0x0000000000007941 */ /* 0x000fea0003800000 */
.L_x_3426:
[----:B------:R-:W-:Y:S01]  /*4dd0*/  IMAD.MOV.U32 R3, RZ, RZ, RZ ;  /* 0x000000ffff037224 */ /* 0x000fe200078e00ff */
[----:B------:R-:W-:Y:S05]  /*4de0*/  BRA `(.L_x_3405) ;  /* 0x000001c000007947 */ /* 0x000fea0003800000 */
.L_x_3404:
[----:B------:R-:W-:Y:S01]  /*4df0*/  MOV R2, 0x0 ;  /* 0x0000000000027802 */ /* 0x000fe20000000f00 */
[----:B------:R-:W-:Y:S01]  /*4e00*/  IMAD.MOV.U32 R4, RZ, RZ, c[0x4][0x158] ;  /* 0x01005600ff047624 */ /* 0x000fe200078e00ff */
[----:B------:R-:W-:Y:S01]  /*4e10*/  MOV R10, c[0x4][0x18] ;  /* 0x01000600000a7a02 */ /* 0x000fe20000000f00 */
[----:B------:R-:W-:Y:S02]  /*4e20*/  IMAD.MOV.U32 R5, RZ, RZ, c[0x4][0x15c] ;  /* 0x01005700ff057624 */ /* 0x000fe400078e00ff */
[----:B------:R-:W-:Y:S01]  /*4e30*/  IMAD.MOV.U32 R6, RZ, RZ, c[0x4][0x160] ;  /* 0x01005800ff067624 */ /* 0x000fe200078e00ff */
[----:B------:R-:W0:Y:S01]  /*4e40*/  LDC.64 R2, c[0x4][R2] ;  /* 0x0100000002027b82 */ /* 0x000e220000000a00 */
[----:B------:R-:W-:-:S02]  /*4e50*/  IMAD.MOV.U32 R7, RZ, RZ, c[0x4][0x164] ;  /* 0x01005900ff077624 */ /* 0x000fc400078e00ff */
[----:B------:R-:W-:Y:S02]  /*4e60*/  IMAD.MOV.U32 R8, RZ, RZ, 0x4e ;  /* 0x0000004eff087424 */ /* 0x000fe400078e00ff */
        /* <DEDUP_REMOVED lines=13> */
.L_x_3425:
[----:B------:R-:W2:Y:S01]  /*4f40*/  LDG.E.64 R4, [R4.64] ;  /* 0x0000002404047981 */ /* 0x000ea2000c1e1b00 */
[----:B------:R-:W-:Y:S01]  /*4f50*/  IMAD.MOV.U32 R3, RZ, RZ, RZ ;  /* 0x000000ffff037224 */ /* 0x000fe200078e00ff */
[----:B--2---:R0:W1:Y:S01]  /*4f60*/  I2F.U64 R2, R4 ;  /* 0x0000000400027312 */ /* 0x0040620000301000 */
[----:B------:R-:W-:Y:S05]  /*4f70*/  BRA `(.L_x_3405) ;  /* 0x0000003000007947 */ /* 0x000fea0003800000 */
.L_x_3424:
[----:B------:R-:W2:Y:S01]  /*4f80*/  LDG.E R2, [R4.64] ;  /* 0x0000002404027981 */ /* 0x000ea2000c1e1900 */
[----:B------:R-:W-:Y:S01]  /*4f90*/  IMAD.MOV.U32 R3, RZ, RZ, RZ ;  /* 0x000000ffff037224 */ /* 0x000fe200078e00ff */
[----:B--2---:R-:W0:Y:S06]  /*4fa0*/  I2F.U32 R2, R2 ;  /* 0x0000000200027306 */ /* 0x004e2c0000201000 */
.L_x_3405:
[----:B------:R-:W-:Y:S05]  /*4fb0*/  BSYNC B6 ;  /* 0x0000000000067941 */ /* 0x000fea0003800000 */
.L_x_3399:
        /* <DEDUP_REMOVED lines=50> */
.L_x_3431:
        /* <DEDUP_REMOVED lines=12> */
.L_x_3430:
[----:B------:R-:W-:-:S04]  /*53a0*/  FADD.FTZ R5, R2, -R2 ;  /* 0x8000000202057221 */ /* 0x000fc80000010000 */
[----:B------:R-:W-:Y:S01]  /*53b0*/  IMAD.MOV.U32 R6, RZ, RZ, R5 ;  /* 0x000000ffff067224 */ /* 0x000fe200078e0005 */
[----:B------:R-:W-:Y:S05]  /*53c0*/  BRA `(.L_x_3432) ;  /* 0x000000c000007947 */ /* 0x000fea0003800000 */
.L_x_3429:
        /* <DEDUP_REMOVED lines=12> */
.L_x_3432:
[----:B------:R-:W-:Y:S05]  /*5490*/  BSYNC B0 ;  /* 0x0000000000007941 */ /* 0x000fea0003800000 */
.L_x_3428:
        /* <DEDUP_REMOVED lines=16> */
.L_x_3436:
[----:B------:R-:W0:Y:S02]  /*55a0*/  F2I.S64.TRUNC R6, R6 ;  /* 0x0000000600067311 */ /* 0x000e24000020d900 */
[----:B0-----:R-:W-:-:S05]  /*55b0*/  IMAD.MOV.U32 R3, RZ, RZ, R6 ;  /* 0x000000ffff037224 */ /* 0x001fca00078e0006 */
[----:B------:R0:W-:Y:S01]  /*55c0*/  STG.E.U8 [R16.64], R3 ;  /* 0x0000000310007986 */ /* 0x0001e2000c101124 */
[----:B------:R-:W-:Y:S05]  /*55d0*/  BRA `(.L_x_3438) ;  /* 0x00000d4000007947 */ /* 0x000fea0003800000 */
.L_x_3435:
        /* <DEDUP_REMOVED lines=9> */
.L_x_3440:
[----:B------:R-:W0:Y:S02]  /*5670*/  F2I.FTZ.TRUNC.NTZ R3, R6 ;  /* 0x0000000600037305 */ /* 0x000e24000021f100 */
[----:B0-----:R0:W-:Y:S01]  /*5680*/  STG.E [R16.64], R3 ;  /* 0x0000000310007986 */ /* 0x0011e2000c101924 */
[----:B------:R-:W-:Y:S05]  /*5690*/  BRA `(.L_x_3438) ;  /* 0x00000c8000007947 */ /* 0x000fea0003800000 */
.L_x_3439:
[----:B------:R-:W0:Y:S02]  /*56a0*/  F2I.FTZ.TRUNC.NTZ R3, R6 ;  /* 0x0000000600037305 */ /* 0x000e24000021f100 */
[----:B0-----:R0:W-:Y:S01]  /*56b0*/  STG.E.U16 [R16.64], R3 ;  /* 0x0000000310007986 */ /* 0x0011e2000c101524 */
[----:B------:R-:W-:Y:S05]  /*56c0*/  BRA `(.L_x_3438) ;  /* 0x00000c5000007947 */ /* 0x000fea0003800000 */
.L_x_3434:
        /* <DEDUP_REMOVED lines=8> */
.L_x_3442:
[----:B------:R-:W-:-:S05]  /*5750*/  F2FP.PACK_AB R6, RZ, R6 ;  /* 0x00000006ff06723e */ /* 0x000fca00000000ff */
[----:B------:R0:W-:Y:S01]  /*5760*/  STG.E.U16 [R16.64], R6 ;  /* 0x0000000610007986 */ /* 0x0001e2000c101524 */
[----:B------:R-:W-:Y:S05]  /*5770*/  BRA `(.L_x_3438) ;  /* 0x00000ba000007947 */ /* 0x000fea0003800000 */
.L_x_3441:
        /* <DEDUP_REMOVED lines=8> */
.L_x_3444:
[----:B------:R-:W-:-:S05]  /*5800*/  F2FP.PACK_AB R7, R7, R6 ;  /* 0x000000060707723e */ /* 0x000fca00000000ff */
[----:B------:R0:W-:Y:S01]  /*5810*/  STG.E [R16.64], R7 ;  /* 0x0000000710007986 */ /* 0x0001e2000c101924 */
[----:B------:R-:W-:Y:S05]  /*5820*/  BRA `(.L_x_3438) ;  /* 0x00000af000007947 */ /* 0x000fea0003800000 */
.L_x_3443:
[----:B------:R-:W-:-:S06]  /*5830*/  FMUL.FTZ R2, R6, 1 ;  /* 0x3f80000006027820 */ /* 0x000fcc0000410000 */
[----:B------:R-:W0:Y:S02]  /*5840*/  F2F.F64.F32 R2, R2 ;  /* 0x0000000200027310 */ /* 0x000e240000201800 */
[----:B0-----:R0:W-:Y:S01]  /*5850*/  STG.E.64 [R16.64], R2 ;  /* 0x0000000210007986 */ /* 0x0011e2000c101b24 */
[----:B------:R-:W-:Y:S05]  /*5860*/  BRA `(.L_x_3438) ;  /* 0x00000ab000007947 */ /* 0x000fea0003800000 */
.L_x_3433:
        /* <DEDUP_REMOVED lines=14> */
.L_x_3447:
[----:B------:R-:W-:Y:S02]  /*5950*/  FMUL.FTZ R10, R5, -1 ;  /* 0xbf800000050a7820 */ /* 0x000fe40000410000 */
[----:B------:R-:W-:-:S04]  /*5960*/  FMUL.FTZ R8, R6, 1 ;  /* 0x3f80000006087820 */ /* 0x000fc80000410000 */
[----:B------:R-:W-:Y:S08]  /*5970*/  F2F.F64.F32 R10, R10 ;  /* 0x0000000a000a7310 */ /* 0x000ff00000201800 */
[----:B------:R-:W0:Y:S02]  /*5980*/  F2F.F64.F32 R8, R8 ;  /* 0x0000000800087310 */ /* 0x000e240000201800 */
[----:B0-----:R0:W-:Y:S01]  /*5990*/  STG.E.128 [R16.64], R8 ;  /* 0x0000000810007986 */ /* 0x0011e2000c101d24 */
[----:B------:R-:W-:Y:S05]  /*59a0*/  BRA `(.L_x_3438) ;  /* 0x0000097000007947 */ /* 0x000fea0003800000 */
.L_x_3446:
        /* <DEDUP_REMOVED lines=20> */
.L_x_3451:
[----:B------:R-:W-:Y:S05]  /*5af0*/  BSYNC B0 ;  /* 0x0000000000007941 */ /* 0x000fea0003800000 */
.L_x_3450:
[----:B------:R-:W-:-:S05]  /*5b00*/  LOP3.LUT R5, R0, R5, RZ, 0xfc, !PT ;  /* 0x0000000500057212 */ /* 0x000fca00078efcff */
[----:B------:R0:W-:Y:S01]  /*5b10*/  STG.E.U8 [R16.64], R5 ;  /* 0x0000000510007986 */ /* 0x0001e2000c101124 */
[----:B------:R-:W-:Y:S05]  /*5b20*/  BRA `(.L_x_3438) ;  /* 0x000007f000007947 */ /* 0x000fea0003800000 */
.L_x_3449:
        /* <DEDUP_REMOVED lines=12> */
.L_x_3453:
[----:B------:R-:W-:Y:S01]  /*5bf0*/  IMAD.MOV.U32 R0, RZ, RZ, 0x7f ;  /* 0x0000007fff007424 */ /* 0x000fe200078e00ff */
[----:B------:R-:W-:-:S04]  /*5c00*/  ISETP.GT.U32.AND P0, PT, R2, 0x7f800000, PT ;  /* 0x7f8000000200780c */ /* 0x000fc80003f04070 */
[----:B------:R-:W-:-:S04]  /*5c10*/  SEL R0, R0, 0x7c, P0 ;  /* 0x0000007c00007807 */ /* 0x000fc80000000000 */
.L_x_3454:
[----:B------:R-:W-:Y:S05]  /*5c20*/  BSYNC B0 ;  /* 0x0000000000007941 */ /* 0x000fea0003800000 */
.L_x_3452:
[----:B------:R-:W-:-:S04]  /*5c30*/  LOP3.LUT R6, R6, 0x80000000, RZ, 0xc0, !PT ;  /* 0x8000000006067812 */ /* 0x000fc800078ec0ff */
[----:B------:R-:W-:-:S04]  /*5c40*/  SHF.R.U32.HI R3, RZ, 0x18, R6 ;  /* 0x00000018ff037819 */ /* 0x000fc80000011606 */
[----:B------:R-:W-:-:S05]  /*5c50*/  LOP3.LUT R3, R0, R3, RZ, 0xfc, !PT ;  /* 0x0000000300037212 */ /* 0x000fca00078efcff */
[----:B------:R0:W-:Y:S01]  /*5c60*/  STG.E.U8 [R16.64], R3 ;  /* 0x0000000310007986 */ /* 0x0001e2000c101124 */
[----:B------:R-:W-:Y:S05]  /*5c70*/  BRA `(.L_x_3438) ;  /* 0x000006a000007947 */ /* 0x000fea0003800000 */
.L_x_3448:
[----:B------:R-:W-:-:S05]  /*5c80*/  F2FP.BF16.PACK_AB R6, RZ, R6 ;  /* 0x00000006ff06723e */ /* 0x000fca00000010ff */
[----:B------:R0:W-:Y:S01]  /*5c90*/  STG.E.U16 [R16.64], R6 ;  /* 0x0000000610007986 */ /* 0x0001e2000c101524 */
[----:B------:R-:W-:Y:S05]  /*5ca0*/  BRA `(.L_x_3438) ;  /* 0x0000067000007947 */ /* 0x000fea0003800000 */
.L_x_3445:
        /* <DEDUP_REMOVED lines=11> */
.L_x_3457:
        /* <DEDUP_REMOVED lines=16> */
.L_x_3460:
[----:B------:R-:W-:-:S04]  /*5e60*/  LOP3.LUT R6, R6, 0x80000000, RZ, 0xc0, !PT ;  /* 0x8000000006067812 */ /* 0x000fc800078ec0ff */
[----:B------:R-:W-:-:S04]  /*5e70*/  SHF.R.U32.HI R3, RZ, 0x18, R6 ;  /* 0x00000018ff037819 */ /* 0x000fc80000011606 */
[----:B------:R-:W-:-:S04]  /*5e80*/  LOP3.LUT R0, R0, R3, RZ, 0xfc, !PT ;  /* 0x0000000300007212 */ /* 0x000fc800078efcff */
[----:B------:R-:W-:Y:S02]  /*5e90*/  PRMT R8, R0, 0x7610, R8 ;  /* 0x0000761000087816 */ /* 0x000fe40000000008 */
.L_x_3459:
[----:B------:R-:W-:Y:S05]  /*5ea0*/  BSYNC B0 ;  /* 0x0000000000007941 */ /* 0x000fea0003800000 */
.L_x_3458:
[----:B------:R0:W-:Y:S01]  /*5eb0*/  STG.E.U8 [R16.64], R8 ;  /* 0x0000000810007986 */ /* 0x0001e2000c101124 */
[----:B------:R-:W-:Y:S05]  /*5ec0*/  BRA `(.L_x_3438) ;  /* 0x0000045000007947 */ /* 0x000fea0003800000 */
.L_x_3456:
        /* <DEDUP_REMOVED lines=16> */
.L_x_3463:
[----:B------:R-:W-:-:S04]  /*5fd0*/  LOP3.LUT R6, R6, 0x80000000, RZ, 0xc0, !PT ;  /* 0x8000000006067812 */ /* 0x000fc800078ec0ff */
[----:B------:R-:W-:-:S04]  /*5fe0*/  SHF.R.U32.HI R3, RZ, 0x18, R6 ;  /* 0x00000018ff037819 */ /* 0x000fc80000011606 */
[----:B------:R-:W-:-:S04]  /*5ff0*/  LOP3.LUT R0, R0, R3, RZ, 0xfc, !PT ;  /* 0x0000000300007212 */ /* 0x000fc800078efcff */
[----:B------:R-:W-:Y:S02]  /*6000*/  PRMT R8, R0, 0x7610, R8 ;  /* 0x0000761000087816 */ /* 0x000fe40000000008 */
.L_x_3462:
[----:B------:R-:W-:Y:S05]  /*6010*/  BSYNC B0 ;  /* 0x0000000000007941 */ /* 0x000fea0003800000 */
.L_x_3461:
[----:B------:R0:W-:Y:S01]  /*6020*/  STG.E.U8 [R16.64], R8 ;  /* 0x0000000810007986 */ /* 0x0001e2000c101124 */
[----:B------:R-:W-:Y:S05]  /*6030*/  BRA `(.L_x_3438) ;  /* 0x000002e000007947 */ /* 0x000fea0003800000 */
.L_x_3455:
        /* <DEDUP_REMOVED lines=21> */
.L_x_3437:
        /* <DEDUP_REMOVED lines=20> */
.L_x_3465:
[----:B------:R-:W0:Y:S02]  /*62d0*/  F2I.U64.TRUNC R6, R6 ;  /* 0x0000000600067311 */ /* 0x000e24000020d800 */
[----:B0-----:R0:W-:Y:S01]  /*62e0*/  STG.E.64 [R16.64], R6 ;  /* 0x0000000610007986 */ /* 0x0011e2000c101b24 */
[----:B------:R-:W-:Y:S05]  /*62f0*/  BRA `(.L_x_3438) ;  /* 0x0000002000007947 */ /* 0x000fea0003800000 */
.L_x_3464:
[----:B------:R-:W0:Y:S02]  /*6300*/  F2I.FTZ.U32.TRUNC.NTZ R3, R6 ;  /* 0x0000000600037305 */ /* 0x000e24000021f000 */
[----:B0-----:R0:W-:Y:S02]  /*6310*/  STG.E [R16.64], R3 ;  /* 0x0000000310007986 */ /* 0x0011e4000c101924 */
.L_x_3438:
[----:B------:R-:W-:-:S04]  /*6320*/  IADD3 R19, R19, 0x80, RZ ;  /* 0x0000008013137810 */ /* 0x000fc80007ffe0ff */
[----:B------:R-:W-:-:S13]  /*6330*/  ISETP.GE.AND P0, PT, R19, c[0x0][0x160], PT ;  /* 0x0000580013007a0c */ /* 0x000fda0003f06270 */
[----:B------:R-:W-:Y:S05]  /*6340*/  @P0 BRA `(.L_x_3397) ;  /* 0x0000313000000947 */ /* 0x000fea0003800000 */
[----:B------:R-:W-:Y:S01]  /*6350*/  ISETP.NE.AND P0, PT, RZ, c[0x0][0x168], PT ;  /* 0x00005a00ff007a0c */ /* 0x000fe20003f05270 */
[----:B------:R-:W-:Y:S02]  /*6360*/  IMAD.MOV.U32 R0, RZ, RZ, RZ ;  /* 0x000000ffff007224 */ /* 0x000fe400078e00ff */
[----:B0-----:R-:W-:-:S10]  /*6370*/  IMAD.MOV.U32 R16, RZ, RZ, RZ ;  /* 0x000000ffff107224 */ /* 0x001fd400078e00ff */
[----:B------:R-:W-:Y:S05]  /*6380*/  @!P0 BRA `(.L_x_3466) ;  /* 0x00000e0000008947 */ /* 0x000fea0003800000 */
[----:B------:R-:W-:Y:S01]  /*6390*/  HFMA2.MMA R18, -RZ, RZ, 0, 0 ;  /* 0x00000000ff127435 */ /* 0x000fe200000001ff */
[----:B------:R-:W-:-:S05]  /*63a0*/  IMAD.MOV.U32 R4, RZ, RZ, 0x1 ;  /* 0x00000001ff047424 */ /* 0x000fca00078e00ff */
[----:B------:R-:W-:-:S04]  /*63b0*/  ISETP.NE.AND P0, PT, R4, c[0x0][0x168], PT ;  /* 0x00005a0004007a0c */ /* 0x000fc80003f05270 */
[----:B------:R-:W-:-:S05]  /*63c0*/  IMAD.HI.U32 R2, R19, c[0x0][0x170], R18 ;  /* 0x00005c0013027a27 */ /* 0x000fca00078e0012 */
        /* <DEDUP_REMOVED lines=220> */
.L_x_3466:
        /* <DEDUP_REMOVED lines=21> */
.L_x_3471:
[----:B------:R-:W2:Y:S01]  /*72e0*/  LDG.E.U8 R2, [R4.64] ;  /* 0x0000002404027981 */ /* 0x000ea2000c1e1100 */
[----:B------:R-:W-:Y:S01]  /*72f0*/  IMAD.MOV.U32 R3, RZ, RZ, RZ ;  /* 0x000000ffff037224 */ /* 0x000fe200078e00ff */
[----:B--2---:R-:W0:Y:S01]  /*7300*/  I2F.U16 R2, R2 ;  /* 0x0000000200027306 */ /* 0x004e220000101000 */
[----:B------:R-:W-:Y:S05]  /*7310*/  BRA `(.L_x_3473) ;  /* 0x00000de000007947 */ /* 0x000fea0003800000 */
.L_x_3470:
        /* <DEDUP_REMOVED lines=10> */
.L_x_3475:
[----:B------:R-:W2:Y:S01]  /*73c0*/  LDG.E R2, [R4.64] ;  /* 0x0000002404027981 */ /* 0x000ea2000c1e1900 */
[----:B------:R-:W-:Y:S01]  /*73d0*/  IMAD.MOV.U32 R3, RZ, RZ, RZ ;  /* 0x000000ffff037224 */ /* 0x000fe200078e00ff */
[----:B--2---:R-:W0:Y:S01]  /*73e0*/  I2F R2, R2 ;  /* 0x0000000200027306 */ /* 0x004e220000201400 */
[----:B------:R-:W-:Y:S05]  /*73f0*/  BRA `(.L_x_3473) ;  /* 0x00000d0000007947 */ /* 0x000fea0003800000 */
.L_x_3474:
[----:B------:R-:W2:Y:S01]  /*7400*/  LDG.E.U16 R2, [R4.64] ;  /* 0x0000002404027981 */ /* 0x000ea2000c1e1500 */
[----:B------:R-:W-:Y:S01]  /*7410*/  IMAD.MOV.U32 R3, RZ, RZ, RZ ;  /* 0x000000ffff037224 */ /* 0x000fe200078e00ff */
[----:B--2---:R-:W0:Y:S01]  /*7420*/  I2F.S16 R2, R2 ;  /* 0x0000000200027306 */ /* 0x004e220000101400 */
[----:B------:R-:W-:Y:S05]  /*7430*/  BRA `(.L_x_3473) ;  /* 0x00000cc000007947 */ /* 0x000fea0003800000 */
.L_x_3469:
        /* <DEDUP_REMOVED lines=9> */
.L_x_3477:
[----:B------:R-:W2:Y:S01]  /*74d0*/  LDG.E.U16 R2, [R4.64] ;  /* 0x0000002404027981 */ /* 0x000ea2000c1e1500 */
[----:B------:R-:W-:Y:S01]  /*74e0*/  HFMA2.MMA R3, -RZ, RZ, 0, 0 ;  /* 0x00000000ff037435 */ /* 0x000fe200000001ff */
[----:B--2---:R-:W-:Y:S01]  /*74f0*/  HADD2.F32 R2, -RZ, R2.H0_H0 ;  /* 0x20000002ff027230 */ /* 0x004fe20000004100 */
[----:B------:R-:W-:Y:S05]  /*7500*/  BRA `(.L_x_3473) ;  /* 0x00000bf000007947 */ /* 0x000fea0003800000 */
.L_x_3476:
        /* <DEDUP_REMOVED lines=8> */
.L_x_3479:
[----:B------:R-:W2:Y:S02]  /*7590*/  LDG.E R2, [R4.64] ;  /* 0x0000002404027981 */ /* 0x000ea4000c1e1900 */
[--C-:B--2---:R-:W-:Y:S02]  /*75a0*/  HADD2.F32 R3, -RZ, R2.reuse.H1_H1 ;  /* 0x30000002ff037230 */ /* 0x104fe40000004100 */
[----:B------:R-:W-:Y:S01]  /*75b0*/  HADD2.F32 R2, -RZ, R2.H0_H0 ;  /* 0x20000002ff027230 */ /* 0x000fe20000004100 */
[----:B------:R-:W-:Y:S05]  /*75c0*/  BRA `(.L_x_3473) ;  /* 0x00000b3000007947 */ /* 0x000fea0003800000 */
.L_x_3478:
[----:B------:R-:W2:Y:S01]  /*75d0*/  LDG.E.64 R4, [R4.64] ;  /* 0x0000002404047981 */ /* 0x000ea2000c1e1b00 */
[----:B------:R-:W-:Y:S01]  /*75e0*/  IMAD.MOV.U32 R3, RZ, RZ, RZ ;  /* 0x000000ffff037224 */ /* 0x000fe200078e00ff */
[----:B--2---:R-:W0:Y:S01]  /*75f0*/  F2F.F32.F64 R2, R4 ;  /* 0x0000000400027310 */ /* 0x004e220000301000 */
[----:B------:R-:W0:-:S14]  /*7600*/  DSETP.GEU.AND P0, PT, |R4|, c[0x2][0x0], PT ;  /* 0x008000000400762a */ /* 0x000e1c0003f0e200 */
[----:B0-----:R-:W-:Y:S01]  /*7610*/  @!P0 FMUL R2, R2, 1.175494350822287508e-38 ;  /* 0x0080000002028820 */ /* 0x001fe20000400000 */
[----:B------:R-:W-:Y:S05]  /*7620*/  BRA `(.L_x_3473) ;  /* 0x00000ad000007947 */ /* 0x000fea0003800000 */
.L_x_3468:
        /* <DEDUP_REMOVED lines=13> */
.L_x_3482:
        /* <DEDUP_REMOVED lines=8> */
.L_x_3481:
        /* <DEDUP_REMOVED lines=27> */
.L_x_3484:
        /* <DEDUP_REMOVED lines=14> */
.L_x_3483:
[----:B------:R-:W2:Y:S01]  /*7a10*/  LDG.E.U16 R2, [R4.64] ;  /* 0x0000002404027981 */ /* 0x000ea2000c1e1500 */
[----:B------:R-:W-:Y:S01]  /*7a20*/  IMAD.MOV.U32 R3, RZ, RZ, RZ ;  /* 0x000000ffff037224 */ /* 0x000fe200078e00ff */
[----:B--2---:R-:W-:Y:S01]  /*7a30*/  PRMT R2, RZ, 0x5410, R2 ;  /* 0x00005410ff027816 */ /* 0x004fe20000000002 */
[----:B------:R-:W-:Y:S05]  /*7a40*/  BRA `(.L_x_3473) ;  /* 0x000006b000007947 */ /* 0x000fea0003800000 */
.L_x_3480:
        /* <DEDUP_REMOVED lines=12> */
.L_x_3487:
        /* <DEDUP_REMOVED lines=20> */
.L_x_3489:
[----:B------:R-:W-:Y:S05]  /*7c50*/  BSYNC B0 ;  /* 0x0000000000007941 */ /* 0x000fea0003800000 */
.L_x_3488:
[----:B------:R-:W-:Y:S01]  /*7c60*/  IMAD.SHL.U32 R2, R2, 0x100000, RZ ;  /* 0x0010000002027824 */ /* 0x000fe200078e00ff */
[----:B------:R-:W-:-:S04]  /*7c70*/  LEA R5, R0, 0x3b800000, 0x17 ;  /* 0x3b80000000057811 */ /* 0x000fc800078eb8ff */
[----:B------:R-:W-:Y:S01]  /*7c80*/  LOP3.LUT R2, R5, R2, R6, 0xfe, !PT ;  /* 0x0000000205027212 */ /* 0x000fe200078efe06 */
[----:B------:R-:W-:Y:S05]  /*7c90*/  BRA `(.L_x_3473) ;  /* 0x0000046000007947 */ /* 0x000fea0003800000 */
.L_x_3486:
        /* <DEDUP_REMOVED lines=20> */
.L_x_3491:
[----:B------:R-:W-:Y:S05]  /*7de0*/  BSYNC B0 ;  /* 0x0000000000007941 */ /* 0x000fea0003800000 */
.L_x_3490:
[----:B------:R-:W-:Y:S01]  /*7df0*/  IMAD.SHL.U32 R2, R2, 0x200000, RZ ;  /* 0x0020000002027824 */ /* 0x000fe200078e00ff */
[----:B------:R-:W-:-:S04]  /*7e00*/  LEA R5, R0, 0x37800000, 0x17 ;  /* 0x3780000000057811 */ /* 0x000fc800078eb8ff */
[----:B------:R-:W-:Y:S01]  /*7e10*/  LOP3.LUT R2, R5, R2, R6, 0xfe, !PT ;  /* 0x0000000205027212 */ /* 0x000fe200078efe06 */
[----:B------:R-:W-:Y:S05]  /*7e20*/  BRA `(.L_x_3473) ;  /* 0x000002d000007947 */ /* 0x000fea0003800000 */
.L_x_3485:
        /* <DEDUP_REMOVED lines=14> */
.L_x_3495:
[----:B------:R-:W-:Y:S05]  /*7f10*/  BSYNC B0 ;  /* 0x0000000000007941 */ /* 0x000fea0003800000 */
.L_x_3494:
[----:B------:R-:W-:Y:S01]  /*7f20*/  IMAD.MOV.U32 R3, RZ, RZ, RZ ;  /* 0x000000ffff037224 */ /* 0x000fe200078e00ff */
[----:B------:R-:W-:Y:S05]  /*7f30*/  BRA `(.L_x_3473) ;  /* 0x000001c000007947 */ /* 0x000fea0003800000 */
.L_x_3472:
[----:B------:R-:W-:Y:S01]  /*7f40*/  MOV R2, 0x0 ;  /* 0x0000000000027802 */ /* 0x000fe20000000f00 */
[----:B------:R-:W-:Y:S01]  /*7f50*/  HFMA2.MMA R12, -RZ, RZ, 0, 5.9604644775390625e-08 ;  /* 0x00000001ff0c7435 */ /* 0x000fe200000001ff */
[----:B------:R-:W-:Y:S02]  /*7f60*/  IMAD.MOV.U32 R4, RZ, RZ, c[0x4][0x158] ;  /* 0x01005600ff047624 */ /* 0x000fe400078e00ff */
[----:B------:R-:W-:Y:S02]  /*7f70*/  IMAD.MOV.U32 R5, RZ, RZ, c[0x4][0x15c] ;  /* 0x01005700ff057624 */ /* 0x000fe400078e00ff */
[----:B------:R-:W0:Y:S01]  /*7f80*/  LDC.64 R2, c[0x4][R2] ;  /* 0x0100000002027b82 */ /* 0x000e220000000a00 */
[----:B------:R-:W-:-:S02]  /*7f90*/  IMAD.MOV.U32 R6, RZ, RZ, c[0x4][0x160] ;  /* 0x01005800ff067624 */ /* 0x000fc400078e00ff */
[----:B------:R-:W-:Y:S02]  /*7fa0*/  IMAD.MOV.U32 R7, RZ, RZ, c[0x4][0x164] ;  /* 0x01005900ff077624 */ /* 0x000fe400078e00ff */
[----:B------:R-:W-:Y:S02]  /*7fb0*/  IMAD.MOV.U32 R8, RZ, RZ, 0x4e ;  /* 0x0000004eff087424 */ /* 0x000fe400078e00ff */
[----:B------:R-:W-:Y:S02]  /*7fc0*/  IMAD.MOV.U32 R10, RZ, RZ, c[0x4][0x18] ;  /* 0x01000600ff0a7624 */ /* 0x000fe400078e00ff */
[----:B------:R-:W-:Y:S02]  /*7fd0*/  IMAD.MOV.U32 R11, RZ, RZ, c[0x4][0x1c] ;  /* 0x01000700ff0b7624 */ /* 0x000fe400078e00ff */
        /* <DEDUP_REMOVED lines=11> */
.L_x_3493:
[----:B------:R-:W2:Y:S01]  /*8090*/  LDG.E.64 R4, [R4.64] ;  /* 0x0000002404047981 */ /* 0x000ea2000c1e1b00 */
[----:B------:R-:W-:Y:S01]  /*80a0*/  IMAD.MOV.U32 R3, RZ, RZ, RZ ;  /* 0x000000ffff037224 */ /* 0x000fe200078e00ff */
[----:B--2---:R0:W1:Y:S01]  /*80b0*/  I2F.U64 R2, R4 ;  /* 0x0000000400027312 */ /* 0x0040620000301000 */
[----:B------:R-:W-:Y:S05]  /*80c0*/  BRA `(.L_x_3473) ;  /* 0x0000003000007947 */ /* 0x000fea0003800000 */
.L_x_3492:
[----:B------:R-:W2:Y:S01]  /*80d0*/  LDG.E R2, [R4.64] ;  /* 0x0000002404027981 */ /* 0x000ea2000c1e1900 */
[----:B------:R-:W-:Y:S01]  /*80e0*/  IMAD.MOV.U32 R3, RZ, RZ, RZ ;  /* 0x000000ffff037224 */ /* 0x000fe200078e00ff */
[----:B--2---:R-:W0:Y:S06]  /*80f0*/  I2F.U32 R2, R2 ;  /* 0x0000000200027306 */ /* 0x004e2c0000201000 */
.L_x_3473:
[----:B------:R-:W-:Y:S05]  /*8100*/  BSYNC B6 ;  /* 0x0000000000067941 */ /* 0x000fea0003800000 */
.L_x_3467:
        /* <DEDUP_REMOVED lines=50> */
.L_x_3499:
        /* <DEDUP_REMOVED lines=12> */
.L_x_3498:
[----:B------:R-:W-:-:S04]  /*84f0*/  FADD.FTZ R5, R2, -R2 ;  /* 0x8000000202057221 */ /* 0x000fc80000010000 */
[----:B------:R-:W-:Y:S01]  /*8500*/  IMAD.MOV.U32 R6, RZ, RZ, R5 ;  /* 0x000000ffff067224 */ /* 0x000fe200078e0005 */
[----:B------:R-:W-:Y:S05]  /*8510*/  BRA `(.L_x_3500) ;  /* 0x000000c000007947 */ /* 0x000fea0003800000 */
.L_x_3497:
        /* <DEDUP_REMOVED lines=12> */
.L_x_3500:
[----:B------:R-:W-:Y:S05]  /*85e0*/  BSYNC B0 ;  /* 0x0000000000007941 */ /* 0x000fea0003800000 */
.L_x_3496:
        /* <DEDUP_REMOVED lines=16> */
.L_x_3504:
[----:B------:R-:W0:Y:S02]  /*86f0*/  F2I.S64.TRUNC R6, R6 ;  /* 0x0000000600067311 */ /* 0x000e24000020d900 */
[----:B0-----:R-:W-:-:S05]  /*8700*/  IMAD.MOV.U32 R3, RZ, RZ, R6 ;  /* 0x000000ffff037224 */ /* 0x001fca00078e0006 */
[----:B------:R0:W-:Y:S01]  /*8710*/  STG.E.U8 [R16.64], R3 ;  /* 0x0000000310007986 */ /* 0x0001e2000c101124 */
[----:B------:R-:W-:Y:S05]  /*8720*/  BRA `(.L_x_3506) ;  /* 0x00000d4000007947 */ /* 0x000fea0003800000 */
.L_x_3503:
        /* <DEDUP_REMOVED lines=9> */
.L_x_3508:
[----:B------:R-:W0:Y:S02]  /*87c0*/  F2I.FTZ.TRUNC.NTZ R3, R6 ;  /* 0x0000000600037305 */ /* 0x000e24000021f100 */
[----:B0-----:R0:W-:Y:S01]  /*87d0*/  STG.E [R16.64], R3 ;  /* 0x0000000310007986 */ /* 0x0011e2000c101924 */
[----:B------:R-:W-:Y:S05]  /*87e0*/  BRA `(.L_x_3506) ;  /* 0x00000c8000007947 */ /* 0x000fea0003800000 */
.L_x_3507:
[----:B------:R-:W0:Y:S02]  /*87f0*/  F2I.FTZ.TRUNC.NTZ R3, R6 ;  /* 0x0000000600037305 */ /* 0x000e24000021f100 */
[----:B0-----:R0:W-:Y:S01]  /*8800*/  STG.E.U16 [R16.64], R3 ;  /* 0x0000000310007986 */ /* 0x0011e2000c101524 */
[----:B------:R-:W-:Y:S05]  /*8810*/  BRA `(.L_x_3506) ;  /* 0x00000c5000007947 */ /* 0x000fea0003800000 */
.L_x_3502:
        /* <DEDUP_REMOVED lines=8> */
.L_x_3510:
[----:B------:R-:W-:-:S05]  /*88a0*/  F2FP.PACK_AB R6, RZ, R6 ;  /* 0x00000006ff06723e */ /* 0x000fca00000000ff */
[----:B------:R0:W-:Y:S01]  /*88b0*/  STG.E.U16 [R16.64], R6 ;  /* 0x0000000610007986 */ /* 0x0001e2000c101524 */
[----:B------:R-:W-:Y:S05]  /*88c0*/  BRA `(.L_x_3506) ;  /* 0x00000ba000007947 */ /* 0x000fea0003800000 */
.L_x_3509:
        /* <DEDUP_REMOVED lines=8> */
.L_x_3512:
[----:B------:R-:W-:-:S05]  /*8950*/  F2FP.PACK_AB R7, R7, R6 ;  /* 0x000000060707723e */ /* 0x000fca00000000ff */
[----:B------:R0:W-:Y:S01]  /*8960*/  STG.E [R16.64], R7 ;  /* 0x0000000710007986 */ /* 0x0001e2000c101924 */
[----:B------:R-:W-:Y:S05]  /*8970*/  BRA `(.L_x_3506) ;  /* 0x00000af000007947 */ /* 0x000fea0003800000 */
.L_x_3511:
[----:B------:R-:W-:-:S06]  /*8980*/  FMUL.FTZ R2, R6, 1 ;  /* 0x3f80000006027820 */ /* 0x000fcc0000410000 */
[----:B------:R-:W0:Y:S02]  /*8990*/  F2F.F64.F32 R2, R2 ;  /* 0x0000000200027310 */ /* 0x000e240000201800 */
[----:B0-----:R0:W-:Y:S01]  /*89a0*/  STG.E.64 [R16.64], R2 ;  /* 0x0000000210007986 */ /* 0x0011e2000c101b24 */
[----:B------:R-:W-:Y:S05]  /*89b0*/  BRA `(.L_x_3506) ;  /* 0x00000ab000007947 */ /* 0x000fea0003800000 */
.L_x_3501:
        /* <DEDUP_REMOVED lines=14> */
.L_x_3515:
[----:B------:R-:W-:Y:S02]  /*8aa0*/  FMUL.FTZ R10, R5, -1 ;  /* 0xbf800000050a7820 */ /* 0x000fe40000410000 */
[----:B------:R-:W-:-:S04]  /*8ab0*/  FMUL.FTZ R8, R6, 1 ;  /* 0x3f80000006087820 */ /* 0x000fc80000410000 */
[----:B------:R-:W-:Y:S08]  /*8ac0*/  F2F.F64.F32 R10, R10 ;  /* 0x0000000a000a7310 */ /* 0x000ff00000201800 */
[----:B------:R-:W0:Y:S02]  /*8ad0*/  F2F.F64.F32 R8, R8 ;  /* 0x0000000800087310 */ /* 0x000e240000201800 */
[----:B0-----:R0:W-:Y:S01]  /*8ae0*/  STG.E.128 [R16.64], R8 ;  /* 0x0000000810007986 */ /* 0x0011e2000c101d24 */
[----:B------:R-:W-:Y:S05]  /*8af0*/  BRA `(.L_x_3506) ;  /* 0x0000097000007947 */ /* 0x000fea0003800000 */
.L_x_3514:
        /* <DEDUP_REMOVED lines=20> */
.L_x_3519:
[----:B------:R-:W-:Y:S05]  /*8c40*/  BSYNC B0 ;  /* 0x0000000000007941 */ /* 0x000fea0003800000 */
.L_x_3518:
[----:B------:R-:W-:-:S05]  /*8c50*/  LOP3.LUT R5, R0, R5, RZ, 0xfc, !PT ;  /* 0x0000000500057212 */ /* 0x000fca00078efcff */
[----:B------:R0:W-:Y:S01]  /*8c60*/  STG.E.U8 [R16.64], R5 ;  /* 0x0000000510007986 */ /* 0x0001e2000c101124 */
[----:B------:R-:W-:Y:S05]  /*8c70*/  BRA `(.L_x_3506) ;  /* 0x000007f000007947 */ /* 0x000fea0003800000 */
.L_x_3517:
        /* <DEDUP_REMOVED lines=12> */
.L_x_3521:
[----:B------:R-:W-:Y:S01]  /*8d40*/  IMAD.MOV.U32 R0, RZ, RZ, 0x7f ;  /* 0x0000007fff007424 */ /* 0x000fe200078e00ff */
[----:B------:R-:W-:-:S04]  /*8d50*/  ISETP.GT.U32.AND P0, PT, R2, 0x7f800000, PT ;  /* 0x7f8000000200780c */ /* 0x000fc80003f04070 */
[----:B------:R-:W-:-:S04]  /*8d60*/  SEL R0, R0, 0x7c, P0 ;  /* 0x0000007c00007807 */ /* 0x000fc80000000000 */
.L_x_3522:
[----:B------:R-:W-:Y:S05]  /*8d70*/  BSYNC B0 ;  /* 0x0000000000007941 */ /* 0x000fea0003800000 */
.L_x_3520:
[----:B------:R-:W-:-:S04]  /*8d80*/  LOP3.LUT R6, R6, 0x80000000, RZ, 0xc0, !PT ;  /* 0x8000000006067812 */ /* 0x000fc800078ec0ff */
[----:B------:R-:W-:-:S04]  /*8d90*/  SHF.R.U32.HI R3, RZ, 0x18, R6 ;  /* 0x00000018ff037819 */ /* 0x000fc80000011606 */
[----:B------:R-:W-:-:S05]  /*8da0*/  LOP3.LUT R3, R0, R3, RZ, 0xfc, !PT ;  /* 0x0000000300037212 */ /* 0x000fca00078efcff */
[----:B------:R0:W-:Y:S01]  /*8db0*/  STG.E.U8 [R16.64], R3 ;  /* 0x0000000310007986 */ /* 0x0001e2000c101124 */
[----:B------:R-:W-:Y:S05]  /*8dc0*/  BRA `(.L_x_3506) ;  /* 0x000006a000007947 */ /* 0x000fea0003800000 */
.L_x_3516:
[----:B------:R-:W-:-:S05]  /*8dd0*/  F2FP.BF16.PACK_AB R6, RZ, R6 ;  /* 0x00000006ff06723e */ /* 0x000fca00000010ff */
[----:B------:R0:W-:Y:S01]  /*8de0*/  STG.E.U16 [R16.64], R6 ;  /* 0x0000000610007986 */ /* 0x0001e2000c101524 */
[----:B------:R-:W-:Y:S05]  /*8df0*/  BRA `(.L_x_3506) ;  /* 0x0000067000007947 */ /* 0x000fea0003800000 */
.L_x_3513:
        /* <DEDUP_REMOVED lines=11> */
.L_x_3525:
        /* <DEDUP_REMOVED lines=16> */
.L_x_3528:
[----:B------:R-:W-:-:S04]  /*8fb0*/  LOP3.LUT R6, R6, 0x80000000, RZ, 0xc0, !PT ;  /* 0x8000000006067812 */ /* 0x000fc800078ec0ff */
[----:B------:R-:W-:-:S04]  /*8fc0*/  SHF.R.U32.HI R3, RZ, 0x18, R6 ;  /* 0x00000018ff037819 */ /* 0x000fc80000011606 */
[----:B------:R-:W-:-:S04]  /*8fd0*/  LOP3.LUT R0, R0, R3, RZ, 0xfc, !PT ;  /* 0x0000000300007212 */ /* 0x000fc800078efcff */
[----:B------:R-:W-:Y:S02]  /*8fe0*/  PRMT R8, R0, 0x7610, R8 ;  /* 0x0000761000087816 */ /* 0x000fe40000000008 */
.L_x_3527:
[----:B------:R-:W-:Y:S05]  /*8ff0*/  BSYNC B0 ;  /* 0x0000000000007941 */ /* 0x000fea0003800000 */
.L_x_3526:
[----:B------:R0:W-:Y:S01]  /*9000*/  STG.E.U8 [R16.64], R8 ;  /* 0x0000000810007986 */ /* 0x0001e2000c101124 */
[----:B------:R-:W-:Y:S05]  /*9010*/  BRA `(.L_x_3506) ;  /* 0x0000045000007947 */ /* 0x000fea0003800000 */
.L_x_3524:
        /* <DEDUP_REMOVED lines=16> */
.L_x_3531:
[----:B------:R-:W-:-:S04]  /*9120*/  LOP3.LUT R6, R6, 0x80000000, RZ, 0xc0, !PT ;  /* 0x8000000006067812 */ /* 0x000fc800078ec0ff */
[----:B------:R-:W-:-:S04]  /*9130*/  SHF.R.U32.HI R3, RZ, 0x18, R6 ;  /* 0x00000018ff037819 */ /* 0x000fc80000011606 */
[----:B------:R-:W-:-:S04]  /*9140*/  LOP3.LUT R0, R0, R3, RZ, 0xfc, !PT ;  /* 0x0000000300007212 */ /* 0x000fc800078efcff */
[----:B------:R-:W-:Y:S02]  /*9150*/  PRMT R8, R0, 0x7610, R8 ;  /* 0x0000761000087816 */ /* 0x000fe40000000008 */
.L_x_3530:
[----:B------:R-:W-:Y:S05]  /*9160*/  BSYNC B0 ;  /* 0x0000000000007941 */ /* 0x000fea0003800000 */
.L_x_3529:
[----:B------:R0:W-:Y:S01]  /*9170*/  STG.E.U8 [R16.64], R8 ;  /* 0x0000000810007986 */ /* 0x0001e2000c101124 */
[----:B------:R-:W-:Y:S05]  /*9180*/  BRA `(.L_x_3506) ;  /* 0x000002e000007947 */ /* 0x000fea0003800000 */
.L_x_3523:
        /* <DEDUP_REMOVED lines=21> */
.L_x_3505:
        /* <DEDUP_REMOVED lines=20> */
.L_x_3533:
[----:B------:R-:W0:Y:S02]  /*9420*/  F2I.U64.TRUNC R6, R6 ;  /* 0x0000000600067311 */ /* 0x000e24000020d800 */
[----:B0-----:R0:W-:Y:S01]  /*9430*/  STG.E.64 [R16.64], R6 ;  /* 0x0000000610007986 */ /* 0x0011e2000c101b24 */
[----:B------:R-:W-:Y:S05]  /*9440*/  BRA `(.L_x_3506) ;  /* 0x0000002000007947 */ /* 0x000fea0003800000 */
.L_x_3532:
[----:B------:R-:W0:Y:S02]  /*9450*/  F2I.FTZ.U32.TRUNC.NTZ R3, R6 ;  /* 0x0000000600037305 */ /* 0x000e24000021f000 */
[----:B0-----:R0:W-:Y:S02]  /*9460*/  STG.E [R16.64], R3 ;  /* 0x0000000310007986 */ /* 0x0011e4000c101924 */
.L_x_3506:
[----:B------:R-:W-:Y:S02]  /*9470*/  IADD3 R19, R19, 0x80, RZ ;  /* 0x0000008013137810 */ /* 0x000fe40007ffe0ff */
.L_x_3397:
[----:B------:R-:W-:Y:S05]  /*9480*/  BSYNC B7 ;  /* 0x0000000000077941 */ /* 0x000fea0003800000 */
.L_x_3396:
[----:B------:R-:W-:-:S13]  /*9490*/  ISETP.GE.AND P0, PT, R19, c[0x0][0x160], PT ;  /* 0x0000580013007a0c */ /* 0x000fda0003f06270 */
[----:B------:R-:W-:Y:S05]  /*94a0*/  @P0 EXIT ;  /* 0x000000000000094d */ /* 0x000fea0003800000 */
[----:B------:R-:W-:Y:S01]  /*94b0*/  ISETP.NE.AND P0, PT, RZ, c[0x0][0x168], PT ;  /* 0x00005a00ff007a0c */ /* 0x000fe20003f05270 */
[----:B------:R-:W-:Y:S02]  /*94c0*/  IMAD.MOV.U32 R0, RZ, RZ, RZ ;  /* 0x000000ffff007224 */ /* 0x000fe400078e00ff */
[----:B0-----:R-:W-:-:S10]  /*94d0*/  IMAD.MOV.U32 R16, RZ, RZ, RZ ;  /* 0x000000ffff107224 */ /* 0x001fd400078e00ff */
[----:B------:R-:W-:Y:S05]  /*94e0*/  @!P0 BRA `(.L_x_3534) ;  /* 0x00000e0000008947 */ /* 0x000fea0003800000 */
[----:B------:R-:W-:Y:S01]  /*94f0*/  HFMA2.MMA R4, -RZ, RZ, 0, 5.9604644775390625e-08 ;  /* 0x00000001ff047435 */ /* 0x000fe200000001ff */
[----:B------:R-:W-:-:S04]  /*9500*/  IMAD.MOV.U32 R18, RZ, RZ, RZ ;  /* 0x000000ffff127224 */ /* 0x000fc800078e00ff */
[----:B------:R-:W-:-:S05]  /*9510*/  IMAD.HI.U32 R2, R19, c[0x0][0x170], R18 ;  /* 0x00005c0013027a27 */ /* 0x000fca00078e0012 */
        /* <DEDUP_REMOVED lines=221> */
.L_x_3534:
        /* <DEDUP_REMOVED lines=21> */
.L_x_3539:
[----:B------:R-:W2:Y:S01]  /*a440*/  LDG.E.U8 R2, [R4.64] ;  /* 0x0000002404027981 */ /* 0x000ea2000c1e1100 */
[----:B------:R-:W-:Y:S01]  /*a450*/  IMAD.MOV.U32 R3, RZ, RZ, RZ ;  /* 0x000000ffff037224 */ /* 0x000fe200078e00ff */
[----:B--2---:R-:W0:Y:S01]  /*a460*/  I2F.U16 R2, R2 ;  /* 0x0000000200027306 */ /* 0x004e220000101000 */
[----:B------:R-:W-:Y:S05]  /*a470*/  BRA `(.L_x_3541) ;  /* 0x00000de000007947 */ /* 0x000fea0003800000 */
.L_x_3538:
        /* <DEDUP_REMOVED lines=10> */
.L_x_3543:
[----:B------:R-:W2:Y:S01]  /*a520*/  LDG.E R2, [R4.64] ;  /* 0x0000002404027981 */ /* 0x000ea2000c1e1900 */
[----:B------:R-:W-:Y:S01]  /*a530*/  IMAD.MOV.U32 R3, RZ, RZ, RZ ;  /* 0x000000ffff037224 */ /* 0x000fe200078e00ff */
[----:B--2---:R-:W0:Y:S01]  /*a540*/  I2F R2, R2 ;  /* 0x0000000200027306 */ /* 0x004e220000201400 */
[----:B------:R-:W-:Y:S05]  /*a550*/  BRA `(.L_x_3541) ;  /* 0x00000d0000007947 */ /* 0x000fea0003800000 */
.L_x_3542:
[----:B------:R-:W2:Y:S01]  /*a560*/  LDG.E.U16 R2, [R4.64] ;  /* 0x0000002404027981 */ /* 0x000ea2000c1e1500 */
[----:B------:R-:W-:Y:S01]  /*a570*/  IMAD.MOV.U32 R3, RZ, RZ, RZ ;  /* 0x000000ffff037224 */ /* 0x000fe200078e00ff */
[----:B--2---:R-:W0:Y:S01]  /*a580*/  I2F.S16 R2, R2 ;  /* 0x0000000200027306 */ /* 0x004e220000101400 */
[----:B------:R-:W-:Y:S05]  /*a590*/  BRA `(.L_x_3541) ;  /* 0x00000cc000007947 */ /* 0x000fea0003800000 */
.L_x_3537:
[----:B------:R-:W-:-:S13]  /*a5a0*/  ISETP.GT.AND P0, PT, R2, 0x6, PT ;  /* 0x000000060200780c */ /* 0x000fda0003f04270 */
[----:B------:R-:W-:Y:S05]  /*a5b0*/  @P0 BRA `(.L_x_3544) ;  /* 0x000000b000000947 */ /* 0x000fea0003800000 */
[----:B------:R-:W-:-:S13]  /*a5c0*/  ISETP.NE.AND P0, PT, R2, 0x5, PT ;  /* 0x000000050200780c */ /* 0x000fda0003f05270 */
[----:B------:R-:W-:Y:S05]  /*a5d0*/  @!P0 BRA `(.L_x_3545) ;  /* 0x0000005000008947 */ /* 0x000fea0003800000 */
[----:B------:R-:W-:-:S13]  /*a5e0*/  ISETP.NE.AND P0, PT, R2, 0x6, PT ;  /* 0x000000060200780c */ /* 0x000fda0003f05270 */
[----:B------:R-:W-:Y:S05]  /*a5f0*/  @P0 BRA `(.L_x_3540) ;  /* 0x00000aa000000947 */ /* 0x000fea0003800000 */
[----:B------:R0:W5:Y:S01]  /*a600*/  LDG.E R2, [R4.64] ;  /* 0x0000002404027981 */ /* 0x000162000c1e1900 */
[----:B------:R-:W-:Y:S01]  /*a610*/  HFMA2.MMA R3, -RZ, RZ, 0, 0 ;  /* 0x00000000ff037435 */ /* 0x000fe200000001ff */
[----:B------:R-:W-:Y:S05]  /*a620*/  BRA `(.L_x_3541) ;  /* 0x00000c3000007947 */ /* 0x000fea0003800000 */
.L_x_3545:
[----:B------:R-:W2:Y:S01]  /*a630*/  LDG.E.U16 R2, [R4.64] ;  /* 0x0000002404027981 */ /* 0x000ea2000c1e1500 */
[----:B------:R-:W-:Y:S01]  /*a640*/  IMAD.MOV.U32 R3, RZ, RZ, RZ ;  /* 0x000000ffff037224 */ /* 0x000fe200078e00ff */
[----:B--2---:R-:W-:Y:S01]  /*a650*/  HADD2.F32 R2, -RZ, R2.H0_H0 ;  /* 0x20000002ff027230 */ /* 0x004fe20000004100 */
[----:B------:R-:W-:Y:S05]  /*a660*/  BRA `(.L_x_3541) ;  /* 0x00000bf000007947 */ /* 0x000fea0003800000 */
.L_x_3544:
        /* <DEDUP_REMOVED lines=8> */
.L_x_3547:
[----:B------:R-:W2:Y:S02]  /*a6f0*/  LDG.E R2, [R4.64] ;  /* 0x0000002404027981 */ /* 0x000ea4000c1e1900 */
[--C-:B--2---:R-:W-:Y:S02]  /*a700*/  HADD2.F32 R3, -RZ, R2.reuse.H1_H1 ;  /* 0x30000002ff037230 */ /* 0x104fe40000004100 */
[----:B------:R-:W-:Y:S01]  /*a710*/  HADD2.F32 R2, -RZ, R2.H0_H0 ;  /* 0x20000002ff027230 */ /* 0x000fe20000004100 */
[----:B------:R-:W-:Y:S05]  /*a720*/  BRA `(.L_x_3541) ;  /* 0x00000b3000007947 */ /* 0x000fea0003800000 */
.L_x_3546:
[----:B------:R-:W2:Y:S01]  /*a730*/  LDG.E.64 R4, [R4.64] ;  /* 0x0000002404047981 */ /* 0x000ea2000c1e1b00 */
[----:B------:R-:W-:Y:S01]  /*a740*/  IMAD.MOV.U32 R3, RZ, RZ, RZ ;  /* 0x000000ffff037224 */ /* 0x000fe200078e00ff */
[----:B--2---:R-:W0:Y:S01]  /*a750*/  F2F.F32.F64 R2, R4 ;  /* 0x0000000400027310 */ /* 0x004e220000301000 */
[----:B------:R-:W0:-:S14]  /*a760*/  DSETP.GEU.AND P0, PT, |R4|, c[0x2][0x0], PT ;  /* 0x008000000400762a */ /* 0x000e1c0003f0e200 */
[----:B0-----:R-:W-:Y:S01]  /*a770*/  @!P0 FMUL R2, R2, 1.175494350822287508e-38 ;  /* 0x0080000002028820 */ /* 0x001fe20000400000 */
[----:B------:R-:W-:Y:S05]  /*a780*/  BRA `(.L_x_3541) ;  /* 0x00000ad000007947 */ /* 0x000fea0003800000 */
.L_x_3536:
        /* <DEDUP_REMOVED lines=13> */
.L_x_3550:
        /* <DEDUP_REMOVED lines=8> */
.L_x_3549:
        /* <DEDUP_REMOVED lines=27> */
.L_x_3552:
        /* <DEDUP_REMOVED lines=14> */
.L_x_3551:
[----:B------:R-:W2:Y:S01]  /*ab70*/  LDG.E.U16 R2, [R4.64] ;  /* 0x0000002404027981 */ /* 0x000ea2000c1e1500 */
[----:B------:R-:W-:Y:S01]  /*ab80*/  IMAD.MOV.U32 R3, RZ, RZ, RZ ;  /* 0x000000ffff037224 */ /* 0x000fe200078e00ff */
[----:B--2---:R-:W-:Y:S01]  /*ab90*/  PRMT R2, RZ, 0x5410, R2 ;  /* 0x00005410ff027816 */ /* 0x004fe20000000002 */
[----:B------:R-:W-:Y:S05]  /*aba0*/  BRA `(.L_x_3541) ;  /* 0x000006b000007947 */ /* 0x000fea0003800000 */
.L_x_3548:
        /* <DEDUP_REMOVED lines=12> */
.L_x_3555:
        /* <DEDUP_REMOVED lines=20> */
.L_x_3557:
[----:B------:R-:W-:Y:S05]  /*adb0*/  BSYNC B0 ;  /* 0x0000000000007941 */ /* 0x000fea0003800000 */
.L_x_3556:
[----:B------:R-:W-:Y:S01]  /*adc0*/  IMAD.SHL.U32 R2, R2, 0x100000, RZ ;  /* 0x0010000002027824 */ /* 0x000fe200078e00ff */
[----:B------:R-:W-:-:S04]  /*add0*/  LEA R5, R0, 0x3b800000, 0x17 ;  /* 0x3b80000000057811 */ /* 0x000fc800078eb8ff */
[----:B------:R-:W-:Y:S01]  /*ade0*/  LOP3.LUT R2, R5, R2, R6, 0xfe, !PT ;  /* 0x0000000205027212 */ /* 0x000fe200078efe06 */
[----:B------:R-:W-:Y:S05]  /*adf0*/  BRA `(.L_x_3541) ;  /* 0x0000046000007947 */ /* 0x000fea0003800000 */
.L_x_3554:
        /* <DEDUP_REMOVED lines=20> */
.L_x_3559:
[----:B------:R-:W-:Y:S05]  /*af40*/  BSYNC B0 ;  /* 0x0000000000007941 */ /* 0x000fea0003800000 */
.L_x_3558:
[----:B------:R-:W-:Y:S01]  /*af50*/  IMAD.SHL.U32 R2, R2, 0x200000, RZ ;  /* 0x0020000002027824 */ /* 0x000fe200078e00ff */
[----:B------:R-:W-:-:S04]  /*af60*/  LEA R5, R0, 0x37800000, 0x17 ;  /* 0x3780000000057811 */ /* 0x000fc800078eb8ff */
[----:B------:R-:W-:Y:S01]  /*af70*/  LOP3.LUT R2, R5, R2, R6, 0xfe, !PT ;  /* 0x0000000205027212 */ /* 0x000fe200078efe06 */
[----:B------:R-:W-:Y:S05]  /*af80*/  BRA `(.L_x_3541) ;  /* 0x000002d000007947 */ /* 0x000fea0003800000 */
.L_x_3553:
        /* <DEDUP_REMOVED lines=14> */
.L_x_3563:
[----:B------:R-:W-:Y:S05]  /*b070*/  BSYNC B0 ;  /* 0x0000000000007941 */ /* 0x000fea0003800000 */
.L_x_3562:
[----:B------:R-:W-:Y:S01]  /*b080*/  IMAD.MOV.U32 R3, RZ, RZ, RZ ;  /* 0x000000ffff037224 */ /* 0x000fe200078e00ff */
[----:B------:R-:W-:Y:S05]  /*b090*/  BRA `(.L_x_3541) ;  /* 0x000001c000007947 */ /* 0x000fea0003800000 */
.L_x_3540:
        /* <DEDUP_REMOVED lines=21> */
.L_x_3561:
[----:B------:R-:W2:Y:S01]  /*b1f0*/  LDG.E.64 R4, [R4.64] ;  /* 0x0000002404047981 */ /* 0x000ea2000c1e1b00 */
[----:B------:R-:W-:Y:S01]  /*b200*/  IMAD.MOV.U32 R3, RZ, RZ, RZ ;  /* 0x000000ffff037224 */ /* 0x000fe200078e00ff */
[----:B--2---:R0:W1:Y:S01]  /*b210*/  I2F.U64 R2, R4 ;  /* 0x0000000400027312 */ /* 0x0040620000301000 */
[----:B------:R-:W-:Y:S05]  /*b220*/  BRA `(.L_x_3541) ;  /* 0x0000003000007947 */ /* 0x000fea0003800000 */
.L_x_3560:
[----:B------:R-:W2:Y:S01]  /*b230*/  LDG.E R2, [R4.64] ;  /* 0x0000002404027981 */ /* 0x000ea2000c1e1900 */
[----:B------:R-:W-:Y:S01]  /*b240*/  IMAD.MOV.U32 R3, RZ, RZ, RZ ;  /* 0x000000ffff037224 */ /* 0x000fe200078e00ff */
[----:B--2---:R-:W0:Y:S06]  /*b250*/  I2F.U32 R2, R2 ;  /* 0x0000000200027306 */ /* 0x004e2c0000201000 */
.L_x_3541:
[----:B------:R-:W-:Y:S05]  /*b260*/  BSYNC B6 ;  /* 0x0000000000067941 */ /* 0x000fea0003800000 */
.L_x_3535:
        /* <DEDUP_REMOVED lines=50> */
.L_x_3567:
        /* <DEDUP_REMOVED lines=12> */
.L_x_3566:
[----:B------:R-:W-:-:S04]  /*b650*/  FADD.FTZ R5, R2, -R2 ;  /* 0x8000000202057221 */ /* 0x000fc80000010000 */
[----:B------:R-:W-:Y:S01]  /*b660*/  IMAD.MOV.U32 R6, RZ, RZ, R5 ;  /* 0x000000ffff067224 */ /* 0x000fe200078e0005 */
[----:B------:R-:W-:Y:S05]  /*b670*/  BRA `(.L_x_3568) ;  /* 0x000000c000007947 */ /* 0x000fea0003800000 */
.L_x_3565:
        /* <DEDUP_REMOVED lines=12> */
.L_x_3568:
[----:B------:R-:W-:Y:S05]  /*b740*/  BSYNC B0 ;  /* 0x0000000000007941 */ /* 0x000fea0003800000 */
.L_x_3564:
        /* <DEDUP_REMOVED lines=16> */
.L_x_3572:
[----:B------:R-:W0:Y:S02]  /*b850*/  F2I.S64.TRUNC R6, R6 ;  /* 0x0000000600067311 */ /* 0x000e24000020d900 */
[----:B0-----:R-:W-:-:S05]  /*b860*/  IMAD.MOV.U32 R3, RZ, RZ, R6 ;  /* 0x000000ffff037224 */ /* 0x001fca00078e0006 */
[----:B------:R-:W-:Y:S01]  /*b870*/  STG.E.U8 [R16.64], R3 ;  /* 0x0000000310007986 */ /* 0x000fe2000c101124 */
[----:B------:R-:W-:Y:S05]  /*b880*/  EXIT ;  /* 0x000000000000794d */ /* 0x000fea0003800000 */
.L_x_3571:
        /* <DEDUP_REMOVED lines=9> */
.L_x_3575:
[----:B------:R-:W0:Y:S02]  /*b920*/  F2I.FTZ.TRUNC.NTZ R3, R6 ;  /* 0x0000000600037305 */ /* 0x000e24000021f100 */
[----:B0-----:R-:W-:Y:S01]  /*b930*/  STG.E [R16.64], R3 ;  /* 0x0000000310007986 */ /* 0x001fe2000c101924 */
[----:B------:R-:W-:Y:S05]  /*b940*/  EXIT ;  /* 0x000000000000794d */ /* 0x000fea0003800000 */
.L_x_3574:
[----:B------:R-:W0:Y:S02]  /*b950*/  F2I.FTZ.TRUNC.NTZ R3, R6 ;  /* 0x0000000600037305 */ /* 0x000e24000021f100 */
[----:B0-----:R-:W-:Y:S01]  /*b960*/  STG.E.U16 [R16.64], R3 ;  /* 0x0000000310007986 */ /* 0x001fe2000c101524 */
[----:B------:R-:W-:Y:S05]  /*b970*/  EXIT ;  /* 0x000000000000794d */ /* 0x000fea0003800000 */
.L_x_3570:
        /* <DEDUP_REMOVED lines=8> */
.L_x_3577:
[----:B------:R-:W-:-:S05]  /*ba00*/  F2FP.PACK_AB R6, RZ, R6 ;  /* 0x00000006ff06723e */ /* 0x000fca00000000ff */
[----:B------:R-:W-:Y:S01]  /*ba10*/  STG.E.U16 [R16.64], R6 ;  /* 0x0000000610007986 */ /* 0x000fe2000c101524 */
[----:B------:R-:W-:Y:S05]  /*ba20*/  EXIT ;  /* 0x000000000000794d */ /* 0x000fea0003800000 */
.L_x_3576:
[----:B------:R-:W-:-:S13]  /*ba30*/  ISETP.NE.AND P0, PT, R0, 0x7, PT ;  /* 0x000000070000780c */ /* 0x000fda0003f05270 */
[----:B------:R-:W-:Y:S05]  /*ba40*/  @!P0 BRA `(.L_x_3578) ;  /* 0x0000009000008947 */ /* 0x000fea0003800000 */
[----:B------:R-:W-:-:S13]  /*ba50*/  ISETP.NE.AND P0, PT, R0, 0x8, PT ;  /* 0x000000080000780c */ /* 0x000fda0003f05270 */
[----:B------:R-:W-:Y:S05]  /*ba60*/  @!P0 BRA `(.L_x_3579) ;  /* 0x0000004000008947 */ /* 0x000fea0003800000 */
[----:B------:R-:W-:-:S13]  /*ba70*/  ISETP.NE.AND P0, PT, R0, 0x9, PT ;  /* 0x000000090000780c */ /* 0x000fda0003f05270 */
[----:B------:R-:W-:Y:S05]  /*ba80*/  @P0 BRA `(.L_x_3573) ;  /* 0x000009b000000947 */ /* 0x000fea0003800000 */
[----:B------:R-:W-:Y:S01]  /*ba90*/  STG.E.64 [R16.64], R6 ;  /* 0x0000000610007986 */ /* 0x000fe2000c101b24 */
[----:B------:R-:W-:Y:S05]  /*baa0*/  EXIT ;  /* 0x000000000000794d */ /* 0x000fea0003800000 */
.L_x_3579:
[----:B------:R-:W-:-:S05]  /*bab0*/  F2FP.PACK_AB R7, R7, R6 ;  /* 0x000000060707723e */ /* 0x000fca00000000ff */
[----:B------:R-:W-:Y:S01]  /*bac0*/  STG.E [R16.64], R7 ;  /* 0x0000000710007986 */ /* 0x000fe2000c101924 */
[----:B------:R-:W-:Y:S05]  /*bad0*/  EXIT ;  /* 0x000000000000794d */ /* 0x000fea0003800000 */
.L_x_3578:
[----:B------:R-:W-:-:S06]  /*bae0*/  FMUL.FTZ R2, R6, 1 ;  /* 0x3f80000006027820 */ /* 0x000fcc0000410000 */
[----:B------:R-:W0:Y:S02]  /*baf0*/  F2F.F64.F32 R2, R2 ;  /* 0x0000000200027310 */ /* 0x000e240000201800 */
[----:B0-----:R-:W-:Y:S01]  /*bb00*/  STG.E.64 [R16.64], R2 ;  /* 0x0000000210007986 */ /* 0x001fe2000c101b24 */
[----:B------:R-:W-:Y:S05]  /*bb10*/  EXIT ;  /* 0x000000000000794d */ /* 0x000fea0003800000 */
.L_x_3569:
        /* <DEDUP_REMOVED lines=12> */
[----:B------:R-:W-:Y:S01]  /*bbe0*/  STG.E.U8 [R16.64], R3 ;  /* 0x0000000310007986 */ /* 0x000fe2000c101124 */
[----:B------:R-:W-:Y:S05]  /*bbf0*/  EXIT ;  /* 0x000000000000794d */ /* 0x000fea0003800000 */
.L_x_3582:
[----:B------:R-:W-:Y:S02]  /*bc00*/  FMUL.FTZ R10, R5, -1 ;  /* 0xbf800000050a7820 */ /* 0x000fe40000410000 */
[----:B------:R-:W-:-:S04]  /*bc10*/  FMUL.FTZ R8, R6, 1 ;  /* 0x3f80000006087820 */ /* 0x000fc80000410000 */
[----:B------:R-:W-:Y:S08]  /*bc20*/  F2F.F64.F32 R10, R10 ;  /* 0x0000000a000a7310 */ /* 0x000ff00000201800 */
[----:B------:R-:W0:Y:S02]  /*bc30*/  F2F.F64.F32 R8, R8 ;  /* 0x0000000800087310 */ /* 0x000e240000201800 */
[----:B0-----:R-:W-:Y:S01]  /*bc40*/  STG.E.128 [R16.64], R8 ;  /* 0x0000000810007986 */ /* 0x001fe2000c101d24 */
[----:B------:R-:W-:Y:S05]  /*bc50*/  EXIT ;  /* 0x000000000000794d */ /* 0x000fea0003800000 */
.L_x_3581:
        /* <DEDUP_REMOVED lines=20> */
.L_x_3586:
[----:B------:R-:W-:Y:S05]  /*bda0*/  BSYNC B0 ;  /* 0x0000000000007941 */ /* 0x000fea0003800000 */
.L_x_3585:
[----:B------:R-:W-:-:S05]  /*bdb0*/  LOP3.LUT R5, R0, R5, RZ, 0xfc, !PT ;  /* 0x0000000500057212 */ /* 0x000fca00078efcff */
[----:B------:R-:W-:Y:S01]  /*bdc0*/  STG.E.U8 [R16.64], R5 ;  /* 0x0000000510007986 */ /* 0x000fe2000c101124 */
[----:B------:R-:W-:Y:S05]  /*bdd0*/  EXIT ;  /* 0x000000000000794d */ /* 0x000fea0003800000 */
.L_x_3584:
        /* <DEDUP_REMOVED lines=12> */
.L_x_3588:
[----:B------:R-:W-:Y:S01]  /*bea0*/  IMAD.MOV.U32 R0, RZ, RZ, 0x7f ;  /* 0x0000007fff007424 */ /* 0x000fe200078e00ff */
[----:B------:R-:W-:-:S04]  /*beb0*/  ISETP.GT.U32.AND P0, PT, R2, 0x7f800000, PT ;  /* 0x7f8000000200780c */ /* 0x000fc80003f04070 */
[----:B------:R-:W-:-:S04]  /*bec0*/  SEL R0, R0, 0x7c, P0 ;  /* 0x0000007c00007807 */ /* 0x000fc80000000000 */
.L_x_3589:
[----:B------:R-:W-:Y:S05]  /*bed0*/  BSYNC B0 ;  /* 0x0000000000007941 */ /* 0x000fea0003800000 */
.L_x_3587:
[----:B------:R-:W-:-:S04]  /*bee0*/  LOP3.LUT R6, R6, 0x80000000, RZ, 0xc0, !PT ;  /* 0x8000000006067812 */ /* 0x000fc800078ec0ff */
[----:B------:R-:W-:-:S04]  /*bef0*/  SHF.R.U32.HI R3, RZ, 0x18, R6 ;  /* 0x00000018ff037819 */ /* 0x000fc80000011606 */
[----:B------:R-:W-:-:S05]  /*bf00*/  LOP3.LUT R3, R0, R3, RZ, 0xfc, !PT ;  /* 0x0000000300037212 */ /* 0x000fca00078efcff */
[----:B------:R-:W-:Y:S01]  /*bf10*/  STG.E.U8 [R16.64], R3 ;  /* 0x0000000310007986 */ /* 0x000fe2000c101124 */
[----:B------:R-:W-:Y:S05]  /*bf20*/  EXIT ;  /* 0x000000000000794d */ /* 0x000fea0003800000 */
.L_x_3583:
[----:B------:R-:W-:-:S05]  /*bf30*/  F2FP.BF16.PACK_AB R6, RZ, R6 ;  /* 0x00000006ff06723e */ /* 0x000fca00000010ff */
[----:B------:R-:W-:Y:S01]  /*bf40*/  STG.E.U16 [R16.64], R6 ;  /* 0x0000000610007986 */ /* 0x000fe2000c101524 */
[----:B------:R-:W-:Y:S05]  /*bf50*/  EXIT ;  /* 0x000000000000794d */ /* 0x000fea0003800000 */
.L_x_3580:
        /* <DEDUP_REMOVED lines=11> */
.L_x_3592:
        /* <DEDUP_REMOVED lines=16> */
.L_x_3595:
[----:B------:R-:W-:-:S04]  /*c110*/  LOP3.LUT R6, R6, 0x80000000, RZ, 0xc0, !PT ;  /* 0x8000000006067812 */ /* 0x000fc800078ec0ff */
[----:B------:R-:W-:-:S04]  /*c120*/  SHF.R.U32.HI R3, RZ, 0x18, R6 ;  /* 0x00000018ff037819 */ /* 0x000fc80000011606 */
[----:B------:R-:W-:-:S04]  /*c130*/  LOP3.LUT R0, R0, R3, RZ, 0xfc, !PT ;  /* 0x0000000300007212 */ /* 0x000fc800078efcff */
[----:B------:R-:W-:Y:S02]  /*c140*/  PRMT R8, R0, 0x7610, R8 ;  /* 0x0000761000087816 */ /* 0x000fe40000000008 */
.L_x_3594:
[----:B------:R-:W-:Y:S05]  /*c150*/  BSYNC B0 ;  /* 0x0000000000007941 */ /* 0x000fea0003800000 */
.L_x_3593:
[----:B------:R-:W-:Y:S01]  /*c160*/  STG.E.U8 [R16.64], R8 ;  /* 0x0000000810007986 */ /* 0x000fe2000c101124 */
[----:B------:R-:W-:Y:S05]  /*c170*/  EXIT ;  /* 0x000000000000794d */ /* 0x000fea0003800000 */
.L_x_3591:
        /* <DEDUP_REMOVED lines=16> */
.L_x_3598:
[----:B------:R-:W-:-:S04]  /*c280*/  LOP3.LUT R6, R6, 0x80000000, RZ, 0xc0, !PT ;  /* 0x8000000006067812 */ /* 0x000fc800078ec0ff */
[----:B------:R-:W-:-:S04]  /*c290*/  SHF.R.U32.HI R3, RZ, 0x18, R6 ;  /* 0x00000018ff037819 */ /* 0x000fc80000011606 */
[----:B------:R-:W-:-:S04]  /*c2a0*/  LOP3.LUT R0, R0, R3, RZ, 0xfc, !PT ;  /* 0x0000000300007212 */ /* 0x000fc800078efcff */
[----:B------:R-:W-:Y:S02]  /*c2b0*/  PRMT R8, R0, 0x7610, R8 ;  /* 0x0000761000087816 */ /* 0x000fe40000000008 */
.L_x_3597:
[----:B------:R-:W-:Y:S05]  /*c2c0*/  BSYNC B0 ;  /* 0x0000000000007941 */ /* 0x000fea0003800000 */
.L_x_3596:
[----:B------:R-:W-:Y:S01]  /*c2d0*/  STG.E.U8 [R16.64], R8 ;  /* 0x0000000810007986 */ /* 0x000fe2000c101124 */
[----:B------:R-:W-:Y:S05]  /*c2e0*/  EXIT ;  /* 0x000000000000794d */ /* 0x000fea0003800000 */
.L_x_3590:
        /* <DEDUP_REMOVED lines=21> */
.L_x_3573:
        /* <DEDUP_REMOVED lines=20> */
.L_x_3600:
[----:B------:R-:W0:Y:S02]  /*c580*/  F2I.U64.TRUNC R6, R6 ;  /* 0x0000000600067311 */ /* 0x000e24000020d800 */
[----:B0-----:R-:W-:Y:S01]  /*c590*/  STG.E.64 [R16.64], R6 ;  /* 0x0000000610007986 */ /* 0x001fe2000c101b24 */
[----:B------:R-:W-:Y:S05]  /*c5a0*/  EXIT ;  /* 0x000000000000794d */ /* 0x000fea0003800000 */
.L_x_3599:
[----:B------:R-:W0:Y:S02]  /*c5b0*/  F2I.FTZ.U32.TRUNC.NTZ R3, R6 ;  /* 0x0000000600037305 */ /* 0x000e24000021f000 */
[----:B0-----:R-:W-:Y:S01]  /*c5c0*/  STG.E [R16.64], R3 ;  /* 0x0000000310007986 */ /* 0x001fe2000c101924 */
[----:B------:R-:W-:Y:S05]  /*c5d0*/  EXIT ;  /* 0x000000000000794d */ /* 0x000fea0003800000 */
.L_x_3601:
        /* <DEDUP_REMOVED lines=10> */
.L_x_6506:


//--------------------- .text._ZN2at6native27unrolled_elementwise_kernelIZZZNS0_15tan_kernel_cudaERNS_18TensorIteratorBaseEENKUlvE_clEvENKUlvE0_clEvEUlN3c107complexIfEEE_St5arrayIPcLm2EELi4E23TrivialOffsetCalculatorILi1EjESE_NS0_6memory12LoadWithCastILi1EEENSF_13StoreWithCastILi1EEEEEviT_T0_T2_T3_T4_T5_ --------------------------
	.section	.text._ZN2at6native27unrolled_elementwise_kernelIZZZNS0_15tan_kernel_cudaERNS_18TensorIteratorBaseEENKUlvE_clEvENKUlvE0_clEvEUlN3c107complexIfEEE_St5arrayIPcLm2EELi4E23TrivialOffsetCalculatorILi1EjESE_NS0_6memory12LoadWithCastILi1EEENSF_13StoreWithCastILi1EEEEEviT_T0_T2_T3_T4_T5_,"ax",@progbits
	.sectioninfo	@"SHI_REGISTERS=32"
	.align	128
        .global         _ZN2at6native27unrolled_elementwise_kernelIZZZNS0_15tan_kernel_cudaERNS_18TensorIteratorBaseEENKUlvE_clEvENKUlvE0_clEvEUlN3c107complexIfEEE_St5arrayIPcLm2EELi4E23TrivialOffsetCalculatorILi1EjESE_NS0_6memory12LoadWithCastILi1EEENSF_13StoreWithCastILi1EEEEEviT_T0_T2_T3_T4_T5_
        .type           _ZN2at6native27unrolled_elementwise_kernelIZZZNS0_15tan_kernel_cudaERNS_18TensorIteratorBaseEENKUlvE_clEvENKUlvE0_clEvEUlN3c107complexIfEEE_St5arrayIPcLm2EELi4E23TrivialOffsetCalculatorILi1EjESE_NS0_6memory12LoadWithCastILi1EEENSF_13StoreWithCastILi1EEEEEviT_T0_T2_T3_T4_T5_,@function
        .size           _ZN2at6native27unrolled_elementwise_kernelIZZZNS0_15tan_kernel_cudaERNS_18TensorIteratorBaseEENKUlvE_clEvENKUlvE0_clEvEUlN3c107complexIfEEE_St5arrayIPcLm2EELi4E23TrivialOffsetCalculatorILi1EjESE_NS0_6memory12LoadWithCastILi1EEENSF_13StoreWithCastILi1EEEEEviT_T0_T2_T3_T4_T5_,(.L_x_6507 - _ZN2at6native27unrolled_elementwise_kernelIZZZNS0_15tan_kernel_cudaERNS_18TensorIteratorBaseEENKUlvE_clEvENKUlvE0_clEvEUlN3c107complexIfEEE_St5arrayIPcLm2EELi4E23TrivialOffsetCalculatorILi1EjESE_NS0_6memory12LoadWithCastILi1EEENSF_13StoreWithCastILi1EEEEEviT_T0_T2_T3_T4_T5_)
        .other          _ZN2at6native27unrolled_elementwise_kernelIZZZNS0_15tan_kernel_cudaERNS_18TensorIteratorBaseEENKUlvE_clEvENKUlvE0_clEvEUlN3c107complexIfEEE_St5arrayIPcLm2EELi4E23TrivialOffsetCalculatorILi1EjESE_NS0_6memory12LoadWithCastILi1EEENSF_13StoreWithCastILi1EEEEEviT_T0_T2_T3_T4_T5_,@"STO_CUDA_ENTRY STV_DEFAULT"
_ZN2at6native27unrolled_elementwise_kernelIZZZNS0_15tan_kernel_cudaERNS_18TensorIteratorBaseEENKUlvE_clEvENKUlvE0_clEvEUlN3c107complexIfEEE_St5arrayIPcLm2EELi4E23TrivialOffsetCalculatorILi1EjESE_NS0_6memory12LoadWithCastILi1EEENSF_13StoreWithCastILi1EEEEEviT_T0_T2_T3_T4_T5_:
.text._ZN2at6native27unrolled_elementwise_kernelIZZZNS0_15tan_kernel_cudaERNS_18TensorIteratorBaseEENKUlvE_clEvENKUlvE0_clEvEUlN3c107complexIfEEE_St5arrayIPcLm2EELi4E23TrivialOffsetCalculatorILi1EjESE_NS0_6memory12LoadWithCastILi1EEENSF_13StoreWithCastILi1EEEEEviT_T0_T2_T3_T4_T5_:
[----:B------:R-:W-:Y:S02]  /*0000*/  IMAD.MOV.U32 R1, RZ, RZ, c[0x0][0x28] ;  /* 0x00000a00ff017624 */ /* 0x000fe400078e00ff */
[----:B------:R-:W0:Y:S01]  /*0010*/  S2R R28, SR_CTAID.X ;  /* 0x00000000001c7919 */ /* 0x000e220000002500 */
[----:B------:R-:W-:Y:S01]  /*0020*/  IMAD.MOV.U32 R0, RZ, RZ, -0x200 ;  /* 0xfffffe00ff007424 */ /* 0x000fe200078e00ff */
[----:B------:R-:W1:Y:S01]  /*0030*/  LDC.U8 R27, c[0x0][0x17c] ;  /* 0x00005f00ff1b7b82 */ /* 0x000e620000000000 */
[----:B------:R-:W-:Y:S01]  /*0040*/  ULDC.64 UR36, c[0x0][0x118] ;  /* 0x0000460000247ab9 */ /* 0x000fe20000000a00 */
[----:B------:R-:W2:Y:S01]  /*0050*/  S2R R26, SR_TID.X ;  /* 0x00000000001a7919 */ /* 0x000ea20000002100 */
[----:B------:R-:W-:Y:S01]  /*0060*/  BSSY B7, `(.L_x_3602) ;  /* 0x00000ff000077945 */ /* 0x000fe20003800000 */
[----:B------:R-:W-:Y:S01]  /*0070*/  IMAD.MOV.U32 R17, RZ, RZ, RZ ;  /* 0x000000ffff117224 */ /* 0x000fe200078e00ff */
[----:B------:R-:W-:Y:S01]  /*0080*/  CS2R R18, SRZ ;  /* 0x0000000000127805 */ /* 0x000fe2000001ff00 */
[----:B0-----:R-:W-:-:S05]  /*0090*/  IMAD R22, R28, R0, c[0x0][0x160] ;  /* 0x000058001c167624 */ /* 0x001fca00078e0200 */
[----:B--2---:R-:W-:-:S13]  /*00a0*/  ISETP.GE.AND P0, PT, R26, R22, PT ;  /* 0x000000161a00720c */ /* 0x004fda0003f06270 */
[----:B------:R-:W-:Y:S05]  /*00b0*/  @P0 BRA `(.L_x_3603) ;  /* 0x00000f9000000947 */ /* 0x000fea0003800000 */
[----:B-1----:R-:W-:Y:S01]  /*00c0*/  IMAD R0, R28, 0x200, R26 ;  /* 0x000002001c007824 */ /* 0x002fe200078e021a */
[----:B------:R-:W-:Y:S01]  /*00d0*/  PRMT R3, R27, 0x9910, RZ ;  /* 0x000099101b037816 */ /* 0x000fe200000000ff */
[----:B------:R-:W-:Y:S02]  /*00e0*/  BSSY B6, `(.L_x_3604) ;  /* 0x00000f5000067945 */ /* 0x000fe40003800000 */
        /* <DEDUP_REMOVED lines=16> */
[----:B--2---:R0:W1:Y:S01]  /*01f0*/  I2F.S16 R18, R2 ;  /* 0x0000000200127306 */ /* 0x0040620000101400 */
[----:B------:R-:W-:Y:S05]  /*0200*/  BRA `(.L_x_3610) ;  /* 0x00000e2000007947 */ /* 0x000fea0003800000 */
.L_x_3608:
[----:B------:R-:W2:Y:S01]  /*0210*/  LDG.E.U8 R2, [R2.64] ;  /* 0x0000002402027981 */ /* 0x000ea2000c1e1100 */
[----:B------:R-:W-:Y:S01]  /*0220*/  IMAD.MOV.U32 R19, RZ, RZ, RZ ;  /* 0x000000ffff137224 */ /* 0x000fe200078e00ff */
[----:B--2---:R0:W1:Y:S01]  /*0230*/  I2F.U16 R18, R2 ;  /* 0x0000000200127306 */ /* 0x0040620000101000 */
[----:B------:R-:W-:Y:S05]  /*0240*/  BRA `(.L_x_3610) ;  /* 0x00000de000007947 */ /* 0x000fea0003800000 */
.L_x_3607:
        /* <DEDUP_REMOVED lines=10> */
.L_x_3612:
[----:B------:R-:W2:Y:S01]  /*02f0*/  LDG.E R2, [R2.64] ;  /* 0x0000002402027981 */ /* 0x000ea2000c1e1900 */
[----:B------:R-:W-:Y:S01]  /*0300*/  IMAD.MOV.U32 R19, RZ, RZ, RZ ;  /* 0x000000ffff137224 */ /* 0x000fe200078e00ff */
[----:B--2---:R0:W1:Y:S01]  /*0310*/  I2F R18, R2 ;  /* 0x0000000200127306 */ /* 0x0040620000201400 */
[----:B------:R-:W-:Y:S05]  /*0320*/  BRA `(.L_x_3610) ;  /* 0x00000d0000007947 */ /* 0x000fea0003800000 */
.L_x_3611:
[----:B------:R-:W2:Y:S01]  /*0330*/  LDG.E.U16 R2, [R2.64] ;  /* 0x0000002402027981 */ /* 0x000ea2000c1e1500 */
[----:B------:R-:W-:Y:S01]  /*0340*/  IMAD.MOV.U32 R19, RZ, RZ, RZ ;  /* 0x000000ffff137224 */ /* 0x000fe200078e00ff */
[----:B--2---:R0:W1:Y:S01]  /*0350*/  I2F.S16 R18, R2 ;  /* 0x0000000200127306 */ /* 0x0040620000101400 */
[----:B------:R-:W-:Y:S05]  /*0360*/  BRA `(.L_x_3610) ;  /* 0x00000cc000007947 */ /* 0x000fea0003800000 */
.L_x_3606:
        /* <DEDUP_REMOVED lines=9> */
.L_x_3614:
[----:B------:R-:W2:Y:S01]  /*0400*/  LDG.E.U16 R2, [R2.64] ;  /* 0x0000002402027981 */ /* 0x000ea2000c1e1500 */
[----:B------:R-:W-:Y:S01]  /*0410*/  IMAD.MOV.U32 R19, RZ, RZ, RZ ;  /* 0x000000ffff137224 */ /* 0x000fe200078e00ff */
[----:B--2---:R-:W-:Y:S01]  /*0420*/  HADD2.F32 R18, -RZ, R2.H0_H0 ;  /* 0x20000002ff127230 */ /* 0x004fe20000004100 */
[----:B------:R-:W-:Y:S05]  /*0430*/  BRA `(.L_x_3610) ;  /* 0x00000bf000007947 */ /* 0x000fea0003800000 */
.L_x_3613:
        /* <DEDUP_REMOVED lines=8> */
.L_x_3616:
[----:B------:R-:W2:Y:S02]  /*04c0*/  LDG.E R2, [R2.64] ;  /* 0x0000002402027981 */ /* 0x000ea4000c1e1900 */
[--C-:B--2---:R-:W-:Y:S02]  /*04d0*/  HADD2.F32 R19, -RZ, R2.reuse.H1_H1 ;  /* 0x30000002ff137230 */ /* 0x104fe40000004100 */
[----:B------:R-:W-:Y:S01]  /*04e0*/  HADD2.F32 R18, -RZ, R2.H0_H0 ;  /* 0x20000002ff127230 */ /* 0x000fe20000004100 */
[----:B------:R-:W-:Y:S05]  /*04f0*/  BRA `(.L_x_3610) ;  /* 0x00000b3000007947 */ /* 0x000fea0003800000 */
.L_x_3615:
[----:B------:R-:W2:Y:S01]  /*0500*/  LDG.E.64 R2, [R2.64] ;  /* 0x0000002402027981 */ /* 0x000ea2000c1e1b00 */
[----:B------:R-:W-:Y:S01]  /*0510*/  IMAD.MOV.U32 R19, RZ, RZ, RZ ;  /* 0x000000ffff137224 */ /* 0x000fe200078e00ff */
[----:B--2---:R-:W0:Y:S01]  /*0520*/  F2F.F32.F64 R18, R2 ;  /* 0x0000000200127310 */ /* 0x004e220000301000 */
[----:B------:R-:W0:-:S14]  /*0530*/  DSETP.GEU.AND P0, PT, |R2|, c[0x2][0x0], PT ;  /* 0x008000000200762a */ /* 0x000e1c0003f0e200 */
[----:B0-----:R-:W-:Y:S01]  /*0540*/  @!P0 FMUL R18, R18, 1.175494350822287508e-38 ;  /* 0x0080000012128820 */ /* 0x001fe20000400000 */
[----:B------:R-:W-:Y:S05]  /*0550*/  BRA `(.L_x_3610) ;  /* 0x00000ad000007947 */ /* 0x000fea0003800000 */
.L_x_3605:
        /* <DEDUP_REMOVED lines=13> */
.L_x_3619:
        /* <DEDUP_REMOVED lines=8> */
.L_x_3618:
        /* <DEDUP_REMOVED lines=8> */
[----:B------:R-:W-:Y:S02]  /*0730*/  IMAD.MOV.U32 R19, RZ, RZ, RZ ;  /* 0x000000ffff137224 */ /* 0x000fe400078e00ff */
[----:B--2---:R-:W-:-:S05]  /*0740*/  IMAD.SHL.U32 R18, R18, 0x1000000, RZ ;  /* 0x0100000012127824 */ /* 0x004fca00078e00ff */
[----:B------:R-:W-:-:S04]  /*0750*/  LOP3.LUT R0, R18, 0x7f000000, RZ, 0xc0, !PT ;  /* 0x7f00000012007812 */ /* 0x000fc800078ec0ff */
[----:B------:R-:W0:Y:S01]  /*0760*/  FLO.U32 R4, R0 ;  /* 0x0000000000047300 */ /* 0x000e2200000e0000 */
[----:B------:R-:W-:-:S04]  /*0770*/  IADD3 R2, R0, -0x1, RZ ;  /* 0xffffffff00027810 */ /* 0x000fc80007ffe0ff */
[----:B------:R-:W-:Y:S02]  /*0780*/  SHF.R.S32.HI R2, RZ, 0x1f, R2 ;  /* 0x0000001fff027819 */ /* 0x000fe40000011402 */
[----:B0-----:R-:W-:-:S04]  /*0790*/  IADD3 R4, -R4, 0x1f, RZ ;  /* 0x0000001f04047810 */ /* 0x001fc80007ffe1ff */
[C---:B------:R-:W-:Y:S02]  /*07a0*/  ISETP.GT.U32.AND P0, PT, R4.reuse, 0x4, PT ;  /* 0x000000040400780c */ /* 0x040fe40003f04070 */
[----:B------:R-:W-:-:S04]  /*07b0*/  IADD3 R4, R4, -0x4, RZ ;  /* 0xfffffffc04047810 */ /* 0x000fc80007ffe0ff */
[----:B------:R-:W-:Y:S02]  /*07c0*/  SEL R5, R4, RZ, P0 ;  /* 0x000000ff04057207 */ /* 0x000fe40000000000 */
[----:B------:R-:W-:-:S03]  /*07d0*/  IADD3 R4, R0, 0x1000000, RZ ;  /* 0x0100000000047810 */ /* 0x000fc60007ffe0ff */
[----:B------:R-:W-:Y:S01]  /*07e0*/  IMAD R6, R5, R6, 0x3c000000 ;  /* 0x3c00000005067424 */ /* 0x000fe200078e0206 */
[----:B------:R-:W-:Y:S02]  /*07f0*/  SHF.L.U32 R5, R0, R5, RZ ;  /* 0x0000000500057219 */ /* 0x000fe400000006ff */
[----:B------:R-:W-:Y:S02]  /*0800*/  SHF.R.S32.HI R4, RZ, 0x8, R4 ;  /* 0x00000008ff047819 */ /* 0x000fe40000011404 */
[----:B------:R-:W-:-:S04]  /*0810*/  LEA.HI R5, R5, R6, RZ, 0x1c ;  /* 0x0000000605057211 */ /* 0x000fc800078fe0ff */
[----:B------:R-:W-:-:S04]  /*0820*/  LOP3.LUT R5, R5, 0x7f800000, R4, 0xf8, !PT ;  /* 0x7f80000005057812 */ /* 0x000fc800078ef804 */
[----:B------:R-:W-:-:S04]  /*0830*/  LOP3.LUT R5, R5, R2, RZ, 0x30, !PT ;  /* 0x0000000205057212 */ /* 0x000fc800078e30ff */
[----:B------:R-:W-:Y:S01]  /*0840*/  LOP3.LUT R18, R5, 0x80000000, R18, 0xf8, !PT ;  /* 0x8000000005127812 */ /* 0x000fe200078ef812 */
[----:B------:R-:W-:Y:S05]  /*0850*/  BRA `(.L_x_3610) ;  /* 0x000007d000007947 */ /* 0x000fea0003800000 */
.L_x_3621:
        /* <DEDUP_REMOVED lines=14> */
.L_x_3620:
[----:B------:R-:W2:Y:S01]  /*0940*/  LDG.E.U16 R2, [R2.64] ;  /* 0x0000002402027981 */ /* 0x000ea2000c1e1500 */
[----:B------:R-:W-:Y:S01]  /*0950*/  IMAD.MOV.U32 R19, RZ, RZ, RZ ;  /* 0x000000ffff137224 */ /* 0x000fe200078e00ff */
[----:B--2---:R-:W-:Y:S01]  /*0960*/  PRMT R18, RZ, 0x5410, R2 ;  /* 0x00005410ff127816 */ /* 0x004fe20000000002 */
[----:B------:R-:W-:Y:S05]  /*0970*/  BRA `(.L_x_3610) ;  /* 0x000006b000007947 */ /* 0x000fea0003800000 */
.L_x_3617:
        /* <DEDUP_REMOVED lines=10> */
[----:B--2---:R0:W1:Y:S01]  /*0a20*/  I2F.U16 R18, R2 ;  /* 0x0000000200127306 */ /* 0x0040620000101000 */
[----:B------:R-:W-:Y:S05]  /*0a30*/  BRA `(.L_x_3610) ;  /* 0x000005f000007947 */ /* 0x000fea0003800000 */
.L_x_3624:
        /* <DEDUP_REMOVED lines=20> */
.L_x_3626:
[----:B------:R-:W-:Y:S05]  /*0b80*/  BSYNC B0 ;  /* 0x0000000000007941 */ /* 0x000fea0003800000 */
.L_x_3625:
[----:B------:R-:W-:Y:S01]  /*0b90*/  IMAD.SHL.U32 R2, R2, 0x100000, RZ ;  /* 0x0010000002027824 */ /* 0x000fe200078e00ff */
[----:B------:R-:W-:-:S04]  /*0ba0*/  LEA R3, R0, 0x3b800000, 0x17 ;  /* 0x3b80000000037811 */ /* 0x000fc800078eb8ff */
[----:B------:R-:W-:Y:S01]  /*0bb0*/  LOP3.LUT R18, R3, R2, R18, 0xfe, !PT ;  /* 0x0000000203127212 */ /* 0x000fe200078efe12 */
[----:B------:R-:W-:Y:S05]  /*0bc0*/  BRA `(.L_x_3610) ;  /* 0x0000046000007947 */ /* 0x000fea0003800000 */
.L_x_3623:
        /* <DEDUP_REMOVED lines=20> */
.L_x_3628:
[----:B------:R-:W-:Y:S05]  /*0d10*/  BSYNC B0 ;  /* 0x0000000000007941 */ /* 0x000fea0003800000 */
.L_x_3627:
[----:B------:R-:W-:Y:S01]  /*0d20*/  IMAD.SHL.U32 R2, R2, 0x200000, RZ ;  /* 0x0020000002027824 */ /* 0x000fe200078e00ff */
[----:B------:R-:W-:-:S04]  /*0d30*/  LEA R3, R0, 0x37800000, 0x17 ;  /* 0x3780000000037811 */ /* 0x000fc800078eb8ff */
[----:B------:R-:W-:Y:S01]  /*0d40*/  LOP3.LUT R18, R3, R2, R18, 0xfe, !PT ;  /* 0x0000000203127212 */ /* 0x000fe200078efe12 */
[----:B------:R-:W-:Y:S05]  /*0d50*/  BRA `(.L_x_3610) ;  /* 0x000002d000007947 */ /* 0x000fea0003800000 */
.L_x_3622:
        /* <DEDUP_REMOVED lines=14> */
.L_x_3632:
[----:B------:R-:W-:Y:S05]  /*0e40*/  BSYNC B0 ;  /* 0x0000000000007941 */ /* 0x000fea0003800000 */
.L_x_3631:
[----:B------:R-:W-:Y:S01]  /*0e50*/  IMAD.MOV.U32 R19, RZ, RZ, RZ ;  /* 0x000000ffff137224 */ /* 0x000fe200078e00ff */
[----:B------:R-:W-:Y:S05]  /*0e60*/  BRA `(.L_x_3610) ;  /* 0x000001c000007947 */ /* 0x000fea0003800000 */
.L_x_3609:
        /* <DEDUP_REMOVED lines=21> */
.L_x_3630:
[----:B------:R-:W2:Y:S01]  /*0fc0*/  LDG.E.64 R2, [R2.64] ;  /* 0x0000002402027981 */ /* 0x000ea2000c1e1b00 */
[----:B------:R-:W-:Y:S01]  /*0fd0*/  IMAD.MOV.U32 R19, RZ, RZ, RZ ;  /* 0x000000ffff137224 */ /* 0x000fe200078e00ff */
[----:B--2---:R0:W1:Y:S01]  /*0fe0*/  I2F.U64 R18, R2 ;  /* 0x0000000200127312 */ /* 0x0040620000301000 */
[----:B------:R-:W-:Y:S05]  /*0ff0*/  BRA `(.L_x_3610) ;  /* 0x0000003000007947 */ /* 0x000fea0003800000 */
.L_x_3629:
[----:B------:R-:W2:Y:S01]  /*1000*/  LDG.E R2, [R2.64] ;  /* 0x0000002402027981 */ /* 0x000ea2000c1e1900 */
[----:B------:R-:W-:Y:S01]  /*1010*/  IMAD.MOV.U32 R19, RZ, RZ, RZ ;  /* 0x000000ffff137224 */ /* 0x000fe200078e00ff */
[----:B--2---:R0:W1:Y:S06]  /*1020*/  I2F.U32 R18, R2 ;  /* 0x0000000200127306 */ /* 0x00406c0000201000 */
.L_x_3610:
[----:B------:R-:W-:Y:S05]  /*1030*/  BSYNC B6 ;  /* 0x0000000000067941 */ /* 0x000fea0003800000 */
.L_x_3604:
[----:B------:R-:W-:Y:S02]  /*1040*/  IADD3 R26, R26, 0x80, RZ ;  /* 0x000000801a1a7810 */ /* 0x000fe40007ffe0ff */
.L_x_3603:
[----:B-1----:R-:W-:Y:S05]  /*1050*/  BSYNC B7 ;  /* 0x0000000000077941 */ /* 0x002fea0003800000 */
.L_x_3602:
[----:B------:R-:W-:Y:S01]  /*1060*/  ISETP.GE.AND P0, PT, R26, R22, PT ;  /* 0x000000161a00720c */ /* 0x000fe20003f06270 */
[----:B------:R-:W-:Y:S01]  /*1070*/  BSSY B7, `(.L_x_3633) ;  /* 0x00000fd000077945 */ /* 0x000fe20003800000 */
[----:B------:R-:W-:-:S11]  /*1080*/  IMAD.MOV.U32 R16, RZ, RZ, RZ ;  /* 0x000000ffff107224 */ /* 0x000fd600078e00ff */
[----:B------:R-:W-:Y:S05]  /*1090*/  @P0 BRA `(.L_x_3634) ;  /* 0x00000fa000000947 */ /* 0x000fea0003800000 */
[----:B------:R-:W-:Y:S01]  /*10a0*/  IMAD R0, R28, 0x200, R26 ;  /* 0x000002001c007824 */ /* 0x000fe200078e021a */
[----:B0-----:R-:W-:Y:S01]  /*10b0*/  PRMT R3, R27, 0x9910, RZ ;  /* 0x000099101b037816 */ /* 0x001fe200000000ff */
        /* <DEDUP_REMOVED lines=19> */
.L_x_3639:
[----:B------:R-:W2:Y:S01]  /*11f0*/  LDG.E.U8 R2, [R2.64] ;  /* 0x0000002402027981 */ /* 0x000ea2000c1e1100 */
[----:B------:R-:W-:Y:S01]  /*1200*/  IMAD.MOV.U32 R17, RZ, RZ, RZ ;  /* 0x000000ffff117224 */ /* 0x000fe200078e00ff */
[----:B--2---:R0:W1:Y:S01]  /*1210*/  I2F.U16 R16, R2 ;  /* 0x0000000200107306 */ /* 0x0040620000101000 */
[----:B------:R-:W-:Y:S05]  /*1220*/  BRA `(.L_x_3641) ;  /* 0x00000df000007947 */ /* 0x000fea0003800000 */
.L_x_3638:
        /* <DEDUP_REMOVED lines=10> */
.L_x_3643:
[----:B------:R-:W2:Y:S01]  /*12d0*/  LDG.E R2, [R2.64] ;  /* 0x0000002402027981 */ /* 0x000ea2000c1e1900 */
[----:B------:R-:W-:Y:S01]  /*12e0*/  IMAD.MOV.U32 R17, RZ, RZ, RZ ;  /* 0x000000ffff117224 */ /* 0x000fe200078e00ff */
[----:B--2---:R0:W1:Y:S01]  /*12f0*/  I2F R16, R2 ;  /* 0x0000000200107306 */ /* 0x0040620000201400 */
[----:B------:R-:W-:Y:S05]  /*1300*/  BRA `(.L_x_3641) ;  /* 0x00000d1000007947 */ /* 0x000fea0003800000 */
.L_x_3642:
[----:B------:R-:W2:Y:S01]  /*1310*/  LDG.E.U16 R2, [R2.64] ;  /* 0x0000002402027981 */ /* 0x000ea2000c1e1500 */
[----:B------:R-:W-:Y:S01]  /*1320*/  IMAD.MOV.U32 R17, RZ, RZ, RZ ;  /* 0x000000ffff117224 */ /* 0x000fe200078e00ff */
[----:B--2---:R0:W1:Y:S01]  /*1330*/  I2F.S16 R16, R2 ;  /* 0x0000000200107306 */ /* 0x0040620000101400 */
[----:B------:R-:W-:Y:S05]  /*1340*/  BRA `(.L_x_3641) ;  /* 0x00000cd000007947 */ /* 0x000fea0003800000 */
.L_x_3637:
        /* <DEDUP_REMOVED lines=9> */
.L_x_3645:
[----:B------:R-:W2:Y:S01]  /*13e0*/  LDG.E.U16 R2, [R2.64] ;  /* 0x0000002402027981 */ /* 0x000ea2000c1e1500 */
[----:B------:R-:W-:Y:S01]  /*13f0*/  IMAD.MOV.U32 R17, RZ, RZ, RZ ;  /* 0x000000ffff117224 */ /* 0x000fe200078e00ff */
[----:B--2---:R-:W-:Y:S01]  /*1400*/  HADD2.F32 R16, -RZ, R2.H0_H0 ;  /* 0x20000002ff107230 */ /* 0x004fe20000004100 */
[----:B------:R-:W-:Y:S05]  /*1410*/  BRA `(.L_x_3641) ;  /* 0x00000c0000007947 */ /* 0x000fea0003800000 */
.L_x_3644:
        /* <DEDUP_REMOVED lines=8> */
.L_x_3647:
[----:B------:R-:W2:Y:S02]  /*14a0*/  LDG.E R2, [R2.64] ;  /* 0x0000002402027981 */ /* 0x000ea4000c1e1900 */
[--C-:B--2---:R-:W-:Y:S02]  /*14b0*/  HADD2.F32 R17, -RZ, R2.reuse.H1_H1 ;  /* 0x30000002ff117230 */ /* 0x104fe40000004100 */
[----:B------:R-:W-:Y:S01]  /*14c0*/  HADD2.F32 R16, -RZ, R2.H0_H0 ;  /* 0x20000002ff107230 */ /* 0x000fe20000004100 */
[----:B------:R-:W-:Y:S05]  /*14d0*/  BRA `(.L_x_3641) ;  /* 0x00000b4000007947 */ /* 0x000fea0003800000 */
.L_x_3646:
[----:B------:R-:W2:Y:S01]  /*14e0*/  LDG.E.64 R2, [R2.64] ;  /* 0x0000002402027981 */ /* 0x000ea2000c1e1b00 */
[----:B------:R-:W-:Y:S01]  /*14f0*/  IMAD.MOV.U32 R17, RZ, RZ, RZ ;  /* 0x000000ffff117224 */ /* 0x000fe200078e00ff */
[----:B--2---:R-:W0:Y:S01]  /*1500*/  F2F.F32.F64 R16, R2 ;  /* 0x0000000200107310 */ /* 0x004e220000301000 */
[----:B------:R-:W0:-:S14]  /*1510*/  DSETP.GEU.AND P0, PT, |R2|, c[0x2][0x0], PT ;  /* 0x008000000200762a */ /* 0x000e1c0003f0e200 */
[----:B0-----:R-:W-:Y:S01]  /*1520*/  @!P0 FMUL R16, R16, 1.175494350822287508e-38 ;  /* 0x0080000010108820 */ /* 0x001fe20000400000 */
[----:B------:R-:W-:Y:S05]  /*1530*/  BRA `(.L_x_3641) ;  /* 0x00000ae000007947 */ /* 0x000fea0003800000 */
.L_x_3636:
        /* <DEDUP_REMOVED lines=13> */
.L_x_3650:
        /* <DEDUP_REMOVED lines=8> */
.L_x_3649:
        /* <DEDUP_REMOVED lines=27> */
.L_x_3652:
[----:B------:R-:W2:Y:S01]  /*1840*/  LDG.E.U8 R3, [R2.64] ;  /* 0x0000002402037981 */ /* 0x000ea2000c1e1100 */
[----:B------:R-:W-:Y:S02]  /*1850*/  IMAD.MOV.U32 R17, RZ, RZ, RZ ;  /* 0x000000ffff117224 */ /* 0x000fe400078e00ff */
        /* <DEDUP_REMOVED lines=11> */
[----:B------:R-:W-:Y:S01]  /*1910*/  LOP3.LUT R16, R16, 0x80000000, R3, 0xf8, !PT ;  /* 0x8000000010107812 */ /* 0x000fe200078ef803 */
[----:B------:R-:W-:Y:S05]  /*1920*/  BRA `(.L_x_3641) ;  /* 0x000006f000007947 */ /* 0x000fea0003800000 */
.L_x_3651:
[----:B------:R-:W2:Y:S01]  /*1930*/  LDG.E.U16 R2, [R2.64] ;  /* 0x0000002402027981 */ /* 0x000ea2000c1e1500 */
[----:B------:R-:W-:Y:S01]  /*1940*/  IMAD.MOV.U32 R17, RZ, RZ, RZ ;  /* 0x000000ffff117224 */ /* 0x000fe200078e00ff */
[----:B--2---:R-:W-:Y:S01]  /*1950*/  PRMT R16, RZ, 0x5410, R2 ;  /* 0x00005410ff107816 */ /* 0x004fe20000000002 */
[----:B------:R-:W-:Y:S05]  /*1960*/  BRA `(.L_x_3641) ;  /* 0x000006b000007947 */ /* 0x000fea0003800000 */
.L_x_3648:
        /* <DEDUP_REMOVED lines=12> */
.L_x_3655:
        /* <DEDUP_REMOVED lines=20> */
.L_x_3657:
[----:B------:R-:W-:Y:S05]  /*1b70*/  BSYNC B0 ;  /* 0x0000000000007941 */ /* 0x000fea0003800000 */
.L_x_3656:
[----:B------:R-:W-:Y:S01]  /*1b80*/  IMAD.SHL.U32 R2, R2, 0x100000, RZ ;  /* 0x0010000002027824 */ /* 0x000fe200078e00ff */
[----:B------:R-:W-:-:S04]  /*1b90*/  LEA R3, R0, 0x3b800000, 0x17 ;  /* 0x3b80000000037811 */ /* 0x000fc800078eb8ff */
[----:B------:R-:W-:Y:S01]  /*1ba0*/  LOP3.LUT R16, R3, R2, R16, 0xfe, !PT ;  /* 0x0000000203107212 */ /* 0x000fe200078efe10 */
[----:B------:R-:W-:Y:S05]  /*1bb0*/  BRA `(.L_x_3641) ;  /* 0x0000046000007947 */ /* 0x000fea0003800000 */
.L_x_3654:
        /* <DEDUP_REMOVED lines=20> */
.L_x_3659:
[----:B------:R-:W-:Y:S05]  /*1d00*/  BSYNC B0 ;  /* 0x0000000000007941 */ /* 0x000fea0003800000 */
.L_x_3658:
[----:B------:R-:W-:Y:S01]  /*1d10*/  IMAD.SHL.U32 R2, R2, 0x200000, RZ ;  /* 0x0020000002027824 */ /* 0x000fe200078e00ff */
[----:B------:R-:W-:-:S04]  /*1d20*/  LEA R3, R0, 0x37800000, 0x17 ;  /* 0x3780000000037811 */ /* 0x000fc800078eb8ff */
[----:B------:R-:W-:Y:S01]  /*1d30*/  LOP3.LUT R16, R3, R2, R16, 0xfe, !PT ;  /* 0x0000000203107212 */ /* 0x000fe200078efe10 */
[----:B------:R-:W-:Y:S05]  /*1d40*/  BRA `(.L_x_3641) ;  /* 0x000002d000007947 */ /* 0x000fea0003800000 */
.L_x_3653:
        /* <DEDUP_REMOVED lines=14> */
.L_x_3663:
[----:B------:R-:W-:Y:S05]  /*1e30*/  BSYNC B0 ;  /* 0x0000000000007941 */ /* 0x000fea0003800000 */
.L_x_3662:
[----:B------:R-:W-:Y:S01]  /*1e40*/  IMAD.MOV.U32 R17, RZ, RZ, RZ ;  /* 0x000000ffff117224 */ /* 0x000fe200078e00ff */
[----:B------:R-:W-:Y:S05]  /*1e50*/  BRA `(.L_x_3641) ;  /* 0x000001c000007947 */ /* 0x000fea0003800000 */
.L_x_3640:
        /* <DEDUP_REMOVED lines=19> */
[----:B------:R-:W-:Y:S01]  /*1f90*/  CS2R R16, SRZ ;  /* 0x0000000000107805 */ /* 0x000fe2000001ff00 */
[----:B------:R-:W-:Y:S05]  /*1fa0*/  BRA `(.L_x_3641) ;  /* 0x0000007000007947 */ /* 0x000fea0003800000 */
.L_x_3661:
[----:B------:R-:W2:Y:S01]  /*1fb0*/  LDG.E.64 R2, [R2.64] ;  /* 0x0000002402027981 */ /* 0x000ea2000c1e1b00 */
[----:B------:R-:W-:Y:S01]  /*1fc0*/  IMAD.MOV.U32 R17, RZ, RZ, RZ ;  /* 0x000000ffff117224 */ /* 0x000fe200078e00ff */
[----:B--2---:R0:W1:Y:S01]  /*1fd0*/  I2F.U64 R16, R2 ;  /* 0x0000000200107312 */ /* 0x0040620000301000 */
[----:B------:R-:W-:Y:S05]  /*1fe0*/  BRA `(.L_x_3641) ;  /* 0x0000003000007947 */ /* 0x000fea0003800000 */
.L_x_3660:
[----:B------:R-:W2:Y:S01]  /*1ff0*/  LDG.E R2, [R2.64] ;  /* 0x0000002402027981 */ /* 0x000ea2000c1e1900 */
[----:B------:R-:W-:Y:S01]  /*2000*/  IMAD.MOV.U32 R17, RZ, RZ, RZ ;  /* 0x000000ffff117224 */ /* 0x000fe200078e00ff */
[----:B--2---:R0:W1:Y:S06]  /*2010*/  I2F.U32 R16, R2 ;  /* 0x0000000200107306 */ /* 0x00406c0000201000 */
.L_x_3641:
[----:B------:R-:W-:Y:S05]  /*2020*/  BSYNC B6 ;  /* 0x0000000000067941 */ /* 0x000fea0003800000 */
.L_x_3635:
[----:B------:R-:W-:Y:S02]  /*2030*/  IADD3 R26, R26, 0x80, RZ ;  /* 0x000000801a1a7810 */ /* 0x000fe40007ffe0ff */
.L_x_3634:
[----:B------:R-:W-:Y:S05]  /*2040*/  BSYNC B7 ;  /* 0x0000000000077941 */ /* 0x000fea0003800000 */
.L_x_3633:
[----:B------:R-:W-:Y:S01]  /*2050*/  ISETP.GE.AND P0, PT, R26, R22, PT ;  /* 0x000000161a00720c */ /* 0x000fe20003f06270 */
[----:B------:R-:W-:Y:S01]  /*2060*/  BSSY B7, `(.L_x_3664) ;  /* 0x00000fd000077945 */ /* 0x000fe20003800000 */
[----:B------:R-:W-:Y:S01]  /*2070*/  IMAD.MOV.U32 R23, RZ, RZ, RZ ;  /* 0x000000ffff177224 */ /* 0x000fe200078e00ff */
[----:B------:R-:W-:-:S10]  /*2080*/  CS2R R24, SRZ ;  /* 0x0000000000187805 */ /* 0x000fd4000001ff00 */
        /* <DEDUP_REMOVED lines=20> */
[----:B--2---:R0:W2:Y:S01]  /*21d0*/  I2F.S16 R24, R2 ;  /* 0x0000000200187306 */ /* 0x0040a20000101400 */
[----:B------:R-:W-:Y:S05]  /*21e0*/  BRA `(.L_x_3672) ;  /* 0x00000e2000007947 */ /* 0x000fea0003800000 */
.L_x_3670:
[----:B------:R-:W2:Y:S01]  /*21f0*/  LDG.E.U8 R2, [R2.64] ;  /* 0x0000002402027981 */ /* 0x000ea2000c1e1100 */
[----:B------:R-:W-:Y:S01]  /*2200*/  IMAD.MOV.U32 R25, RZ, RZ, RZ ;  /* 0x000000ffff197224 */ /* 0x000fe200078e00ff */
[----:B--2---:R0:W2:Y:S01]  /*2210*/  I2F.U16 R24, R2 ;  /* 0x0000000200187306 */ /* 0x0040a20000101000 */
[----:B------:R-:W-:Y:S05]  /*2220*/  BRA `(.L_x_3672) ;  /* 0x00000de000007947 */ /* 0x000fea0003800000 */
.L_x_3669:
        /* <DEDUP_REMOVED lines=8> */
[----:B--2---:R0:W2:Y:S01]  /*22b0*/  I2F.S64 R24, R2 ;  /* 0x0000000200187312 */ /* 0x0040a20000301400 */
[----:B------:R-:W-:Y:S05]  /*22c0*/  BRA `(.L_x_3672) ;  /* 0x00000d4000007947 */ /* 0x000fea0003800000 */
.L_x_3674:
[----:B------:R-:W2:Y:S01]  /*22d0*/  LDG.E R2, [R2.64] ;  /* 0x0000002402027981 */ /* 0x000ea2000c1e1900 */
[----:B------:R-:W-:Y:S01]  /*22e0*/  IMAD.MOV.U32 R25, RZ, RZ, RZ ;  /* 0x000000ffff197224 */ /* 0x000fe200078e00ff */
[----:B--2---:R0:W2:Y:S01]  /*22f0*/  I2F R24, R2 ;  /* 0x0000000200187306 */ /* 0x0040a20000201400 */
[----:B------:R-:W-:Y:S05]  /*2300*/  BRA `(.L_x_3672) ;  /* 0x00000d0000007947 */ /* 0x000fea0003800000 */
.L_x_3673:
[----:B------:R-:W2:Y:S01]  /*2310*/  LDG.E.U16 R2, [R2.64] ;  /* 0x0000002402027981 */ /* 0x000ea2000c1e1500 */
[----:B------:R-:W-:Y:S01]  /*2320*/  IMAD.MOV.U32 R25, RZ, RZ, RZ ;  /* 0x000000ffff197224 */ /* 0x000fe200078e00ff */
[----:B--2---:R0:W2:Y:S01]  /*2330*/  I2F.S16 R24, R2 ;  /* 0x0000000200187306 */ /* 0x0040a20000101400 */
[----:B------:R-:W-:Y:S05]  /*2340*/  BRA `(.L_x_3672) ;  /* 0x00000cc000007947 */ /* 0x000fea0003800000 */
.L_x_3668:
        /* <DEDUP_REMOVED lines=9> */
.L_x_3676:
[----:B------:R-:W2:Y:S01]  /*23e0*/  LDG.E.U16 R2, [R2.64] ;  /* 0x0000002402027981 */ /* 0x000ea2000c1e1500 */
[----:B------:R-:W-:Y:S01]  /*23f0*/  IMAD.MOV.U32 R25, RZ, RZ, RZ ;  /* 0x000000ffff197224 */ /* 0x000fe200078e00ff */
[----:B--2---:R-:W-:Y:S01]  /*2400*/  HADD2.F32 R24, -RZ, R2.H0_H0 ;  /* 0x20000002ff187230 */ /* 0x004fe20000004100 */
[----:B------:R-:W-:Y:S05]  /*2410*/  BRA `(.L_x_3672) ;  /* 0x00000bf000007947 */ /* 0x000fea0003800000 */
.L_x_3675:
        /* <DEDUP_REMOVED lines=8> */
.L_x_3678:
[----:B------:R-:W2:Y:S02]  /*24a0*/  LDG.E R2, [R2.64] ;  /* 0x0000002402027981 */ /* 0x000ea4000c1e1900 */
[--C-:B--2---:R-:W-:Y:S02]  /*24b0*/  HADD2.F32 R25, -RZ, R2.reuse.H1_H1 ;  /* 0x30000002ff197230 */ /* 0x104fe40000004100 */
[----:B------:R-:W-:Y:S01]  /*24c0*/  HADD2.F32 R24, -RZ, R2.H0_H0 ;  /* 0x20000002ff187230 */ /* 0x000fe20000004100 */
[----:B------:R-:W-:Y:S05]  /*24d0*/  BRA `(.L_x_3672) ;  /* 0x00000b3000007947 */ /* 0x000fea0003800000 */
.L_x_3677:
[----:B------:R-:W2:Y:S01]  /*24e0*/  LDG.E.64 R2, [R2.64] ;  /* 0x0000002402027981 */ /* 0x000ea2000c1e1b00 */
[----:B------:R-:W-:Y:S01]  /*24f0*/  IMAD.MOV.U32 R25, RZ, RZ, RZ ;  /* 0x000000ffff197224 */ /* 0x000fe200078e00ff */
[----:B--2---:R-:W0:Y:S01]  /*2500*/  F2F.F32.F64 R24, R2 ;  /* 0x0000000200187310 */ /* 0x004e220000301000 */
[----:B------:R-:W0:-:S14]  /*2510*/  DSETP.GEU.AND P0, PT, |R2|, c[0x2][0x0], PT ;  /* 0x008000000200762a */ /* 0x000e1c0003f0e200 */
[----:B0-----:R-:W-:Y:S01]  /*2520*/  @!P0 FMUL R24, R24, 1.175494350822287508e-38 ;  /* 0x0080000018188820 */ /* 0x001fe20000400000 */
[----:B------:R-:W-:Y:S05]  /*2530*/  BRA `(.L_x_3672) ;  /* 0x00000ad000007947 */ /* 0x000fea0003800000 */
.L_x_3667:
        /* <DEDUP_REMOVED lines=13> */
.L_x_3681:
[----:B------:R-:W2:Y:S02]  /*2610*/  LDG.E.128 R4, [R2.64] ;  /* 0x0000002402047981 */ /* 0x000ea4000c1e1d00 */
[----:B--2---:R-:W0:Y:S01]  /*2620*/  F2F.F32.F64 R25, R6 ;  /* 0x0000000600197310 */ /* 0x004e220000301000 */
[----:B------:R-:W0:-:S04]  /*2630*/  DSETP.GEU.AND P0, PT, |R6|, c[0x2][0x0], PT ;  /* 0x008000000600762a */ /* 0x000e080003f0e200 */
[----:B------:R-:W2:-:S03]  /*2640*/  DSETP.GEU.AND P1, PT, |R4|, c[0x2][0x0], PT ;  /* 0x008000000400762a */ /* 0x000e860003f2e200 */
[----:B------:R-:W2:Y:S07]  /*2650*/  F2F.F32.F64 R24, R4 ;  /* 0x0000000400187310 */ /* 0x000eae0000301000 */
[----:B0-----:R-:W-:-:S04]  /*2660*/  @!P0 FMUL R25, R25, 1.175494350822287508e-38 ;  /* 0x0080000019198820 */ /* 0x001fc80000400000 */
[----:B--2---:R-:W-:Y:S01]  /*2670*/  @!P1 FMUL R24, R24, 1.175494350822287508e-38 ;  /* 0x0080000018189820 */ /* 0x004fe20000400000 */
[----:B------:R-:W-:Y:S05]  /*2680*/  BRA `(.L_x_3672) ;  /* 0x0000098000007947 */ /* 0x000fea0003800000 */
.L_x_3680:
        /* <DEDUP_REMOVED lines=27> */
.L_x_3683:
        /* <DEDUP_REMOVED lines=14> */
.L_x_3682:
[----:B------:R-:W2:Y:S01]  /*2920*/  LDG.E.U16 R2, [R2.64] ;  /* 0x0000002402027981 */ /* 0x000ea2000c1e1500 */
[----:B------:R-:W-:Y:S01]  /*2930*/  IMAD.MOV.U32 R25, RZ, RZ, RZ ;  /* 0x000000ffff197224 */ /* 0x000fe200078e00ff */
[----:B--2---:R-:W-:Y:S01]  /*2940*/  PRMT R24, RZ, 0x5410, R2 ;  /* 0x00005410ff187816 */ /* 0x004fe20000000002 */
[----:B------:R-:W-:Y:S05]  /*2950*/  BRA `(.L_x_3672) ;  /* 0x000006b000007947 */ /* 0x000fea0003800000 */
.L_x_3679:
        /* <DEDUP_REMOVED lines=10> */
[----:B--2---:R0:W2:Y:S01]  /*2a00*/  I2F.U16 R24, R2 ;  /* 0x0000000200187306 */ /* 0x0040a20000101000 */
[----:B------:R-:W-:Y:S05]  /*2a10*/  BRA `(.L_x_3672) ;  /* 0x000005f000007947 */ /* 0x000fea0003800000 */
.L_x_3686:
        /* <DEDUP_REMOVED lines=20> */
.L_x_3688:
[----:B------:R-:W-:Y:S05]  /*2b60*/  BSYNC B0 ;  /* 0x0000000000007941 */ /* 0x000fea0003800000 */
.L_x_3687:
[----:B------:R-:W-:Y:S01]  /*2b70*/  IMAD.SHL.U32 R2, R2, 0x100000, RZ ;  /* 0x0010000002027824 */ /* 0x000fe200078e00ff */
[----:B------:R-:W-:-:S04]  /*2b80*/  LEA R3, R0, 0x3b800000, 0x17 ;  /* 0x3b80000000037811 */ /* 0x000fc800078eb8ff */
[----:B------:R-:W-:Y:S01]  /*2b90*/  LOP3.LUT R24, R3, R2, R24, 0xfe, !PT ;  /* 0x0000000203187212 */ /* 0x000fe200078efe18 */
[----:B------:R-:W-:Y:S05]  /*2ba0*/  BRA `(.L_x_3672) ;  /* 0x0000046000007947 */ /* 0x000fea0003800000 */
.L_x_3685:
        /* <DEDUP_REMOVED lines=20> */
.L_x_3690:
[----:B------:R-:W-:Y:S05]  /*2cf0*/  BSYNC B0 ;  /* 0x0000000000007941 */ /* 0x000fea0003800000 */
.L_x_3689:
[----:B------:R-:W-:Y:S01]  /*2d00*/  IMAD.SHL.U32 R2, R2, 0x200000, RZ ;  /* 0x0020000002027824 */ /* 0x000fe200078e00ff */
[----:B------:R-:W-:-:S04]  /*2d10*/  LEA R3, R0, 0x37800000, 0x17 ;  /* 0x3780000000037811 */ /* 0x000fc800078eb8ff */
[----:B------:R-:W-:Y:S01]  /*2d20*/  LOP3.LUT R24, R3, R2, R24, 0xfe, !PT ;  /* 0x0000000203187212 */ /* 0x000fe200078efe18 */
[----:B------:R-:W-:Y:S05]  /*2d30*/  BRA `(.L_x_3672) ;  /* 0x000002d000007947 */ /* 0x000fea0003800000 */
.L_x_3684:
        /* <DEDUP_REMOVED lines=14> */
.L_x_3694:
[----:B------:R-:W-:Y:S05]  /*2e20*/  BSYNC B0 ;  /* 0x0000000000007941 */ /* 0x000fea0003800000 */
.L_x_3693:
[----:B------:R-:W-:Y:S01]  /*2e30*/  IMAD.MOV.U32 R25, RZ, RZ, RZ ;  /* 0x000000ffff197224 */ /* 0x000fe200078e00ff */
[----:B------:R-:W-:Y:S05]  /*2e40*/  BRA `(.L_x_3672) ;  /* 0x000001c000007947 */ /* 0x000fea0003800000 */
.L_x_3671:
        /* <DEDUP_REMOVED lines=19> */
[----:B------:R-:W-:Y:S01]  /*2f80*/  CS2R R24, SRZ ;  /* 0x0000000000187805 */ /* 0x000fe2000001ff00 */
[----:B------:R-:W-:Y:S05]  /*2f90*/  BRA `(.L_x_3672) ;  /* 0x0000007000007947 */ /* 0x000fea0003800000 */
.L_x_3692:
[----:B------:R-:W2:Y:S01]  /*2fa0*/  LDG.E.64 R2, [R2.64] ;  /* 0x0000002402027981 */ /* 0x000ea2000c1e1b00 */
[----:B------:R-:W-:Y:S01]  /*2fb0*/  IMAD.MOV.U32 R25, RZ, RZ, RZ ;  /* 0x000000ffff197224 */ /* 0x000fe200078e00ff */
[----:B--2---:R0:W2:Y:S01]  /*2fc0*/  I2F.U64 R24, R2 ;  /* 0x0000000200187312 */ /* 0x0040a20000301000 */
[----:B------:R-:W-:Y:S05]  /*2fd0*/  BRA `(.L_x_3672) ;  /* 0x0000003000007947 */ /* 0x000fea0003800000 */
.L_x_3691:
[----:B------:R-:W2:Y:S01]  /*2fe0*/  LDG.E R2, [R2.64] ;  /* 0x0000002402027981 */ /* 0x000ea2000c1e1900 */
[----:B------:R-:W-:Y:S01]  /*2ff0*/  IMAD.MOV.U32 R25, RZ, RZ, RZ ;  /* 0x000000ffff197224 */ /* 0x000fe200078e00ff */
[----:B--2---:R0:W2:Y:S06]  /*3000*/  I2F.U32 R24, R2 ;  /* 0x0000000200187306 */ /* 0x0040ac0000201000 */
.L_x_3672:
[----:B------:R-:W-:Y:S05]  /*3010*/  BSYNC B6 ;  /* 0x0000000000067941 */ /* 0x000fea0003800000 */
.L_x_3666:
[----:B------:R-:W-:Y:S02]  /*3020*/  IADD3 R26, R26, 0x80, RZ ;  /* 0x000000801a1a7810 */ /* 0x000fe40007ffe0ff */
.L_x_3665:
[----:B------:R-:W-:Y:S05]  /*3030*/  BSYNC B7 ;  /* 0x0000000000077941 */ /* 0x000fea0003800000 */
.L_x_3664:
[----:B------:R-:W-:Y:S01]  /*3040*/  ISETP.GE.AND P0, PT, R26, R22, PT ;  /* 0x000000161a00720c */ /* 0x000fe20003f06270 */
[----:B------:R-:W-:Y:S01]  /*3050*/  BSSY B6, `(.L_x_3695) ;  /* 0x00000f8000067945 */ /* 0x000fe20003800000 */
[----:B------:R-:W-:-:S11]  /*3060*/  IMAD.MOV.U32 R22, RZ, RZ, RZ ;  /* 0x000000ffff167224 */ /* 0x000fd600078e00ff */
        /* <DEDUP_REMOVED lines=16> */
[----:B------:R-:W3:Y:S01]  /*3170*/  LDG.E.S8 R2, [R2.64] ;  /* 0x0000002402027981 */ /* 0x000ee2000c1e1300 */
[----:B------:R-:W-:Y:S01]  /*3180*/  IMAD.MOV.U32 R23, RZ, RZ, RZ ;  /* 0x000000ffff177224 */ /* 0x000fe200078e00ff */
[----:B---3--:R0:W3:Y:S01]  /*3190*/  I2F.S16 R22, R2 ;  /* 0x0000000200167306 */ /* 0x0080e20000101400 */
[----:B------:R-:W-:Y:S05]  /*31a0*/  BRA `(.L_x_3696) ;  /* 0x00000e2000007947 */ /* 0x000fea0003800000 */
.L_x_3700:
[----:B------:R-:W3:Y:S01]  /*31b0*/  LDG.E.U8 R2, [R2.64] ;  /* 0x0000002402027981 */ /* 0x000ee2000c1e1100 */
[----:B------:R-:W-:Y:S01]  /*31c0*/  IMAD.MOV.U32 R23, RZ, RZ, RZ ;  /* 0x000000ffff177224 */ /* 0x000fe200078e00ff */
[----:B---3--:R0:W3:Y:S01]  /*31d0*/  I2F.U16 R22, R2 ;  /* 0x0000000200167306 */ /* 0x0080e20000101000 */
[----:B------:R-:W-:Y:S05]  /*31e0*/  BRA `(.L_x_3696) ;  /* 0x00000de000007947 */ /* 0x000fea0003800000 */
.L_x_3699:
[----:B------:R-:W-:-:S13]  /*31f0*/  ISETP.NE.AND P0, PT, R0, 0x2, PT ;  /* 0x000000020000780c */ /* 0x000fda0003f05270 */
[----:B------:R-:W-:Y:S05]  /*3200*/  @!P0 BRA `(.L_x_3702) ;  /* 0x000000c000008947 */ /* 0x000fea0003800000 */
[----:B------:R-:W-:-:S13]  /*3210*/  ISETP.NE.AND P0, PT, R0, 0x3, PT ;  /* 0x000000030000780c */ /* 0x000fda0003f05270 */
[----:B------:R-:W-:Y:S05]  /*3220*/  @!P0 BRA `(.L_x_3703) ;  /* 0x0000006000008947 */ /* 0x000fea0003800000 */
[----:B------:R-:W-:-:S13]  /*3230*/  ISETP.NE.AND P0, PT, R0, 0x4, PT ;  /* 0x000000040000780c */ /* 0x000fda0003f05270 */
[----:B------:R-:W-:Y:S05]  /*3240*/  @P0 BRA `(.L_x_3701) ;  /* 0x00000bc000000947 */ /* 0x000fea0003800000 */
[----:B------:R-:W3:Y:S01]  /*3250*/  LDG.E.64 R2, [R2.64] ;  /* 0x0000002402027981 */ /* 0x000ee2000c1e1b00 */
[----:B------:R-:W-:Y:S01]  /*3260*/  IMAD.MOV.U32 R23, RZ, RZ, RZ ;  /* 0x000000ffff177224 */ /* 0x000fe200078e00ff */
[----:B---3--:R0:W3:Y:S01]  /*3270*/  I2F.S64 R22, R2 ;  /* 0x0000000200167312 */ /* 0x0080e20000301400 */
[----:B------:R-:W-:Y:S05]  /*3280*/  BRA `(.L_x_3696) ;  /* 0x00000d4000007947 */ /* 0x000fea0003800000 */
.L_x_3703:
[----:B------:R-:W3:Y:S01]  /*3290*/  LDG.E R2, [R2.64] ;  /* 0x0000002402027981 */ /* 0x000ee2000c1e1900 */
[----:B------:R-:W-:Y:S01]  /*32a0*/  IMAD.MOV.U32 R23, RZ, RZ, RZ ;  /* 0x000000ffff177224 */ /* 0x000fe200078e00ff */
[----:B---3--:R0:W3:Y:S01]  /*32b0*/  I2F R22, R2 ;  /* 0x0000000200167306 */ /* 0x0080e20000201400 */
[----:B------:R-:W-:Y:S05]  /*32c0*/  BRA `(.L_x_3696) ;  /* 0x00000d0000007947 */ /* 0x000fea0003800000 */
.L_x_3702:
[----:B------:R-:W3:Y:S01]  /*32d0*/  LDG.E.U16 R2, [R2.64] ;  /* 0x0000002402027981 */ /* 0x000ee2000c1e1500 */
[----:B------:R-:W-:Y:S01]  /*32e0*/  IMAD.MOV.U32 R23, RZ, RZ, RZ ;  /* 0x000000ffff177224 */ /* 0x000fe200078e00ff */
[----:B---3--:R0:W3:Y:S01]  /*32f0*/  I2F.S16 R22, R2 ;  /* 0x0000000200167306 */ /* 0x0080e20000101400 */
[----:B------:R-:W-:Y:S05]  /*3300*/  BRA `(.L_x_3696) ;  /* 0x00000cc000007947 */ /* 0x000fea0003800000 */
.L_x_3698:
        /* <DEDUP_REMOVED lines=9> */
.L_x_3705:
[----:B------:R-:W3:Y:S01]  /*33a0*/  LDG.E.U16 R2, [R2.64] ;  /* 0x0000002402027981 */ /* 0x000ee2000c1e1500 */
[----:B------:R-:W-:Y:S01]  /*33b0*/  IMAD.MOV.U32 R23, RZ, RZ, RZ ;  /* 0x000000ffff177224 */ /* 0x000fe200078e00ff */
[----:B---3--:R-:W-:Y:S01]  /*33c0*/  HADD2.F32 R22, -RZ, R2.H0_H0 ;  /* 0x20000002ff167230 */ /* 0x008fe20000004100 */
[----:B------:R-:W-:Y:S05]  /*33d0*/  BRA `(.L_x_3696) ;  /* 0x00000bf000007947 */ /* 0x000fea0003800000 */
.L_x_3704:
        /* <DEDUP_REMOVED lines=8> */
.L_x_3707:
[----:B------:R-:W3:Y:S02]  /*3460*/  LDG.E R2, [R2.64] ;  /* 0x0000002402027981 */ /* 0x000ee4000c1e1900 */
[--C-:B---3--:R-:W-:Y:S02]  /*3470*/  HADD2.F32 R23, -RZ, R2.reuse.H1_H1 ;  /* 0x30000002ff177230 */ /* 0x108fe40000004100 */
[----:B------:R-:W-:Y:S01]  /*3480*/  HADD2.F32 R22, -RZ, R2.H0_H0 ;  /* 0x20000002ff167230 */ /* 0x000fe20000004100 */
[----:B------:R-:W-:Y:S05]  /*3490*/  BRA `(.L_x_3696) ;  /* 0x00000b3000007947 */ /* 0x000fea0003800000 */
.L_x_3706:
[----:B------:R-:W3:Y:S01]  /*34a0*/  LDG.E.64 R2, [R2.64] ;  /* 0x0000002402027981 */ /* 0x000ee2000c1e1b00 */
[----:B------:R-:W-:Y:S01]  /*34b0*/  IMAD.MOV.U32 R23, RZ, RZ, RZ ;  /* 0x000000ffff177224 */ /* 0x000fe200078e00ff */
[----:B---3--:R-:W0:Y:S01]  /*34c0*/  F2F.F32.F64 R22, R2 ;  /* 0x0000000200167310 */ /* 0x008e220000301000 */
[----:B------:R-:W0:-:S14]  /*34d0*/  DSETP.GEU.AND P0, PT, |R2|, c[0x2][0x0], PT ;  /* 0x008000000200762a */ /* 0x000e1c0003f0e200 */
[----:B0-----:R-:W-:Y:S01]  /*34e0*/  @!P0 FMUL R22, R22, 1.175494350822287508e-38 ;  /* 0x0080000016168820 */ /* 0x001fe20000400000 */
[----:B------:R-:W-:Y:S05]  /*34f0*/  BRA `(.L_x_3696) ;  /* 0x00000ad000007947 */ /* 0x000fea0003800000 */
.L_x_3697:
        /* <DEDUP_REMOVED lines=11> */
[----:B------:R-:W-:Y:S01]  /*35b0*/  FSEL R22, RZ, 1, !P0 ;  /* 0x3f800000ff167808 */ /* 0x000fe20004000000 */
[----:B------:R-:W-:Y:S05]  /*35c0*/  BRA `(.L_x_3696) ;  /* 0x00000a0000007947 */ /* 0x000fea0003800000 */
.L_x_3710:
[----:B------:R-:W3:Y:S02]  /*35d0*/  LDG.E.128 R4, [R2.64] ;  /* 0x0000002402047981 */ /* 0x000ee4000c1e1d00 */
[----:B---3--:R-:W0:Y:S01]  /*35e0*/  F2F.F32.F64 R23, R6 ;  /* 0x0000000600177310 */ /* 0x008e220000301000 */
[----:B------:R-:W0:-:S04]  /*35f0*/  DSETP.GEU.AND P0, PT, |R6|, c[0x2][0x0], PT ;  /* 0x008000000600762a */ /* 0x000e080003f0e200 */
[----:B------:R-:W3:-:S03]  /*3600*/  DSETP.GEU.AND P1, PT, |R4|, c[0x2][0x0], PT ;  /* 0x008000000400762a */ /* 0x000ec60003f2e200 */
[----:B------:R-:W3:Y:S07]  /*3610*/  F2F.F32.F64 R22, R4 ;  /* 0x0000000400167310 */ /* 0x000eee0000301000 */
[----:B0-----:R-:W-:-:S04]  /*3620*/  @!P0 FMUL R23, R23, 1.175494350822287508e-38 ;  /* 0x0080000017178820 */ /* 0x001fc80000400000 */
[----:B---3--:R-:W-:Y:S01]  /*3630*/  @!P1 FMUL R22, R22, 1.175494350822287508e-38 ;  /* 0x0080000016169820 */ /* 0x008fe20000400000 */
[----:B------:R-:W-:Y:S05]  /*3640*/  BRA `(.L_x_3696) ;  /* 0x0000098000007947 */ /* 0x000fea0003800000 */
.L_x_3709:
        /* <DEDUP_REMOVED lines=8> */
[----:B------:R-:W-:Y:S02]  /*36d0*/  IMAD.MOV.U32 R23, RZ, RZ, RZ ;  /* 0x000000ffff177224 */ /* 0x000fe400078e00ff */
[----:B---3--:R-:W-:-:S05]  /*36e0*/  IMAD.SHL.U32 R22, R22, 0x1000000, RZ ;  /* 0x0100000016167824 */ /* 0x008fca00078e00ff */
        /* <DEDUP_REMOVED lines=17> */
.L_x_3712:
[----:B------:R-:W3:Y:S01]  /*3800*/  LDG.E.U8 R2, [R2.64] ;  /* 0x0000002402027981 */ /* 0x000ee2000c1e1100 */
[----:B------:R-:W-:Y:S02]  /*3810*/  IMAD.MOV.U32 R23, RZ, RZ, RZ ;  /* 0x000000ffff177224 */ /* 0x000fe400078e00ff */
[C---:B---3--:R-:W-:Y:S02]  /*3820*/  IMAD.SHL.U32 R0, R2.reuse, 0x2000000, RZ ;  /* 0x0200000002007824 */ /* 0x048fe400078e00ff */
        /* <DEDUP_REMOVED lines=11> */
.L_x_3711:
[----:B------:R-:W3:Y:S01]  /*38e0*/  LDG.E.U16 R2, [R2.64] ;  /* 0x0000002402027981 */ /* 0x000ee2000c1e1500 */
[----:B------:R-:W-:Y:S01]  /*38f0*/  IMAD.MOV.U32 R23, RZ, RZ, RZ ;  /* 0x000000ffff177224 */ /* 0x000fe200078e00ff */
[----:B---3--:R-:W-:Y:S01]  /*3900*/  PRMT R22, RZ, 0x5410, R2 ;  /* 0x00005410ff167816 */ /* 0x008fe20000000002 */
[----:B------:R-:W-:Y:S05]  /*3910*/  BRA `(.L_x_3696) ;  /* 0x000006b000007947 */ /* 0x000fea0003800000 */
.L_x_3708:
        /* <DEDUP_REMOVED lines=8> */
[----:B------:R-:W3:Y:S01]  /*39a0*/  LDG.E.U16 R2, [R2.64] ;  /* 0x0000002402027981 */ /* 0x000ee2000c1e1500 */
[----:B------:R-:W-:Y:S01]  /*39b0*/  IMAD.MOV.U32 R23, RZ, RZ, RZ ;  /* 0x000000ffff177224 */ /* 0x000fe200078e00ff */
[----:B---3--:R0:W3:Y:S01]  /*39c0*/  I2F.U16 R22, R2 ;  /* 0x0000000200167306 */ /* 0x0080e20000101000 */
[----:B------:R-:W-:Y:S05]  /*39d0*/  BRA `(.L_x_3696) ;  /* 0x000005f000007947 */ /* 0x000fea0003800000 */
.L_x_3715:
[----:B------:R-:W3:Y:S01]  /*39e0*/  LDG.E.U8 R2, [R2.64] ;  /* 0x0000002402027981 */ /* 0x000ee2000c1e1100 */
[----:B------:R-:W-:Y:S01]  /*39f0*/  CS2R R22, SRZ ;  /* 0x0000000000167805 */ /* 0x000fe2000001ff00 */
        /* <DEDUP_REMOVED lines=18> */
.L_x_3717:
[----:B------:R-:W-:Y:S05]  /*3b20*/  BSYNC B0 ;  /* 0x0000000000007941 */ /* 0x000fea0003800000 */
.L_x_3716:
[----:B------:R-:W-:Y:S01]  /*3b30*/  IMAD.SHL.U32 R2, R2, 0x100000, RZ ;  /* 0x0010000002027824 */ /* 0x000fe200078e00ff */
[----:B------:R-:W-:-:S04]  /*3b40*/  LEA R3, R0, 0x3b800000, 0x17 ;  /* 0x3b80000000037811 */ /* 0x000fc800078eb8ff */
[----:B------:R-:W-:Y:S01]  /*3b50*/  LOP3.LUT R22, R3, R2, R22, 0xfe, !PT ;  /* 0x0000000203167212 */ /* 0x000fe200078efe16 */
[----:B------:R-:W-:Y:S05]  /*3b60*/  BRA `(.L_x_3696) ;  /* 0x0000046000007947 */ /* 0x000fea0003800000 */
.L_x_3714:
        /* <DEDUP_REMOVED lines=20> */
.L_x_3719:
[----:B------:R-:W-:Y:S05]  /*3cb0*/  BSYNC B0 ;  /* 0x0000000000007941 */ /* 0x000fea0003800000 */
.L_x_3718:
[----:B------:R-:W-:Y:S01]  /*3cc0*/  IMAD.SHL.U32 R2, R2, 0x200000, RZ ;  /* 0x0020000002027824 */ /* 0x000fe200078e00ff */
[----:B------:R-:W-:-:S04]  /*3cd0*/  LEA R3, R0, 0x37800000, 0x17 ;  /* 0x3780000000037811 */ /* 0x000fc800078eb8ff */
[----:B------:R-:W-:Y:S01]  /*3ce0*/  LOP3.LUT R22, R3, R2, R22, 0xfe, !PT ;  /* 0x0000000203167212 */ /* 0x000fe200078efe16 */
[----:B------:R-:W-:Y:S05]  /*3cf0*/  BRA `(.L_x_3696) ;  /* 0x000002d000007947 */ /* 0x000fea0003800000 */
.L_x_3713:
        /* <DEDUP_REMOVED lines=14> */
.L_x_3723:
[----:B------:R-:W-:Y:S05]  /*3de0*/  BSYNC B0 ;  /* 0x0000000000007941 */ /* 0x000fea0003800000 */
.L_x_3722:
[----:B------:R-:W-:Y:S01]  /*3df0*/  IMAD.MOV.U32 R23, RZ, RZ, RZ ;  /* 0x000000ffff177224 */ /* 0x000fe200078e00ff */
[----:B------:R-:W-:Y:S05]  /*3e00*/  BRA `(.L_x_3696) ;  /* 0x000001c000007947 */ /* 0x000fea0003800000 */
.L_x_3701:
        /* <DEDUP_REMOVED lines=19> */
[----:B------:R-:W-:Y:S01]  /*3f40*/  CS2R R22, SRZ ;  /* 0x0000000000167805 */ /* 0x000fe2000001ff00 */
[----:B------:R-:W-:Y:S05]  /*3f50*/  BRA `(.L_x_3696) ;  /* 0x0000007000007947 */ /* 0x000fea0003800000 */
.L_x_3721:
[----:B------:R-:W3:Y:S01]  /*3f60*/  LDG.E.64 R2, [R2.64] ;  /* 0x0000002402027981 */ /* 0x000ee2000c1e1b00 */
[----:B------:R-:W-:Y:S01]  /*3f70*/  IMAD.MOV.U32 R23, RZ, RZ, RZ ;  /* 0x000000ffff177224 */ /* 0x000fe200078e00ff */
[----:B---3--:R0:W3:Y:S01]  /*3f80*/  I2F.U64 R22, R2 ;  /* 0x0000000200167312 */ /* 0x0080e20000301000 */
[----:B------:R-:W-:Y:S05]  /*3f90*/  BRA `(.L_x_3696) ;  /* 0x0000003000007947 */ /* 0x000fea0003800000 */
.L_x_3720:
[----:B------:R-:W3:Y:S01]  /*3fa0*/  LDG.E R2, [R2.64] ;  /* 0x0000002402027981 */ /* 0x000ee2000c1e1900 */
[----:B------:R-:W-:Y:S01]  /*3fb0*/  IMAD.MOV.U32 R23, RZ, RZ, RZ ;  /* 0x000000ffff177224 */ /* 0x000fe200078e00ff */
[----:B---3--:R0:W3:Y:S06]  /*3fc0*/  I2F.U32 R22, R2 ;  /* 0x0000000200167306 */ /* 0x0080ec0000201000 */
.L_x_3696:
[----:B------:R-:W-:Y:S05]  /*3fd0*/  BSYNC B6 ;  /* 0x0000000000067941 */ /* 0x000fea0003800000 */
.L_x_3695:
[----:B------:R-:W-:Y:S01]  /*3fe0*/  IMAD.MOV.U32 R11, RZ, RZ, -0x200 ;  /* 0xfffffe00ff0b7424 */ /* 0x000fe200078e00ff */
[----:B------:R-:W-:Y:S01]  /*3ff0*/  BSSY B0, `(.L_x_3724) ;  /* 0x0000056000007945 */ /* 0x000fe20003800000 */
[----:B------:R-:W-:Y:S01]  /*4000*/  IMAD.MOV.U32 R27, RZ, RZ, RZ ;  /* 0x000000ffff1b7224 */ /* 0x000fe200078e00ff */
[----:B0-----:R-:W-:Y:S01]  /*4010*/  CS2R R2, SRZ ;  /* 0x0000000000027805 */ /* 0x001fe2000001ff00 */
[----:B------:R-:W-:-:S02]  /*4020*/  IMAD R11, R28, R11, c[0x0][0x160] ;  /* 0x000058001c0b7624 */ /* 0x000fc400078e020b */
[----:B------:R-:W0:Y:S03]  /*4030*/  S2R R28, SR_TID.X ;  /* 0x00000000001c7919 */ /* 0x000e260000002100 */
[----:B0-----:R-:W-:-:S13]  /*4040*/  ISETP.GE.AND P0, PT, R28, R11, PT ;  /* 0x0000000b1c00720c */ /* 0x001fda0003f06270 */
[----:B------:R-:W-:Y:S05]  /*4050*/  @P0 BRA `(.L_x_3725) ;  /* 0x000004f000000947 */ /* 0x000fea0003800000 */
[----:B-----5:R-:W-:Y:S01]  /*4060*/  FADD.FTZ R3, -R19, -RZ ;  /* 0x800000ff13037221 */ /* 0x020fe20000010100 */
[----:B------:R-:W-:Y:S04]  /*4070*/  BSSY B1, `(.L_x_3726) ;  /* 0x000004c000017945 */ /* 0x000fe80003800000 */
        /* <DEDUP_REMOVED lines=13> */
[----:B------:R-:W-:Y:S01]  /*4150*/  FFMA.FTZ R6, R19, R6, 0.00019836159481201320887 ;  /* 0x394fff4913067423 */ /* 0x000fe20000010006 */
[----:B0-----:R-:W-:Y:S02]  /*4160*/  FSETP.GT.FTZ.AND P1, PT, |R0|, 126, PT ;  /* 0x42fc00000000780b */ /* 0x001fe40003f34200 */
[----:B------:R-:W-:-:S04]  /*4170*/  LOP3.LUT R5, R5, 0x80000000, R0, 0xb8, !PT ;  /* 0x8000000005057812 */ /* 0x000fc800078eb800 */
        /* <DEDUP_REMOVED lines=8> */
[----:B------:R-:W4:Y:S08]  /*4200*/  MUFU.EX2 R5, R5 ;  /* 0x0000000500057308 */ /* 0x000f300000000800 */
[----:B0-----:R-:W-:Y:S01]  /*4210*/  MUFU.RCP R7, R2 ;  /* 0x0000000200077308 */ /* 0x001fe20000001000 */
[----:B----4-:R-:W-:-:S07]  /*4220*/  FMUL.FTZ R4, R0, R5 ;  /* 0x0000000500047220 */ /* 0x010fce0000410000 */
[----:B------:R-:W0:Y:S08]  /*4230*/  MUFU.SIN R0, R18 ;  /* 0x0000001200007308 */ /* 0x000e300000000400 */
[----:B------:R-:W4:Y:S01]  /*4240*/  MUFU.RCP R8, R4 ;  /* 0x0000000400087308 */ /* 0x000f220000001000 */
[----:B0-----:R-:W-:-:S04]  /*4250*/  FMUL.FTZ R0, R0, R7 ;  /* 0x0000000700007220 */ /* 0x001fc80000410000 */
[----:B------:R-:W-:Y:S02]  /*4260*/  FFMA.FTZ R2, R0, R0, 1 ;  /* 0x3f80000000027423 */ /* 0x000fe40000010000 */
[----:B----4-:R-:W-:Y:S02]  /*4270*/  FMUL.FTZ R5, R8, -0.125 ;  /* 0xbe00000008057820 */ /* 0x010fe40000410000 */
[C---:B------:R-:W-:Y:S02]  /*4280*/  FFMA.FTZ R8, R19.reuse, R6, 0.0083333496004343032837 ;  /* 0x3c08889a13087423 */ /* 0x040fe40000010006 */
[----:B------:R-:W-:Y:S02]  /*4290*/  FFMA.FTZ R6, R4, 2, R5 ;  /* 0x4000000004067823 */ /* 0x000fe40000010005 */
[----:B------:R-:W-:-:S03]  /*42a0*/  FFMA.FTZ R8, R19, R8, 0.16666667163372039795 ;  /* 0x3e2aaaab13087423 */ /* 0x000fc60000010008 */
[----:B------:R-:W-:Y:S01]  /*42b0*/  LOP3.LUT R5, R6, 0x80000000, R3, 0xb8, !PT ;  /* 0x8000000006057812 */ /* 0x000fe200078eb803 */
[----:B------:R-:W-:-:S04]  /*42c0*/  FMUL.FTZ R8, R19, R8 ;  /* 0x0000000813087220 */ /* 0x000fc80000410000 */
[----:B------:R-:W-:-:S04]  /*42d0*/  @!P1 FFMA.FTZ R5, R3, R8, R3 ;  /* 0x0000000803059223 */ /* 0x000fc80000010003 */
[CC--:B------:R-:W-:Y:S02]  /*42e0*/  FFMA.FTZ R4, R5.reuse, R5.reuse, 1 ;  /* 0x3f80000005047423 */ /* 0x0c0fe40000010005 */
[----:B------:R-:W-:Y:S02]  /*42f0*/  FMUL.FTZ R6, R2, R5 ;  /* 0x0000000502067220 */ /* 0x000fe40000410000 */
[----:B------:R-:W0:Y:S02]  /*4300*/  MUFU.SQRT R3, R4 ;  /* 0x0000000400037308 */ /* 0x000e240000002000 */
[----:B------:R-:W-:-:S06]  /*4310*/  FFMA.FTZ R6, R5, R6, 1 ;  /* 0x3f80000005067423 */ /* 0x000fcc0000010006 */
[----:B------:R-:W4:Y:S01]  /*4320*/  MUFU.RCP R6, R6 ;  /* 0x0000000600067308 */ /* 0x000f220000001000 */
[----:B0-----:R-:W-:-:S04]  /*4330*/  FMUL.FTZ R2, R2, R3 ;  /* 0x0000000302027220 */ /* 0x001fc80000410000 */
[----:B------:R-:W-:Y:S02]  /*4340*/  FMUL.FTZ R3, R5, R2 ;  /* 0x0000000205037220 */ /* 0x000fe40000410000 */
[-C--:B----4-:R-:W-:Y:S02]  /*4350*/  FMUL.FTZ R2, R0, R6.reuse ;  /* 0x0000000600027220 */ /* 0x090fe40000410000 */
[----:B------:R-:W-:Y:S01]  /*4360*/  FMUL.FTZ R3, R3, R6 ;  /* 0x0000000603037220 */ /* 0x000fe20000410000 */
[----:B------:R-:W-:Y:S05]  /*4370*/  BRA `(.L_x_3730) ;  /* 0x000001b000007947 */ /* 0x000fea0003800000 */
.L_x_3729:
[----:B------:R-:W-:Y:S02]  /*4380*/  FMUL.RZ R18, R18, 0.15915493667125701904 ;  /* 0x3e22f98312127820 */ /* 0x000fe4000040c000 */
[----:B------:R-:W-:Y:S02]  /*4390*/  FMUL.FTZ R0, |R3|, -1.4426950216293334961 ;  /* 0xbfb8aa3b03007820 */ /* 0x000fe40000410200 */
[----:B------:R-:W0:Y:S08]  /*43a0*/  MUFU.SIN R2, R18 ;  /* 0x0000001200027308 */ /* 0x000e300000000400 */
[----:B------:R-:W4:Y:S08]  /*43b0*/  MUFU.COS R5, R18 ;  /* 0x0000001200057308 */ /* 0x000f300000000000 */
[----:B------:R-:W5:Y:S01]  /*43c0*/  MUFU.EX2 R0, R0 ;  /* 0x0000000000007308 */ /* 0x000f620000000800 */
[----:B0-----:R-:W-:-:S04]  /*43d0*/  FMUL.FTZ R2, R2, 4 ;  /* 0x4080000002027820 */ /* 0x001fc80000410000 */
[----:B----4-:R-:W-:Y:S02]  /*43e0*/  FMUL.FTZ R5, R2, R5 ;  /* 0x0000000502057220 */ /* 0x010fe40000410000 */
[----:B------:R-:W-:-:S05]  /*43f0*/  IMAD.MOV.U32 R2, RZ, RZ, 0x3f800000 ;  /* 0x3f800000ff027424 */ /* 0x000fca00078e00ff */
[----:B------:R-:W-:Y:S01]  /*4400*/  LOP3.LUT R3, R2, 0x80000000, R3, 0xb8, !PT ;  /* 0x8000000002037812 */ /* 0x000fe200078eb803 */
[----:B-----5:R-:W-:-:S04]  /*4410*/  FMUL.FTZ R5, R0, R5 ;  /* 0x0000000500057220 */ /* 0x020fc80000410000 */
[----:B------:R-:W-:Y:S01]  /*4420*/  FMUL.FTZ R2, R0, R5 ;  /* 0x0000000500027220 */ /* 0x000fe20000410000 */
[----:B------:R-:W-:Y:S05]  /*4430*/  BRA `(.L_x_3730) ;  /* 0x000000f000007947 */ /* 0x000fea0003800000 */
.L_x_3728:
[----:B------:R-:W-:-:S04]  /*4440*/  FADD.FTZ R3, R18, -R18 ;  /* 0x8000001212037221 */ /* 0x000fc80000010000 */
[----:B------:R-:W-:Y:S01]  /*4450*/  IMAD.MOV.U32 R2, RZ, RZ, R3 ;  /* 0x000000ffff027224 */ /* 0x000fe200078e0003 */
[----:B------:R-:W-:Y:S05]  /*4460*/  BRA `(.L_x_3730) ;  /* 0x000000c000007947 */ /* 0x000fea0003800000 */
.L_x_3727:
        /* <DEDUP_REMOVED lines=12> */
.L_x_3730:
[----:B------:R-:W-:Y:S05]  /*4530*/  BSYNC B1 ;  /* 0x0000000000017941 */ /* 0x000fea0003800000 */
.L_x_3726:
[----:B------:R-:W-:Y:S02]  /*4540*/  FADD.FTZ R3, -R3, -RZ ;  /* 0x800000ff03037221 */ /* 0x000fe40000010100 */
.L_x_3725:
[----:B------:R-:W-:Y:S05]  /*4550*/  BSYNC B0 ;  /* 0x0000000000007941 */ /* 0x000fea0003800000 */
.L_x_3724:
[----:B------:R-:W-:Y:S01]  /*4560*/  IADD3 R29, R28, 0x80, RZ ;  /* 0x000000801c1d7810 */ /* 0x000fe20007ffe0ff */
[----:B------:R-:W-:Y:S01]  /*4570*/  BSSY B0, `(.L_x_3731) ;  /* 0x0000053000007945 */ /* 0x000fe20003800000 */
[----:B------:R-:W-:Y:S02]  /*4580*/  IMAD.MOV.U32 R26, RZ, RZ, RZ ;  /* 0x000000ffff1a7224 */ /* 0x000fe400078e00ff */
[----:B------:R-:W-:-:S13]  /*4590*/  ISETP.GE.AND P1, PT, R29, R11, PT ;  /* 0x0000000b1d00720c */ /* 0x000fda0003f26270 */
[----:B------:R-:W-:Y:S05]  /*45a0*/  @P1 BRA `(.L_x_3732) ;  /* 0x000004f000001947 */ /* 0x000fea0003800000 */
[----:B-----5:R-:W-:Y:S01]  /*45b0*/  FADD.FTZ R5, -R17, -RZ ;  /* 0x800000ff11057221 */ /* 0x020fe20000010100 */
        /* <DEDUP_REMOVED lines=30> */
[----:B0-----:R-:W-:-:S04]  /*47a0*/  FMUL.FTZ R0, R0, R9 ;  /* 0x0000000900007220 */ /* 0x001fc80000410000 */
[----:B------:R-:W-:Y:S02]  /*47b0*/  FFMA.FTZ R4, R0, R0, 1 ;  /* 0x3f80000000047423 */ /* 0x000fe40000010000 */
[----:B-1----:R-:W-:Y:S02]  /*47c0*/  FMUL.FTZ R7, R10, -0.125 ;  /* 0xbe0000000a077820 */ /* 0x002fe40000410000 */
        /* <DEDUP_REMOVED lines=16> */
.L_x_3736:
[----:B------:R-:W-:Y:S02]  /*48d0*/  FMUL.RZ R16, R16, 0.15915493667125701904 ;  /* 0x3e22f98310107820 */ /* 0x000fe4000040c000 */
[----:B------:R-:W-:Y:S02]  /*48e0*/  FMUL.FTZ R0, |R5|, -1.4426950216293334961 ;  /* 0xbfb8aa3b05007820 */ /* 0x000fe40000410200 */
[----:B------:R-:W0:Y:S08]  /*48f0*/  MUFU.SIN R4, R16 ;  /* 0x0000001000047308 */ /* 0x000e300000000400 */
[----:B------:R-:W1:Y:S08]  /*4900*/  MUFU.COS R7, R16 ;  /* 0x0000001000077308 */ /* 0x000e700000000000 */
[----:B------:R-:W4:Y:S01]  /*4910*/  MUFU.EX2 R0, R0 ;  /* 0x0000000000007308 */ /* 0x000f220000000800 */
[----:B0-----:R-:W-:-:S04]  /*4920*/  FMUL.FTZ R4, R4, 4 ;  /* 0x4080000004047820 */ /* 0x001fc80000410000 */
[----:B-1----:R-:W-:Y:S02]  /*4930*/  FMUL.FTZ R7, R4, R7 ;  /* 0x0000000704077220 */ /* 0x002fe40000410000 */
[----:B------:R-:W-:-:S05]  /*4940*/  IMAD.MOV.U32 R4, RZ, RZ, 0x3f800000 ;  /* 0x3f800000ff047424 */ /* 0x000fca00078e00ff */
[----:B------:R-:W-:Y:S01]  /*4950*/  LOP3.LUT R5, R4, 0x80000000, R5, 0xb8, !PT ;  /* 0x8000000004057812 */ /* 0x000fe200078eb805 */
[----:B----4-:R-:W-:-:S04]  /*4960*/  FMUL.FTZ R7, R0, R7 ;  /* 0x0000000700077220 */ /* 0x010fc80000410000 */
[----:B------:R-:W-:Y:S01]  /*4970*/  FMUL.FTZ R26, R0, R7 ;  /* 0x00000007001a7220 */ /* 0x000fe20000410000 */
[----:B------:R-:W-:Y:S05]  /*4980*/  BRA `(.L_x_3737) ;  /* 0x000000f000007947 */ /* 0x000fea0003800000 */
.L_x_3735:
[----:B------:R-:W-:-:S04]  /*4990*/  FADD.FTZ R5, R16, -R16 ;  /* 0x8000001010057221 */ /* 0x000fc80000010000 */
[----:B------:R-:W-:Y:S01]  /*49a0*/  IMAD.MOV.U32 R26, RZ, RZ, R5 ;  /* 0x000000ffff1a7224 */ /* 0x000fe200078e0005 */
[----:B------:R-:W-:Y:S05]  /*49b0*/  BRA `(.L_x_3737) ;  /* 0x000000c000007947 */ /* 0x000fea0003800000 */
.L_x_3734:
        /* <DEDUP_REMOVED lines=12> */
.L_x_3737:
[----:B------:R-:W-:Y:S05]  /*4a80*/  BSYNC B1 ;  /* 0x0000000000017941 */ /* 0x000fea0003800000 */
.L_x_3733:
[----:B------:R-:W-:Y:S02]  /*4a90*/  FADD.FTZ R27, -R5, -RZ ;  /* 0x800000ff051b7221 */ /* 0x000fe40000010100 */
.L_x_3732:
[----:B------:R-:W-:Y:S05]  /*4aa0*/  BSYNC B0 ;  /* 0x0000000000007941 */ /* 0x000fea0003800000 */
.L_x_3731:
[----:B------:R-:W-:Y:S01]  /*4ab0*/  IADD3 R0, R28, 0x100, RZ ;  /* 0x000001001c007810 */ /* 0x000fe20007ffe0ff */
[----:B------:R-:W-:Y:S01]  /*4ac0*/  BSSY B0, `(.L_x_3738) ;  /* 0x0000054000007945 */ /* 0x000fe20003800000 */
[----:B-----5:R-:W-:Y:S01]  /*4ad0*/  IMAD.MOV.U32 R19, RZ, RZ, RZ ;  /* 0x000000ffff137224 */ /* 0x020fe200078e00ff */
[----:B-1----:R-:W-:Y:S01]  /*4ae0*/  CS2R R16, SRZ ;  /* 0x0000000000107805 */ /* 0x002fe2000001ff00 */
[----:B------:R-:W-:-:S13]  /*4af0*/  ISETP.GE.AND P1, PT, R0, R11, PT ;  /* 0x0000000b0000720c */ /* 0x000fda0003f26270 */
[----:B------:R-:W-:Y:S05]  /*4b00*/  @P1 BRA `(.L_x_3739) ;  /* 0x000004f000001947 */ /* 0x000fea0003800000 */
[----:B------:R-:W-:Y:S01]  /*4b10*/  FADD.FTZ R5, -R25, -RZ ;  /* 0x800000ff19057221 */ /* 0x000fe20000010100 */
[----:B------:R-:W-:Y:S04]  /*4b20*/  BSSY B1, `(.L_x_3740) ;  /* 0x000004c000017945 */ /* 0x000fe80003800000 */
[----:B------:R-:W-:-:S04]  /*4b30*/  LOP3.LUT R0, R5, 0x7fffffff, RZ, 0xc0, !PT ;  /* 0x7fffffff05007812 */ /* 0x000fc800078ec0ff */
[----:B------:R-:W-:-:S13]  /*4b40*/  ISETP.GT.U32.AND P1, PT, R0, 0x7f7fffff, PT ;  /* 0x7f7fffff0000780c */ /* 0x000fda0003f24070 */
[----:B------:R-:W-:Y:S05]  /*4b50*/  @P1 BRA `(.L_x_3741) ;  /* 0x000003c000001947 */ /* 0x000fea0003800000 */
[----:B--2---:R-:W-:-:S13]  /*4b60*/  FSETP.GEU.FTZ.AND P1, PT, |R24|, +INF , PT ;  /* 0x7f8000001800780b */ /* 0x004fda0003f3e200 */
        /* <DEDUP_REMOVED lines=44> */
.L_x_3743:
        /* <DEDUP_REMOVED lines=12> */
.L_x_3742:
[----:B------:R-:W-:-:S04]  /*4ef0*/  FADD.FTZ R5, R24, -R24 ;  /* 0x8000001818057221 */ /* 0x000fc80000010000 */
[----:B------:R-:W-:Y:S01]  /*4f00*/  IMAD.MOV.U32 R16, RZ, RZ, R5 ;  /* 0x000000ffff107224 */ /* 0x000fe200078e0005 */
[----:B------:R-:W-:Y:S05]  /*4f10*/  BRA `(.L_x_3744) ;  /* 0x000000c000007947 */ /* 0x000fea0003800000 */
.L_x_3741:
[----:B------:R-:W-:-:S13]  /*4f20*/  LOP3.LUT P1, RZ, R5, 0x7fffff, RZ, 0xc0, !PT ;  /* 0x007fffff05ff7812 */ /* 0x000fda000782c0ff */
[C---:B--2---:R-:W-:Y:S01]  /*4f30*/  @P1 FMUL.FTZ R7, R24.reuse, R5 ;  /* 0x0000000518071220 */ /* 0x044fe20000410000 */
        /* <DEDUP_REMOVED lines=10> */
.L_x_3744:
[----:B------:R-:W-:Y:S05]  /*4fe0*/  BSYNC B1 ;  /* 0x0000000000017941 */ /* 0x000fea0003800000 */
.L_x_3740:
[----:B------:R-:W-:Y:S02]  /*4ff0*/  FADD.FTZ R17, -R5, -RZ ;  /* 0x800000ff05117221 */ /* 0x000fe40000010100 */
.L_x_3739:
[----:B------:R-:W-:Y:S05]  /*5000*/  BSYNC B0 ;  /* 0x0000000000007941 */ /* 0x000fea0003800000 */
.L_x_3738:
[----:B------:R-:W0:Y:S01]  /*5010*/  S2R R25, SR_CTAID.X ;  /* 0x0000000000197919 */ /* 0x000e220000002500 */
[----:B--2---:R-:W-:Y:S01]  /*5020*/  IMAD.MOV.U32 R24, RZ, RZ, -0x200 ;  /* 0xfffffe00ff187424 */ /* 0x004fe200078e00ff */
[----:B------:R-:W-:Y:S01]  /*5030*/  IADD3 R0, R28, 0x180, RZ ;  /* 0x000001801c007810 */ /* 0x000fe20007ffe0ff */
[----:B------:R-:W-:Y:S01]  /*5040*/  BSSY B0, `(.L_x_3745) ;  /* 0x0000054000007945 */ /* 0x000fe20003800000 */
[----:B------:R-:W-:Y:S02]  /*5050*/  IMAD.MOV.U32 R18, RZ, RZ, RZ ;  /* 0x000000ffff127224 */ /* 0x000fe400078e00ff */
[----:B0-----:R-:W-:-:S05]  /*5060*/  IMAD R24, R25, R24, c[0x0][0x160] ;  /* 0x0000580019187624 */ /* 0x001fca00078e0218 */
[----:B------:R-:W-:-:S13]  /*5070*/  ISETP.GE.AND P1, PT, R0, R24, PT ;  /* 0x000000180000720c */ /* 0x000fda0003f26270 */
[----:B------:R-:W-:Y:S05]  /*5080*/  @P1 BRA `(.L_x_3746) ;  /* 0x000004f000001947 */ /* 0x000fea0003800000 */
[----:B------:R-:W-:Y:S01]  /*5090*/  FADD.FTZ R5, -R23, -RZ ;  /* 0x800000ff17057221 */ /* 0x000fe20000010100 */
[----:B------:R-:W-:Y:S04]  /*50a0*/  BSSY B1, `(.L_x_3747) ;  /* 0x000004c000017945 */ /* 0x000fe80003800000 */
[----:B------:R-:W-:-:S04]  /*50b0*/  LOP3.LUT R0, R5, 0x7fffffff, RZ, 0xc0, !PT ;  /* 0x7fffffff05007812 */ /* 0x000fc800078ec0ff */
[----:B------:R-:W-:-:S13]  /*50c0*/  ISETP.GT.U32.AND P1, PT, R0, 0x7f7fffff, PT ;  /* 0x7f7fffff0000780c */ /* 0x000fda0003f24070 */
[----:B------:R-:W-:Y:S05]  /*50d0*/  @P1 BRA `(.L_x_3748) ;  /* 0x000003c000001947 */ /* 0x000fea0003800000 */
[----:B---3--:R-:W-:-:S13]  /*50e0*/  FSETP.GEU.FTZ.AND P1, PT, |R22|, +INF , PT ;  /* 0x7f8000001600780b */ /* 0x008fda0003f3e200 */
        /* <DEDUP_REMOVED lines=44> */
.L_x_3750:
        /* <DEDUP_REMOVED lines=12> */
.L_x_3749:
[----:B------:R-:W-:-:S04]  /*5470*/  FADD.FTZ R5, R22, -R22 ;  /* 0x8000001616057221 */ /* 0x000fc80000010000 */
[----:B------:R-:W-:Y:S01]  /*5480*/  IMAD.MOV.U32 R18, RZ, RZ, R5 ;  /* 0x000000ffff127224 */ /* 0x000fe200078e0005 */
[----:B------:R-:W-:Y:S05]  /*5490*/  BRA `(.L_x_3751) ;  /* 0x000000c000007947 */ /* 0x000fea0003800000 */
.L_x_3748:
[----:B------:R-:W-:-:S13]  /*54a0*/  LOP3.LUT P1, RZ, R5, 0x7fffff, RZ, 0xc0, !PT ;  /* 0x007fffff05ff7812 */ /* 0x000fda000782c0ff */
[C---:B---3--:R-:W-:Y:S01]  /*54b0*/  @P1 FMUL.FTZ R7, R22.reuse, R5 ;  /* 0x0000000516071220 */ /* 0x048fe20000410000 */
        /* <DEDUP_REMOVED lines=10> */
.L_x_3751:
[----:B------:R-:W-:Y:S05]  /*5560*/  BSYNC B1 ;  /* 0x0000000000017941 */ /* 0x000fea0003800000 */
.L_x_3747:
[----:B------:R-:W-:Y:S02]  /*5570*/  FADD.FTZ R19, -R5, -RZ ;  /* 0x800000ff05137221 */ /* 0x000fe40000010100 */
.L_x_3746:
[----:B------:R-:W-:Y:S05]  /*5580*/  BSYNC B0 ;  /* 0x0000000000007941 */ /* 0x000fea0003800000 */
.L_x_3745:
[----:B---3--:R-:W0:Y:S01]  /*5590*/  LDC.U8 R22, c[0x0][0x184] ;  /* 0x00006100ff167b82 */ /* 0x008e220000000000 */
        /* <DEDUP_REMOVED lines=21> */
.L_x_3757:
[----:B------:R-:W0:Y:S01]  /*56f0*/  F2I.S64.TRUNC R2, R2 ;  /* 0x0000000200027311 */ /* 0x000e22000020d900 */
[----:B------:R-:W-:Y:S02]  /*5700*/  IMAD.MOV.U32 R28, RZ, RZ, R29 ;  /* 0x000000ffff1c7224 */ /* 0x000fe400078e001d */
[----:B0-----:R-:W-:-:S05]  /*5710*/  IMAD.MOV.U32 R5, RZ, RZ, R2 ;  /* 0x000000ffff057224 */ /* 0x001fca00078e0002 */
[----:B------:R0:W-:Y:S01]  /*5720*/  STG.E.U8 [R8.64], R5 ;  /* 0x0000000508007986 */ /* 0x0001e2000c101124 */
[----:B------:R-:W-:Y:S05]  /*5730*/  BRA `(.L_x_3753) ;  /* 0x00000e8000007947 */ /* 0x000fea0003800000 */
.L_x_3756:
        /* <DEDUP_REMOVED lines=10> */
.L_x_3760:
[----:B------:R-:W0:Y:S01]  /*57e0*/  F2I.FTZ.TRUNC.NTZ R3, R2 ;  /* 0x0000000200037305 */ /* 0x000e22000021f100 */
[----:B------:R-:W-:Y:S01]  /*57f0*/  IMAD.MOV.U32 R28, RZ, RZ, R29 ;  /* 0x000000ffff1c7224 */ /* 0x000fe200078e001d */
[----:B0-----:R0:W-:Y:S01]  /*5800*/  STG.E [R8.64], R3 ;  /* 0x0000000308007986 */ /* 0x0011e2000c101924 */
[----:B------:R-:W-:Y:S05]  /*5810*/  BRA `(.L_x_3753) ;  /* 0x00000da000007947 */ /* 0x000fea0003800000 */
.L_x_3759:
[----:B------:R-:W0:Y:S01]  /*5820*/  F2I.FTZ.TRUNC.NTZ R3, R2 ;  /* 0x0000000200037305 */ /* 0x000e22000021f100 */
[----:B------:R-:W-:Y:S01]  /*5830*/  IMAD.MOV.U32 R28, RZ, RZ, R29 ;  /* 0x000000ffff1c7224 */ /* 0x000fe200078e001d */
[----:B0-----:R0:W-:Y:S01]  /*5840*/  STG.E.U16 [R8.64], R3 ;  /* 0x0000000308007986 */ /* 0x0011e2000c101524 */
[----:B------:R-:W-:Y:S05]  /*5850*/  BRA `(.L_x_3753) ;  /* 0x00000d6000007947 */ /* 0x000fea0003800000 */
.L_x_3755:
        /* <DEDUP_REMOVED lines=9> */
.L_x_3762:
[----:B------:R-:W-:Y:S01]  /*58f0*/  F2FP.PACK_AB R2, RZ, R2 ;  /* 0x00000002ff02723e */ /* 0x000fe200000000ff */
[----:B------:R-:W-:-:S04]  /*5900*/  IMAD.MOV.U32 R28, RZ, RZ, R29 ;  /* 0x000000ffff1c7224 */ /* 0x000fc800078e001d */
[----:B------:R0:W-:Y:S01]  /*5910*/  STG.E.U16 [R8.64], R2 ;  /* 0x0000000208007986 */ /* 0x0001e2000c101524 */
[----:B------:R-:W-:Y:S05]  /*5920*/  BRA `(.L_x_3753) ;  /* 0x00000c9000007947 */ /* 0x000fea0003800000 */
.L_x_3761:
[----:B------:R-:W-:-:S13]  /*5930*/  ISETP.NE.AND P0, PT, R0, 0x7, PT ;  /* 0x000000070000780c */ /* 0x000fda0003f05270 */
[----:B------:R-:W-:Y:S05]  /*5940*/  @!P0 BRA `(.L_x_3763) ;  /* 0x000000b000008947 */ /* 0x000fea0003800000 */
[----:B------:R-:W-:-:S13]  /*5950*/  ISETP.NE.AND P0, PT, R0, 0x8, PT ;  /* 0x000000080000780c */ /* 0x000fda0003f05270 */
[----:B------:R-:W-:Y:S05]  /*5960*/  @!P0 BRA `(.L_x_3764) ;  /* 0x0000005000008947 */ /* 0x000fea0003800000 */
[----:B------:R-:W-:-:S13]  /*5970*/  ISETP.NE.AND P0, PT, R0, 0x9, PT ;  /* 0x000000090000780c */ /* 0x000fda0003f05270 */
[----:B------:R-:W-:Y:S05]  /*5980*/  @P0 BRA `(.L_x_3758) ;  /* 0x00000a7000000947 */ /* 0x000fea0003800000 */
[----:B------:R0:W-:Y:S01]  /*5990*/  STG.E.64 [R8.64], R2 ;  /* 0x0000000208007986 */ /* 0x0001e2000c101b24 */
[----:B------:R-:W-:Y:S01]  /*59a0*/  IMAD.MOV.U32 R28, RZ, RZ, R29 ;  /* 0x000000ffff1c7224 */ /* 0x000fe200078e001d */
[----:B------:R-:W-:Y:S05]  /*59b0*/  BRA `(.L_x_3753) ;  /* 0x00000c0000007947 */ /* 0x000fea0003800000 */
.L_x_3764:
[----:B------:R-:W-:Y:S01]  /*59c0*/  F2FP.PACK_AB R3, R3, R2 ;  /* 0x000000020303723e */ /* 0x000fe200000000ff */
[----:B------:R-:W-:-:S04]  /*59d0*/  IMAD.MOV.U32 R28, RZ, RZ, R29 ;  /* 0x000000ffff1c7224 */ /* 0x000fc800078e001d */
[----:B------:R0:W-:Y:S01]  /*59e0*/  STG.E [R8.64], R3 ;  /* 0x0000000308007986 */ /* 0x0001e2000c101924 */
[----:B------:R-:W-:Y:S05]  /*59f0*/  BRA `(.L_x_3753) ;  /* 0x00000bc000007947 */ /* 0x000fea0003800000 */
.L_x_3763:
[----:B------:R-:W-:Y:S02]  /*5a00*/  FMUL.FTZ R2, R2, 1 ;  /* 0x3f80000002027820 */ /* 0x000fe40000410000 */
[----:B------:R-:W-:-:S04]  /*5a10*/  IMAD.MOV.U32 R28, RZ, RZ, R29 ;  /* 0x000000ffff1c7224 */ /* 0x000fc800078e001d */
[----:B------:R-:W0:Y:S02]  /*5a20*/  F2F.F64.F32 R2, R2 ;  /* 0x0000000200027310 */ /* 0x000e240000201800 */
[----:B0-----:R0:W-:Y:S01]  /*5a30*/  STG.E.64 [R8.64], R2 ;  /* 0x0000000208007986 */ /* 0x0011e2000c101b24 */
[----:B------:R-:W-:Y:S05]  /*5a40*/  BRA `(.L_x_3753) ;  /* 0x00000b7000007947 */ /* 0x000fea0003800000 */
.L_x_3754:
        /* <DEDUP_REMOVED lines=9> */
[----:B------:R-:W-:Y:S01]  /*5ae0*/  IMAD.MOV.U32 R28, RZ, RZ, R29 ;  /* 0x000000ffff1c7224 */ /* 0x000fe200078e001d */
[----:B------:R-:W-:-:S04]  /*5af0*/  FSETP.NEU.FTZ.AND P1, PT, R3, RZ, PT ;  /* 0x000000ff0300720b */ /* 0x000fc80003f3d000 */
[----:B------:R-:W-:-:S04]  /*5b00*/  PLOP3.LUT P0, PT, P0, P1, PT, 0xa8, 0x0 ;  /* 0x000000000000781c */ /* 0x000fc80000703570 */
[----:B------:R-:W-:-:S05]  /*5b10*/  SEL R3, RZ, 0x1, !P0 ;  /* 0x00000001ff037807 */ /* 0x000fca0004000000 */
[----:B------:R0:W-:Y:S01]  /*5b20*/  STG.E.U8 [R8.64], R3 ;  /* 0x0000000308007986 */ /* 0x0001e2000c101124 */
[----:B------:R-:W-:Y:S05]  /*5b30*/  BRA `(.L_x_3753) ;  /* 0x00000a8000007947 */ /* 0x000fea0003800000 */
.L_x_3767:
[----:B------:R-:W-:Y:S02]  /*5b40*/  FMUL.FTZ R6, R3, 1 ;  /* 0x3f80000003067820 */ /* 0x000fe40000410000 */
[----:B------:R-:W-:Y:S02]  /*5b50*/  FMUL.FTZ R4, R2, 1 ;  /* 0x3f80000002047820 */ /* 0x000fe40000410000 */
[----:B------:R-:W-:Y:S02]  /*5b60*/  IMAD.MOV.U32 R28, RZ, RZ, R29 ;  /* 0x000000ffff1c7224 */ /* 0x000fe400078e001d */
[----:B------:R-:W-:Y:S08]  /*5b70*/  F2F.F64.F32 R6, R6 ;  /* 0x0000000600067310 */ /* 0x000ff00000201800 */
[----:B------:R-:W0:Y:S02]  /*5b80*/  F2F.F64.F32 R4, R4 ;  /* 0x0000000400047310 */ /* 0x000e240000201800 */
[----:B0-----:R0:W-:Y:S01]  /*5b90*/  STG.E.128 [R8.64], R4 ;  /* 0x0000000408007986 */ /* 0x0011e2000c101d24 */
[----:B------:R-:W-:Y:S05]  /*5ba0*/  BRA `(.L_x_3753) ;  /* 0x00000a1000007947 */ /* 0x000fea0003800000 */
.L_x_3766:
        /* <DEDUP_REMOVED lines=20> */
.L_x_3771:
[----:B------:R-:W-:Y:S05]  /*5cf0*/  BSYNC B0 ;  /* 0x0000000000007941 */ /* 0x000fea0003800000 */
.L_x_3770:
[----:B------:R-:W-:Y:S01]  /*5d00*/  LOP3.LUT R5, R0, R5, RZ, 0xfc, !PT ;  /* 0x0000000500057212 */ /* 0x000fe200078efcff */
[----:B------:R-:W-:-:S04]  /*5d10*/  IMAD.MOV.U32 R28, RZ, RZ, R29 ;  /* 0x000000ffff1c7224 */ /* 0x000fc800078e001d */
[----:B------:R0:W-:Y:S01]  /*5d20*/  STG.E.U8 [R8.64], R5 ;  /* 0x0000000508007986 */ /* 0x0001e2000c101124 */
[----:B------:R-:W-:Y:S05]  /*5d30*/  BRA `(.L_x_3753) ;  /* 0x0000088000007947 */ /* 0x000fea0003800000 */
.L_x_3769:
        /* <DEDUP_REMOVED lines=12> */
.L_x_3773:
[----:B------:R-:W-:Y:S01]  /*5e00*/  IMAD.MOV.U32 R0, RZ, RZ, 0x7f ;  /* 0x0000007fff007424 */ /* 0x000fe200078e00ff */
[----:B------:R-:W-:-:S04]  /*5e10*/  ISETP.GT.U32.AND P0, PT, R4, 0x7f800000, PT ;  /* 0x7f8000000400780c */ /* 0x000fc80003f04070 */
[----:B------:R-:W-:-:S04]  /*5e20*/  SEL R0, R0, 0x7c, P0 ;  /* 0x0000007c00007807 */ /* 0x000fc80000000000 */
.L_x_3774:
[----:B------:R-:W-:Y:S05]  /*5e30*/  BSYNC B0 ;  /* 0x0000000000007941 */ /* 0x000fea0003800000 */
.L_x_3772:
[----:B------:R-:W-:Y:S01]  /*5e40*/  LOP3.LUT R2, R2, 0x80000000, RZ, 0xc0, !PT ;  /* 0x8000000002027812 */ /* 0x000fe200078ec0ff */
[----:B------:R-:W-:-:S03]  /*5e50*/  IMAD.MOV.U32 R28, RZ, RZ, R29 ;  /* 0x000000ffff1c7224 */ /* 0x000fc600078e001d */
[----:B------:R-:W-:-:S04]  /*5e60*/  SHF.R.U32.HI R3, RZ, 0x18, R2 ;  /* 0x00000018ff037819 */ /* 0x000fc80000011602 */
[----:B------:R-:W-:-:S05]  /*5e70*/  LOP3.LUT R3, R0, R3, RZ, 0xfc, !PT ;  /* 0x0000000300037212 */ /* 0x000fca00078efcff */
[----:B------:R0:W-:Y:S01]  /*5e80*/  STG.E.U8 [R8.64], R3 ;  /* 0x0000000308007986 */ /* 0x0001e2000c101124 */
[----:B------:R-:W-:Y:S05]  /*5e90*/  BRA `(.L_x_3753) ;  /* 0x0000072000007947 */ /* 0x000fea0003800000 */
.L_x_3768:
[----:B------:R-:W-:Y:S01]  /*5ea0*/  F2FP.BF16.PACK_AB R2, RZ, R2 ;  /* 0x00000002ff02723e */ /* 0x000fe200000010ff */
[----:B------:R-:W-:-:S04]  /*5eb0*/  IMAD.MOV.U32 R28, RZ, RZ, R29 ;  /* 0x000000ffff1c7224 */ /* 0x000fc800078e001d */
[----:B------:R0:W-:Y:S01]  /*5ec0*/  STG.E.U16 [R8.64], R2 ;  /* 0x0000000208007986 */ /* 0x0001e2000c101524 */
[----:B------:R-:W-:Y:S05]  /*5ed0*/  BRA `(.L_x_3753) ;  /* 0x000006e000007947 */ /* 0x000fea0003800000 */
.L_x_3765:
        /* <DEDUP_REMOVED lines=12> */
.L_x_3777:
        /* <DEDUP_REMOVED lines=16> */
.L_x_3780:
[----:B------:R-:W-:-:S04]  /*60a0*/  LOP3.LUT R2, R2, 0x80000000, RZ, 0xc0, !PT ;  /* 0x8000000002027812 */ /* 0x000fc800078ec0ff */
[----:B------:R-:W-:-:S04]  /*60b0*/  SHF.R.U32.HI R3, RZ, 0x18, R2 ;  /* 0x00000018ff037819 */ /* 0x000fc80000011602 */
[----:B------:R-:W-:-:S04]  /*60c0*/  LOP3.LUT R0, R0, R3, RZ, 0xfc, !PT ;  /* 0x0000000300007212 */ /* 0x000fc800078efcff */
[----:B------:R-:W-:Y:S02]  /*60d0*/  PRMT R4, R0, 0x7610, R4 ;  /* 0x0000761000047816 */ /* 0x000fe40000000004 */
.L_x_3779:
[----:B------:R-:W-:Y:S05]  /*60e0*/  BSYNC B0 ;  /* 0x0000000000007941 */ /* 0x000fea0003800000 */
.L_x_3778:
[----:B------:R0:W-:Y:S01]  /*60f0*/  STG.E.U8 [R8.64], R4 ;  /* 0x0000000408007986 */ /* 0x0001e2000c101124 */
[----:B------:R-:W-:Y:S01]  /*6100*/  IMAD.MOV.U32 R28, RZ, RZ, R29 ;  /* 0x000000ffff1c7224 */ /* 0x000fe200078e001d */
[----:B------:R-:W-:Y:S05]  /*6110*/  BRA `(.L_x_3753) ;  /* 0x000004a000007947 */ /* 0x000fea0003800000 */
.L_x_3776:
        /* <DEDUP_REMOVED lines=16> */
.L_x_3783:
[----:B------:R-:W-:-:S04]  /*6220*/  LOP3.LUT R2, R2, 0x80000000, RZ, 0xc0, !PT ;  /* 0x8000000002027812 */ /* 0x000fc800078ec0ff */
[----:B------:R-:W-:-:S04]  /*6230*/  SHF.R.U32.HI R3, RZ, 0x18, R2 ;  /* 0x00000018ff037819 */ /* 0x000fc80000011602 */
[----:B------:R-:W-:-:S04]  /*6240*/  LOP3.LUT R0, R0, R3, RZ, 0xfc, !PT ;  /* 0x0000000300007212 */ /* 0x000fc800078efcff */
[----:B------:R-:W-:Y:S02]  /*6250*/  PRMT R4, R0, 0x7610, R4 ;  /* 0x0000761000047816 */ /* 0x000fe40000000004 */
.L_x_3782:
[----:B------:R-:W-:Y:S05]  /*6260*/  BSYNC B0 ;  /* 0x0000000000007941 */ /* 0x000fea0003800000 */
.L_x_3781:
[----:B------:R0:W-:Y:S01]  /*6270*/  STG.E.U8 [R8.64], R4 ;  /* 0x0000000408007986 */ /* 0x0001e2000c101124 */
[----:B------:R-:W-:Y:S01]  /*6280*/  IMAD.MOV.U32 R28, RZ, RZ, R29 ;  /* 0x000000ffff1c7224 */ /* 0x000fe200078e001d */
[----:B------:R-:W-:Y:S05]  /*6290*/  BRA `(.L_x_3753) ;  /* 0x0000032000007947 */ /* 0x000fea0003800000 */
.L_x_3775:
        /* <DEDUP_REMOVED lines=22> */
.L_x_3758:
        /* <DEDUP_REMOVED lines=21> */
.L_x_3785:
[----:B------:R-:W0:Y:S01]  /*6550*/  F2I.U64.TRUNC R2, R2 ;  /* 0x0000000200027311 */ /* 0x000e22000020d800 */
[----:B------:R-:W-:Y:S01]  /*6560*/  IMAD.MOV.U32 R28, RZ, RZ, R29 ;  /* 0x000000ffff1c7224 */ /* 0x000fe200078e001d */
[----:B0-----:R0:W-:Y:S01]  /*6570*/  STG.E.64 [R8.64], R2 ;  /* 0x0000000208007986 */ /* 0x0011e2000c101b24 */
[----:B------:R-:W-:Y:S05]  /*6580*/  BRA `(.L_x_3753) ;  /* 0x0000003000007947 */ /* 0x000fea0003800000 */
.L_x_3784:
[----:B------:R-:W0:Y:S01]  /*6590*/  F2I.FTZ.U32.TRUNC.NTZ R3, R2 ;  /* 0x0000000200037305 */ /* 0x000e22000021f000 */
[----:B------:R-:W-:Y:S01]  /*65a0*/  IMAD.MOV.U32 R28, RZ, RZ, R29 ;  /* 0x000000ffff1c7224 */ /* 0x000fe200078e001d */
[----:B0-----:R0:W-:Y:S06]  /*65b0*/  STG.E [R8.64], R3 ;  /* 0x0000000308007986 */ /* 0x0011ec000c101924 */
.L_x_3753:
[----:B------:R-:W-:Y:S05]  /*65c0*/  BSYNC B6 ;  /* 0x0000000000067941 */ /* 0x000fea0003800000 */
.L_x_3752:
        /* <DEDUP_REMOVED lines=22> */
.L_x_3791:
[----:B------:R-:W0:Y:S02]  /*6730*/  F2I.S64.TRUNC R26, R26 ;  /* 0x0000001a001a7311 */ /* 0x000e24000020d900 */
[----:B0-----:R-:W-:-:S05]  /*6740*/  IMAD.MOV.U32 R5, RZ, RZ, R26 ;  /* 0x000000ffff057224 */ /* 0x001fca00078e001a */
[----:B------:R0:W-:Y:S01]  /*6750*/  STG.E.U8 [R2.64], R5 ;  /* 0x0000000502007986 */ /* 0x0001e2000c101124 */
[----:B------:R-:W-:Y:S05]  /*6760*/  BRA `(.L_x_3793) ;  /* 0x00000d4000007947 */ /* 0x000fea0003800000 */
.L_x_3790:
        /* <DEDUP_REMOVED lines=9> */
.L_x_3795:
[----:B------:R-:W0:Y:S02]  /*6800*/  F2I.FTZ.TRUNC.NTZ R5, R26 ;  /* 0x0000001a00057305 */ /* 0x000e24000021f100 */
[----:B0-----:R0:W-:Y:S01]  /*6810*/  STG.E [R2.64], R5 ;  /* 0x0000000502007986 */ /* 0x0011e2000c101924 */
[----:B------:R-:W-:Y:S05]  /*6820*/  BRA `(.L_x_3793) ;  /* 0x00000c8000007947 */ /* 0x000fea0003800000 */
.L_x_3794:
[----:B------:R-:W0:Y:S02]  /*6830*/  F2I.FTZ.TRUNC.NTZ R5, R26 ;  /* 0x0000001a00057305 */ /* 0x000e24000021f100 */
[----:B0-----:R0:W-:Y:S01]  /*6840*/  STG.E.U16 [R2.64], R5 ;  /* 0x0000000502007986 */ /* 0x0011e2000c101524 */
[----:B------:R-:W-:Y:S05]  /*6850*/  BRA `(.L_x_3793) ;  /* 0x00000c5000007947 */ /* 0x000fea0003800000 */
.L_x_3789:
        /* <DEDUP_REMOVED lines=8> */
.L_x_3797:
[----:B------:R-:W-:-:S05]  /*68e0*/  F2FP.PACK_AB R26, RZ, R26 ;  /* 0x0000001aff1a723e */ /* 0x000fca00000000ff */
[----:B------:R0:W-:Y:S01]  /*68f0*/  STG.E.U16 [R2.64], R26 ;  /* 0x0000001a02007986 */ /* 0x0001e2000c101524 */
[----:B------:R-:W-:Y:S05]  /*6900*/  BRA `(.L_x_3793) ;  /* 0x00000ba000007947 */ /* 0x000fea0003800000 */
.L_x_3796:
        /* <DEDUP_REMOVED lines=8> */
.L_x_3799:
[----:B------:R-:W-:-:S05]  /*6990*/  F2FP.PACK_AB R27, R27, R26 ;  /* 0x0000001a1b1b723e */ /* 0x000fca00000000ff */
[----:B------:R0:W-:Y:S01]  /*69a0*/  STG.E [R2.64], R27 ;  /* 0x0000001b02007986 */ /* 0x0001e2000c101924 */
[----:B------:R-:W-:Y:S05]  /*69b0*/  BRA `(.L_x_3793) ;  /* 0x00000af000007947 */ /* 0x000fea0003800000 */
.L_x_3798:
[----:B------:R-:W-:-:S06]  /*69c0*/  FMUL.FTZ R4, R26, 1 ;  /* 0x3f8000001a047820 */ /* 0x000fcc0000410000 */
[----:B------:R-:W0:Y:S02]  /*69d0*/  F2F.F64.F32 R4, R4 ;  /* 0x0000000400047310 */ /* 0x000e240000201800 */
[----:B0-----:R0:W-:Y:S01]  /*69e0*/  STG.E.64 [R2.64], R4 ;  /* 0x0000000402007986 */ /* 0x0011e2000c101b24 */
[----:B------:R-:W-:Y:S05]  /*69f0*/  BRA `(.L_x_3793) ;  /* 0x00000ab000007947 */ /* 0x000fea0003800000 */
.L_x_3788:
        /* <DEDUP_REMOVED lines=14> */
.L_x_3802:
[----:B------:R-:W-:Y:S02]  /*6ae0*/  FMUL.FTZ R6, R27, 1 ;  /* 0x3f8000001b067820 */ /* 0x000fe40000410000 */
[----:B------:R-:W-:-:S04]  /*6af0*/  FMUL.FTZ R4, R26, 1 ;  /* 0x3f8000001a047820 */ /* 0x000fc80000410000 */
[----:B------:R-:W-:Y:S08]  /*6b00*/  F2F.F64.F32 R6, R6 ;  /* 0x0000000600067310 */ /* 0x000ff00000201800 */
[----:B------:R-:W0:Y:S02]  /*6b10*/  F2F.F64.F32 R4, R4 ;  /* 0x0000000400047310 */ /* 0x000e240000201800 */
[----:B0-----:R0:W-:Y:S01]  /*6b20*/  STG.E.128 [R2.64], R4 ;  /* 0x0000000402007986 */ /* 0x0011e2000c101d24 */
[----:B------:R-:W-:Y:S05]  /*6b30*/  BRA `(.L_x_3793) ;  /* 0x0000097000007947 */ /* 0x000fea0003800000 */
.L_x_3801:
        /* <DEDUP_REMOVED lines=20> */
.L_x_3806:
[----:B------:R-:W-:Y:S05]  /*6c80*/  BSYNC B0 ;  /* 0x0000000000007941 */ /* 0x000fea0003800000 */
.L_x_3805:
[----:B------:R-:W-:-:S05]  /*6c90*/  LOP3.LUT R7, R0, R7, RZ, 0xfc, !PT ;  /* 0x0000000700077212 */ /* 0x000fca00078efcff */
[----:B------:R0:W-:Y:S01]  /*6ca0*/  STG.E.U8 [R2.64], R7 ;  /* 0x0000000702007986 */ /* 0x0001e2000c101124 */
[----:B------:R-:W-:Y:S05]  /*6cb0*/  BRA `(.L_x_3793) ;  /* 0x000007f000007947 */ /* 0x000fea0003800000 */
.L_x_3804:
        /* <DEDUP_REMOVED lines=12> */
.L_x_3808:
[----:B------:R-:W-:Y:S01]  /*6d80*/  IMAD.MOV.U32 R0, RZ, RZ, 0x7f ;  /* 0x0000007fff007424 */ /* 0x000fe200078e00ff */
[----:B------:R-:W-:-:S04]  /*6d90*/  ISETP.GT.U32.AND P0, PT, R4, 0x7f800000, PT ;  /* 0x7f8000000400780c */ /* 0x000fc80003f04070 */
[----:B------:R-:W-:-:S04]  /*6da0*/  SEL R0, R0, 0x7c, P0 ;  /* 0x0000007c00007807 */ /* 0x000fc80000000000 */
.L_x_3809:
[----:B------:R-:W-:Y:S05]  /*6db0*/  BSYNC B0 ;  /* 0x0000000000007941 */ /* 0x000fea0003800000 */
.L_x_3807:
[----:B------:R-:W-:-:S04]  /*6dc0*/  LOP3.LUT R26, R26, 0x80000000, RZ, 0xc0, !PT ;  /* 0x800000001a1a7812 */ /* 0x000fc800078ec0ff */
[----:B------:R-:W-:-:S04]  /*6dd0*/  SHF.R.U32.HI R5, RZ, 0x18, R26 ;  /* 0x00000018ff057819 */ /* 0x000fc8000001161a */
[----:B------:R-:W-:-:S05]  /*6de0*/  LOP3.LUT R5, R0, R5, RZ, 0xfc, !PT ;  /* 0x0000000500057212 */ /* 0x000fca00078efcff */
[----:B------:R0:W-:Y:S01]  /*6df0*/  STG.E.U8 [R2.64], R5 ;  /* 0x0000000502007986 */ /* 0x0001e2000c101124 */
[----:B------:R-:W-:Y:S05]  /*6e00*/  BRA `(.L_x_3793) ;  /* 0x000006a000007947 */ /* 0x000fea0003800000 */
.L_x_3803:
[----:B------:R-:W-:-:S05]  /*6e10*/  F2FP.BF16.PACK_AB R26, RZ, R26 ;  /* 0x0000001aff1a723e */ /* 0x000fca00000010ff */
[----:B------:R0:W-:Y:S01]  /*6e20*/  STG.E.U16 [R2.64], R26 ;  /* 0x0000001a02007986 */ /* 0x0001e2000c101524 */
[----:B------:R-:W-:Y:S05]  /*6e30*/  BRA `(.L_x_3793) ;  /* 0x0000067000007947 */ /* 0x000fea0003800000 */
.L_x_3800:
        /* <DEDUP_REMOVED lines=11> */
.L_x_3812:
        /* <DEDUP_REMOVED lines=16> */
.L_x_3815:
[----:B------:R-:W-:-:S04]  /*6ff0*/  LOP3.LUT R26, R26, 0x80000000, RZ, 0xc0, !PT ;  /* 0x800000001a1a7812 */ /* 0x000fc800078ec0ff */
[----:B------:R-:W-:-:S04]  /*7000*/  SHF.R.U32.HI R5, RZ, 0x18, R26 ;  /* 0x00000018ff057819 */ /* 0x000fc8000001161a */
[----:B------:R-:W-:-:S04]  /*7010*/  LOP3.LUT R4, R4, R5, RZ, 0xfc, !PT ;  /* 0x0000000504047212 */ /* 0x000fc800078efcff */
[----:B------:R-:W-:Y:S02]  /*7020*/  PRMT R0, R4, 0x7610, R0 ;  /* 0x0000761004007816 */ /* 0x000fe40000000000 */
.L_x_3814:
[----:B------:R-:W-:Y:S05]  /*7030*/  BSYNC B0 ;  /* 0x0000000000007941 */ /* 0x000fea0003800000 */
.L_x_3813:
[----:B------:R0:W-:Y:S01]  /*7040*/  STG.E.U8 [R2.64], R0 ;  /* 0x0000000002007986 */ /* 0x0001e2000c101124 */
[----:B------:R-:W-:Y:S05]  /*7050*/  BRA `(.L_x_3793) ;  /* 0x0000045000007947 */ /* 0x000fea0003800000 */
.L_x_3811:
        /* <DEDUP_REMOVED lines=16> */
.L_x_3818:
[----:B------:R-:W-:-:S04]  /*7160*/  LOP3.LUT R26, R26, 0x80000000, RZ, 0xc0, !PT ;  /* 0x800000001a1a7812 */ /* 0x000fc800078ec0ff */
[----:B------:R-:W-:-:S04]  /*7170*/  SHF.R.U32.HI R5, RZ, 0x18, R26 ;  /* 0x00000018ff057819 */ /* 0x000fc8000001161a */
[----:B------:R-:W-:-:S04]  /*7180*/  LOP3.LUT R4, R4, R5, RZ, 0xfc, !PT ;  /* 0x0000000504047212 */ /* 0x000fc800078efcff */
[----:B------:R-:W-:Y:S02]  /*7190*/  PRMT R0, R4, 0x7610, R0 ;  /* 0x0000761004007816 */ /* 0x000fe40000000000 */
.L_x_3817:
[----:B------:R-:W-:Y:S05]  /*71a0*/  BSYNC B0 ;  /* 0x0000000000007941 */ /* 0x000fea0003800000 */
.L_x_3816:
[----:B------:R0:W-:Y:S01]  /*71b0*/  STG.E.U8 [R2.64], R0 ;  /* 0x0000000002007986 */ /* 0x0001e2000c101124 */
[----:B------:R-:W-:Y:S05]  /*71c0*/  BRA `(.L_x_3793) ;  /* 0x000002e000007947 */ /* 0x000fea0003800000 */
.L_x_3810:
        /* <DEDUP_REMOVED lines=21> */
.L_x_3792:
        /* <DEDUP_REMOVED lines=20> */
.L_x_3820:
[----:B------:R-:W0:Y:S02]  /*7460*/  F2I.U64.TRUNC R26, R26 ;  /* 0x0000001a001a7311 */ /* 0x000e24000020d800 */
[----:B0-----:R0:W-:Y:S01]  /*7470*/  STG.E.64 [R2.64], R26 ;  /* 0x0000001a02007986 */ /* 0x0011e2000c101b24 */
[----:B------:R-:W-:Y:S05]  /*7480*/  BRA `(.L_x_3793) ;  /* 0x0000002000007947 */ /* 0x000fea0003800000 */
.L_x_3819:
[----:B------:R-:W0:Y:S02]  /*7490*/  F2I.FTZ.U32.TRUNC.NTZ R5, R26 ;  /* 0x0000001a00057305 */ /* 0x000e24000021f000 */
[----:B0-----:R0:W-:Y:S02]  /*74a0*/  STG.E [R2.64], R5 ;  /* 0x0000000502007986 */ /* 0x0011e4000c101924 */
.L_x_3793:
        /* <DEDUP_REMOVED lines=22> */
.L_x_3824:
[----:B------:R-:W0:Y:S02]  /*7610*/  F2I.S64.TRUNC R16, R16 ;  /* 0x0000001000107311 */ /* 0x000e24000020d900 */
[----:B0-----:R-:W-:-:S05]  /*7620*/  IMAD.MOV.U32 R5, RZ, RZ, R16 ;  /* 0x000000ffff057224 */ /* 0x001fca00078e0010 */
[----:B------:R0:W-:Y:S01]  /*7630*/  STG.E.U8 [R2.64], R5 ;  /* 0x0000000502007986 */ /* 0x0001e2000c101124 */
[----:B------:R-:W-:Y:S05]  /*7640*/  BRA `(.L_x_3826) ;  /* 0x00000d4000007947 */ /* 0x000fea0003800000 */
.L_x_3823:
        /* <DEDUP_REMOVED lines=9> */
.L_x_3828:
[----:B------:R-:W0:Y:S02]  /*76e0*/  F2I.FTZ.TRUNC.NTZ R5, R16 ;  /* 0x0000001000057305 */ /* 0x000e24000021f100 */
[----:B0-----:R0:W-:Y:S01]  /*76f0*/  STG.E [R2.64], R5 ;  /* 0x0000000502007986 */ /* 0x0011e2000c101924 */
[----:B------:R-:W-:Y:S05]  /*7700*/  BRA `(.L_x_3826) ;  /* 0x00000c8000007947 */ /* 0x000fea0003800000 */
.L_x_3827:
[----:B------:R-:W0:Y:S02]  /*7710*/  F2I.FTZ.TRUNC.NTZ R5, R16 ;  /* 0x0000001000057305 */ /* 0x000e24000021f100 */
[----:B0-----:R0:W-:Y:S01]  /*7720*/  STG.E.U16 [R2.64], R5 ;  /* 0x0000000502007986 */ /* 0x0011e2000c101524 */
[----:B------:R-:W-:Y:S05]  /*7730*/  BRA `(.L_x_3826) ;  /* 0x00000c5000007947 */ /* 0x000fea0003800000 */
.L_x_3822:
        /* <DEDUP_REMOVED lines=8> */
.L_x_3830:
[----:B------:R-:W-:-:S05]  /*77c0*/  F2FP.PACK_AB R16, RZ, R16 ;  /* 0x00000010ff10723e */ /* 0x000fca00000000ff */
[----:B------:R0:W-:Y:S01]  /*77d0*/  STG.E.U16 [R2.64], R16 ;  /* 0x0000001002007986 */ /* 0x0001e2000c101524 */
[----:B------:R-:W-:Y:S05]  /*77e0*/  BRA `(.L_x_3826) ;  /* 0x00000ba000007947 */ /* 0x000fea0003800000 */
.L_x_3829:
        /* <DEDUP_REMOVED lines=8> */
.L_x_3832:
[----:B------:R-:W-:-:S05]  /*7870*/  F2FP.PACK_AB R17, R17, R16 ;  /* 0x000000101111723e */ /* 0x000fca00000000ff */
[----:B------:R0:W-:Y:S01]  /*7880*/  STG.E [R2.64], R17 ;  /* 0x0000001102007986 */ /* 0x0001e2000c101924 */
[----:B------:R-:W-:Y:S05]  /*7890*/  BRA `(.L_x_3826) ;  /* 0x00000af000007947 */ /* 0x000fea0003800000 */
.L_x_3831:
[----:B------:R-:W-:-:S06]  /*78a0*/  FMUL.FTZ R4, R16, 1 ;  /* 0x3f80000010047820 */ /* 0x000fcc0000410000 */
[----:B------:R-:W0:Y:S02]  /*78b0*/  F2F.F64.F32 R4, R4 ;  /* 0x0000000400047310 */ /* 0x000e240000201800 */
[----:B0-----:R0:W-:Y:S01]  /*78c0*/  STG.E.64 [R2.64], R4 ;  /* 0x0000000402007986 */ /* 0x0011e2000c101b24 */
[----:B------:R-:W-:Y:S05]  /*78d0*/  BRA `(.L_x_3826) ;  /* 0x00000ab000007947 */ /* 0x000fea0003800000 */
.L_x_3821:
        /* <DEDUP_REMOVED lines=14> */
.L_x_3835:
[----:B------:R-:W-:Y:S02]  /*79c0*/  FMUL.FTZ R6, R17, 1 ;  /* 0x3f80000011067820 */ /* 0x000fe40000410000 */
[----:B------:R-:W-:-:S04]  /*79d0*/  FMUL.FTZ R4, R16, 1 ;  /* 0x3f80000010047820 */ /* 0x000fc80000410000 */
[----:B------:R-:W-:Y:S08]  /*79e0*/  F2F.F64.F32 R6, R6 ;  /* 0x0000000600067310 */ /* 0x000ff00000201800 */
[----:B------:R-:W0:Y:S02]  /*79f0*/  F2F.F64.F32 R4, R4 ;  /* 0x0000000400047310 */ /* 0x000e240000201800 */
[----:B0-----:R0:W-:Y:S01]  /*7a00*/  STG.E.128 [R2.64], R4 ;  /* 0x0000000402007986 */ /* 0x0011e2000c101d24 */
[----:B------:R-:W-:Y:S05]  /*7a10*/  BRA `(.L_x_3826) ;  /* 0x0000097000007947 */ /* 0x000fea0003800000 */
.L_x_3834:
        /* <DEDUP_REMOVED lines=20> */
.L_x_3839:
[----:B------:R-:W-:Y:S05]  /*7b60*/  BSYNC B0 ;  /* 0x0000000000007941 */ /* 0x000fea0003800000 */
.L_x_3838:
[----:B------:R-:W-:-:S05]  /*7b70*/  LOP3.LUT R7, R0, R7, RZ, 0xfc, !PT ;  /* 0x0000000700077212 */ /* 0x000fca00078efcff */
[----:B------:R0:W-:Y:S01]  /*7b80*/  STG.E.U8 [R2.64], R7 ;  /* 0x0000000702007986 */ /* 0x0001e2000c101124 */
[----:B------:R-:W-:Y:S05]  /*7b90*/  BRA `(.L_x_3826) ;  /* 0x000007f000007947 */ /* 0x000fea0003800000 */
.L_x_3837:
        /* <DEDUP_REMOVED lines=12> */
.L_x_3841:
[----:B------:R-:W-:Y:S01]  /*7c60*/  IMAD.MOV.U32 R0, RZ, RZ, 0x7f ;  /* 0x0000007fff007424 */ /* 0x000fe200078e00ff */
[----:B------:R-:W-:-:S04]  /*7c70*/  ISETP.GT.U32.AND P0, PT, R4, 0x7f800000, PT ;  /* 0x7f8000000400780c */ /* 0x000fc80003f04070 */
[----:B------:R-:W-:-:S04]  /*7c80*/  SEL R0, R0, 0x7c, P0 ;  /* 0x0000007c00007807 */ /* 0x000fc80000000000 */
.L_x_3842:
[----:B------:R-:W-:Y:S05]  /*7c90*/  BSYNC B0 ;  /* 0x0000000000007941 */ /* 0x000fea0003800000 */
.L_x_3840:
[----:B------:R-:W-:-:S04]  /*7ca0*/  LOP3.LUT R16, R16, 0x80000000, RZ, 0xc0, !PT ;  /* 0x8000000010107812 */ /* 0x000fc800078ec0ff */
[----:B------:R-:W-:-:S04]  /*7cb0*/  SHF.R.U32.HI R5, RZ, 0x18, R16 ;  /* 0x00000018ff057819 */ /* 0x000fc80000011610 */
[----:B------:R-:W-:-:S05]  /*7cc0*/  LOP3.LUT R5, R0, R5, RZ, 0xfc, !PT ;  /* 0x0000000500057212 */ /* 0x000fca00078efcff */
[----:B------:R0:W-:Y:S01]  /*7cd0*/  STG.E.U8 [R2.64], R5 ;  /* 0x0000000502007986 */ /* 0x0001e2000c101124 */
[----:B------:R-:W-:Y:S05]  /*7ce0*/  BRA `(.L_x_3826) ;  /* 0x000006a000007947 */ /* 0x000fea0003800000 */
.L_x_3836:
[----:B------:R-:W-:-:S05]  /*7cf0*/  F2FP.BF16.PACK_AB R16, RZ, R16 ;  /* 0x00000010ff10723e */ /* 0x000fca00000010ff */
[----:B------:R0:W-:Y:S01]  /*7d00*/  STG.E.U16 [R2.64], R16 ;  /* 0x0000001002007986 */ /* 0x0001e2000c101524 */
[----:B------:R-:W-:Y:S05]  /*7d10*/  BRA `(.L_x_3826) ;  /* 0x0000067000007947 */ /* 0x000fea0003800000 */
.L_x_3833:
        /* <DEDUP_REMOVED lines=11> */
.L_x_3845:
        /* <DEDUP_REMOVED lines=16> */
.L_x_3848:
[----:B------:R-:W-:-:S04]  /*7ed0*/  LOP3.LUT R16, R16, 0x80000000, RZ, 0xc0, !PT ;  /* 0x8000000010107812 */ /* 0x000fc800078ec0ff */
[----:B------:R-:W-:-:S04]  /*7ee0*/  SHF.R.U32.HI R5, RZ, 0x18, R16 ;  /* 0x00000018ff057819 */ /* 0x000fc80000011610 */
[----:B------:R-:W-:-:S04]  /*7ef0*/  LOP3.LUT R4, R4, R5, RZ, 0xfc, !PT ;  /* 0x0000000504047212 */ /* 0x000fc800078efcff */
[----:B------:R-:W-:Y:S02]  /*7f00*/  PRMT R0, R4, 0x7610, R0 ;  /* 0x0000761004007816 */ /* 0x000fe40000000000 */
.L_x_3847:
[----:B------:R-:W-:Y:S05]  /*7f10*/  BSYNC B0 ;  /* 0x0000000000007941 */ /* 0x000fea0003800000 */
.L_x_3846:
[----:B------:R0:W-:Y:S01]  /*7f20*/  STG.E.U8 [R2.64], R0 ;  /* 0x0000000002007986 */ /* 0x0001e2000c101124 */
[----:B------:R-:W-:Y:S05]  /*7f30*/  BRA `(.L_x_3826) ;  /* 0x0000045000007947 */ /* 0x000fea0003800000 */
.L_x_3844:
        /* <DEDUP_REMOVED lines=16> */
.L_x_3851:
[----:B------:R-:W-:-:S04]  /*8040*/  LOP3.LUT R16, R16, 0x80000000, RZ, 0xc0, !PT ;  /* 0x8000000010107812 */ /* 0x000fc800078ec0ff */
[----:B------:R-:W-:-:S04]  /*8050*/  SHF.R.U32.HI R5, RZ, 0x18, R16 ;  /* 0x00000018ff057819 */ /* 0x000fc80000011610 */
[----:B------:R-:W-:-:S04]  /*8060*/  LOP3.LUT R4, R4, R5, RZ, 0xfc, !PT ;  /* 0x0000000504047212 */ /* 0x000fc800078efcff */
[----:B------:R-:W-:Y:S02]  /*8070*/  PRMT R0, R4, 0x7610, R0 ;  /* 0x0000761004007816 */ /* 0x000fe40000000000 */
.L_x_3850:
[----:B------:R-:W-:Y:S05]  /*8080*/  BSYNC B0 ;  /* 0x0000000000007941 */ /* 0x000fea0003800000 */
.L_x_3849:
[----:B------:R0:W-:Y:S01]  /*8090*/  STG.E.U8 [R2.64], R0 ;  /* 0x0000000002007986 */ /* 0x0001e2000c101124 */
[----:B------:R-:W-:Y:S05]  /*80a0*/  BRA `(.L_x_3826) ;  /* 0x000002e000007947 */ /* 0x000fea0003800000 */
.L_x_3843:
        /* <DEDUP_REMOVED lines=21> */
.L_x_3825:
        /* <DEDUP_REMOVED lines=20> */
.L_x_3853:
[----:B------:R-:W0:Y:S02]  /*8340*/  F2I.U64.TRUNC R16, R16 ;  /* 0x0000001000107311 */ /* 0x000e24000020d800 */
[----:B0-----:R0:W-:Y:S01]  /*8350*/  STG.E.64 [R2.64], R16 ;  /* 0x0000001002007986 */ /* 0x0011e2000c101b24 */
[----:B------:R-:W-:Y:S05]  /*8360*/  BRA `(.L_x_3826) ;  /* 0x0000002000007947 */ /* 0x000fea0003800000 */
.L_x_3852:
[----:B------:R-:W0:Y:S02]  /*8370*/  F2I.FTZ.U32.TRUNC.NTZ R5, R16 ;  /* 0x0000001000057305 */ /* 0x000e24000021f000 */
[----:B0-----:R0:W-:Y:S02]  /*8380*/  STG.E [R2.64], R5 ;  /* 0x0000000502007986 */ /* 0x0011e4000c101924 */
.L_x_3826:
[----:B------:R-:W-:Y:S02]  /*8390*/  IADD3 R28, R28, 0x80, RZ ;  /* 0x000000801c1c7810 */ /* 0x000fe40007ffe0ff */
.L_x_3787:
[----:B------:R-:W-:Y:S05]  /*83a0*/  BSYNC B6 ;  /* 0x0000000000067941 */ /* 0x000fea0003800000 */
.L_x_3786:
[----:B------:R-:W-:-:S13]  /*83b0*/  ISETP.GE.AND P0, PT, R28, R24, PT ;  /* 0x000000181c00720c */ /* 0x000fda0003f06270 */
[----:B------:R-:W-:Y:S05]  /*83c0*/  @P0 EXIT ;  /* 0x000000000000094d */ /* 0x000fea0003800000 */
[----:B0-----:R-:W0:Y:S02]  /*83d0*/  S2R R0, SR_CTAID.X ;  /* 0x0000000000007919 */ /* 0x001e240000002500 */
[----:B0-----:R-:W-:Y:S01]  /*83e0*/  IMAD R28, R0, 0x200, R28 ;  /* 0x00000200001c7824 */ /* 0x001fe200078e021c */
[----:B------:R-:W-:-:S03]  /*83f0*/  PRMT R0, R22, 0x9910, RZ ;  /* 0x0000991016007816 */ /* 0x000fc600000000ff */
[----:B------:R-:W-:Y:S01]  /*8400*/  IMAD R28, R28, c[0x0][0x188], RZ ;  /* 0x000062001c1c7a24 */ /* 0x000fe200078e02ff */
[----:B------:R-:W-:-:S04]  /*8410*/  ISETP.GT.AND P1, PT, R0, 0x9, PT ;  /* 0x000000090000780c */ /* 0x000fc80003f24270 */
[----:B------:R-:W-:-:S05]  /*8420*/  IADD3 R2, P0, R28, c[0x0][0x168], RZ ;  /* 0x00005a001c027a10 */ /* 0x000fca0007f1e0ff */
[----:B------:R-:W-:-:S04]  /*8430*/  IMAD.X R3, RZ, RZ, c[0x0][0x16c], P0 ;  /* 0x00005b00ff037624 */ /* 0x000fc800000e06ff */
        /* <DEDUP_REMOVED lines=12> */
.L_x_3857:
[----:B------:R-:W0:Y:S02]  /*8500*/  F2I.S64.TRUNC R18, R18 ;  /* 0x0000001200127311 */ /* 0x000e24000020d900 */
[----:B0-----:R-:W-:-:S05]  /*8510*/  IMAD.MOV.U32 R5, RZ, RZ, R18 ;  /* 0x000000ffff057224 */ /* 0x001fca00078e0012 */
[----:B------:R-:W-:Y:S01]  /*8520*/  STG.E.U8 [R2.64], R5 ;  /* 0x0000000502007986 */ /* 0x000fe2000c101124 */
[----:B------:R-:W-:Y:S05]  /*8530*/  EXIT ;  /* 0x000000000000794d */ /* 0x000fea0003800000 */
.L_x_3856:
        /* <DEDUP_REMOVED lines=9> */
.L_x_3860:
[----:B------:R-:W0:Y:S02]  /*85d0*/  F2I.FTZ.TRUNC.NTZ R5, R18 ;  /* 0x0000001200057305 */ /* 0x000e24000021f100 */
[----:B0-----:R-:W-:Y:S01]  /*85e0*/  STG.E [R2.64], R5 ;  /* 0x0000000502007986 */ /* 0x001fe2000c101924 */
[----:B------:R-:W-:Y:S05]  /*85f0*/  EXIT ;  /* 0x000000000000794d */ /* 0x000fea0003800000 */
.L_x_3859:
[----:B------:R-:W0:Y:S02]  /*8600*/  F2I.FTZ.TRUNC.NTZ R5, R18 ;  /* 0x0000001200057305 */ /* 0x000e24000021f100 */
[----:B0-----:R-:W-:Y:S01]  /*8610*/  STG.E.U16 [R2.64], R5 ;  /* 0x0000000502007986 */ /* 0x001fe2000c101524 */
[----:B------:R-:W-:Y:S05]  /*8620*/  EXIT ;  /* 0x000000000000794d */ /* 0x000fea0003800000 */
.L_x_3855:
        /* <DEDUP_REMOVED lines=8> */
.L_x_3862:
[----:B------:R-:W-:-:S05]  /*86b0*/  F2FP.PACK_AB R18, RZ, R18 ;  /* 0x00000012ff12723e */ /* 0x000fca00000000ff */
[----:B------:R-:W-:Y:S01]  /*86c0*/  STG.E.U16 [R2.64], R18 ;  /* 0x0000001202007986 */ /* 0x000fe2000c101524 */
[----:B------:R-:W-:Y:S05]  /*86d0*/  EXIT ;  /* 0x000000000000794d */ /* 0x000fea0003800000 */
.L_x_3861:
        /* <DEDUP_REMOVED lines=8> */
.L_x_3864:
[----:B------:R-:W-:-:S05]  /*8760*/  F2FP.PACK_AB R19, R19, R18 ;  /* 0x000000121313723e */ /* 0x000fca00000000ff */
[----:B------:R-:W-:Y:S01]  /*8770*/  STG.E [R2.64], R19 ;  /* 0x0000001302007986 */ /* 0x000fe2000c101924 */
[----:B------:R-:W-:Y:S05]  /*8780*/  EXIT ;  /* 0x000000000000794d */ /* 0x000fea0003800000 */
.L_x_3863:
[----:B------:R-:W-:-:S06]  /*8790*/  FMUL.FTZ R4, R18, 1 ;  /* 0x3f80000012047820 */ /* 0x000fcc0000410000 */
[----:B------:R-:W0:Y:S02]  /*87a0*/  F2F.F64.F32 R4, R4 ;  /* 0x0000000400047310 */ /* 0x000e240000201800 */
[----:B0-----:R-:W-:Y:S01]  /*87b0*/  STG.E.64 [R2.64], R4 ;  /* 0x0000000402007986 */ /* 0x001fe2000c101b24 */
[----:B------:R-:W-:Y:S05]  /*87c0*/  EXIT ;  /* 0x000000000000794d */ /* 0x000fea0003800000 */
.L_x_3854:
        /* <DEDUP_REMOVED lines=14> */
.L_x_3867:
[----:B------:R-:W-:Y:S02]  /*88b0*/  FMUL.FTZ R6, R19, 1 ;  /* 0x3f80000013067820 */ /* 0x000fe40000410000 */
[----:B------:R-:W-:-:S04]  /*88c0*/  FMUL.FTZ R4, R18, 1 ;  /* 0x3f80000012047820 */ /* 0x000fc80000410000 */
[----:B------:R-:W-:Y:S08]  /*88d0*/  F2F.F64.F32 R6, R6 ;  /* 0x0000000600067310 */ /* 0x000ff00000201800 */
[----:B------:R-:W0:Y:S02]  /*88e0*/  F2F.F64.F32 R4, R4 ;  /* 0x0000000400047310 */ /* 0x000e240000201800 */
[----:B0-----:R-:W-:Y:S01]  /*88f0*/  STG.E.128 [R2.64], R4 ;  /* 0x0000000402007986 */ /* 0x001fe2000c101d24 */
[----:B------:R-:W-:Y:S05]  /*8900*/  EXIT ;  /* 0x000000000000794d */ /* 0x000fea0003800000 */
.L_x_3866:
        /* <DEDUP_REMOVED lines=20> */
.L_x_3871:
[----:B------:R-:W-:Y:S05]  /*8a50*/  BSYNC B0 ;  /* 0x0000000000007941 */ /* 0x000fea0003800000 */
.L_x_3870:
[----:B------:R-:W-:-:S05]  /*8a60*/  LOP3.LUT R7, R0, R7, RZ, 0xfc, !PT ;  /* 0x0000000700077212 */ /* 0x000fca00078efcff */
[----:B------:R-:W-:Y:S01]  /*8a70*/  STG.E.U8 [R2.64], R7 ;  /* 0x0000000702007986 */ /* 0x000fe2000c101124 */
[----:B------:R-:W-:Y:S05]  /*8a80*/  EXIT ;  /* 0x000000000000794d */ /* 0x000fea0003800000 */
.L_x_3869:
        /* <DEDUP_REMOVED lines=12> */
.L_x_3873:
[----:B------:R-:W-:Y:S01]  /*8b50*/  IMAD.MOV.U32 R0, RZ, RZ, 0x7f ;  /* 0x0000007fff007424 */ /* 0x000fe200078e00ff */
[----:B------:R-:W-:-:S04]  /*8b60*/  ISETP.GT.U32.AND P0, PT, R4, 0x7f800000, PT ;  /* 0x7f8000000400780c */ /* 0x000fc80003f04070 */
[----:B------:R-:W-:-:S04]  /*8b70*/  SEL R0, R0, 0x7c, P0 ;  /* 0x0000007c00007807 */ /* 0x000fc80000000000 */
.L_x_3874:
[----:B------:R-:W-:Y:S05]  /*8b80*/  BSYNC B0 ;  /* 0x0000000000007941 */ /* 0x000fea0003800000 */
.L_x_3872:
[----:B------:R-:W-:-:S04]  /*8b90*/  LOP3.LUT R18, R18, 0x80000000, RZ, 0xc0, !PT ;  /* 0x8000000012127812 */ /* 0x000fc800078ec0ff */
[----:B------:R-:W-:-:S04]  /*8ba0*/  SHF.R.U32.HI R5, RZ, 0x18, R18 ;  /* 0x00000018ff057819 */ /* 0x000fc80000011612 */
[----:B------:R-:W-:-:S05]  /*8bb0*/  LOP3.LUT R5, R0, R5, RZ, 0xfc, !PT ;  /* 0x0000000500057212 */ /* 0x000fca00078efcff */
[----:B------:R-:W-:Y:S01]  /*8bc0*/  STG.E.U8 [R2.64], R5 ;  /* 0x0000000502007986 */ /* 0x000fe2000c101124 */
[----:B------:R-:W-:Y:S05]  /*8bd0*/  EXIT ;  /* 0x000000000000794d */ /* 0x000fea0003800000 */
.L_x_3868:
[----:B------:R-:W-:-:S05]  /*8be0*/  F2FP.BF16.PACK_AB R18, RZ, R18 ;  /* 0x00000012ff12723e */ /* 0x000fca00000010ff */
[----:B------:R-:W-:Y:S01]  /*8bf0*/  STG.E.U16 [R2.64], R18 ;  /* 0x0000001202007986 */ /* 0x000fe2000c101524 */
[----:B------:R-:W-:Y:S05]  /*8c00*/  EXIT ;  /* 0x000000000000794d */ /* 0x000fea0003800000 */
.L_x_3865:
        /* <DEDUP_REMOVED lines=11> */
.L_x_3877:
        /* <DEDUP_REMOVED lines=16> */
.L_x_3880:
[----:B------:R-:W-:-:S04]  /*8dc0*/  LOP3.LUT R18, R18, 0x80000000, RZ, 0xc0, !PT ;  /* 0x8000000012127812 */ /* 0x000fc800078ec0ff */
[----:B------:R-:W-:-:S04]  /*8dd0*/  SHF.R.U32.HI R5, RZ, 0x18, R18 ;  /* 0x00000018ff057819 */ /* 0x000fc80000011612 */
[----:B------:R-:W-:-:S04]  /*8de0*/  LOP3.LUT R4, R4, R5, RZ, 0xfc, !PT ;  /* 0x0000000504047212 */ /* 0x000fc800078efcff */
[----:B------:R-:W-:Y:S02]  /*8df0*/  PRMT R0, R4, 0x7610, R0 ;  /* 0x0000761004007816 */ /* 0x000fe40000000000 */
.L_x_3879:
[----:B------:R-:W-:Y:S05]  /*8e00*/  BSYNC B0 ;  /* 0x0000000000007941 */ /* 0x000fea0003800000 */
.L_x_3878:
[----:B------:R-:W-:Y:S01]  /*8e10*/  STG.E.U8 [R2.64], R0 ;  /* 0x0000000002007986 */ /* 0x000fe2000c101124 */
[----:B------:R-:W-:Y:S05]  /*8e20*/  EXIT ;  /* 0x000000000000794d */ /* 0x000fea0003800000 */
.L_x_3876:
        /* <DEDUP_REMOVED lines=16> */
.L_x_3883:
[----:B------:R-:W-:-:S04]  /*8f30*/  LOP3.LUT R18, R18, 0x80000000, RZ, 0xc0, !PT ;  /* 0x8000000012127812 */ /* 0x000fc800078ec0ff */
[----:B------:R-:W-:-:S04]  /*8f40*/  SHF.R.U32.HI R5, RZ, 0x18, R18 ;  /* 0x00000018ff057819 */ /* 0x000fc80000011612 */
[----:B------:R-:W-:-:S04]  /*8f50*/  LOP3.LUT R4, R4, R5, RZ, 0xfc, !PT ;  /* 0x0000000504047212 */ /* 0x000fc800078efcff */
[----:B------:R-:W-:Y:S02]  /*8f60*/  PRMT R0, R4, 0x7610, R0 ;  /* 0x0000761004007816 */ /* 0x000fe40000000000 */
.L_x_3882:
[----:B------:R-:W-:Y:S05]  /*8f70*/  BSYNC B0 ;  /* 0x0000000000007941 */ /* 0x000fea0003800000 */
.L_x_3881:
[----:B------:R-:W-:Y:S01]  /*8f80*/  STG.E.U8 [R2.64], R0 ;  /* 0x0000000002007986 */ /* 0x000fe2000c101124 */
[----:B------:R-:W-:Y:S05]  /*8f90*/  EXIT ;  /* 0x000000000000794d */ /* 0x000fea0003800000 */
.L_x_3875:
        /* <DEDUP_REMOVED lines=21> */
.L_x_3858:
        /* <DEDUP_REMOVED lines=20> */
.L_x_3885:
[----:B------:R-:W0:Y:S02]  /*9230*/  F2I.U64.TRUNC R18, R18 ;  /* 0x0000001200127311 */ /* 0x000e24000020d800 */
[----:B0-----:R-:W-:Y:S01]  /*9240*/  STG.E.64 [R2.64], R18 ;  /* 0x0000001202007986 */ /* 0x001fe2000c101b24 */
[----:B------:R-:W-:Y:S05]  /*9250*/  EXIT ;  /* 0x000000000000794d */ /* 0x000fea0003800000 */
.L_x_3884:
[----:B------:R-:W0:Y:S02]  /*9260*/  F2I.FTZ.U32.TRUNC.NTZ R5, R18 ;  /* 0x0000001200057305 */ /* 0x000e24000021f000 */
[----:B0-----:R-:W-:Y:S01]  /*9270*/  STG.E [R2.64], R5 ;  /* 0x0000000502007986 */ /* 0x001fe2000c101924 */
[----:B------:R-:W-:Y:S05]  /*9280*/  EXIT ;  /* 0x000000000000794d */ /* 0x000fea0003800000 */
.L_x_3886:
        /* <DEDUP_REMOVED lines=15> */
.L_x_6507:


//--------------------- .text._ZN2at6native18elementwise_kernelILi128ELi2EZNS0_22gpu_kernel_impl_nocastIZZZNS0_15tan_kernel_cudaERNS_18TensorIteratorBaseEENKUlvE_clEvENKUlvE0_clEvEUlN3c107complexIfEEE_EEvS4_RKT_EUliE_EEviT1_ --------------------------
	.section	.text._ZN2at6native18elementwise_kernelILi128ELi2EZNS0_22gpu_kernel_impl_nocastIZZZNS0_15tan_kernel_cudaERNS_18TensorIteratorBaseEENKUlvE_clEvENKUlvE0_clEvEUlN3c107complexIfEEE_EEvS4_RKT_EUliE_EEviT1_,"ax",@progbits
	.sectioninfo	@"SHI_REGISTERS=18"
	.align	128
        .global         _ZN2at6native18elementwise_kernelILi128ELi2EZNS0_22gpu_kernel_impl_nocastIZZZNS0_15tan_kernel_cudaERNS_18TensorIteratorBaseEENKUlvE_clEvENKUlvE0_clEvEUlN3c107complexIfEEE_EEvS4_RKT_EUliE_EEviT1_
        .type           _ZN2at6native18elementwise_kernelILi128ELi2EZNS0_22gpu_kernel_impl_nocastIZZZNS0_15tan_kernel_cudaERNS_18TensorIteratorBaseEENKUlvE_clEvENKUlvE0_clEvEUlN3c107complexIfEEE_EEvS4_RKT_EUliE_EEviT1_,@function
        .size           _ZN2at6native18elementwise_kernelILi128ELi2EZNS0_22gpu_kernel_impl_nocastIZZZNS0_15tan_kernel_cudaERNS_18TensorIteratorBaseEENKUlvE_clEvENKUlvE0_clEvEUlN3c107complexIfEEE_EEvS4_RKT_EUliE_EEviT1_,(.L_x_6508 - _ZN2at6native18elementwise_kernelILi128ELi2EZNS0_22gpu_kernel_impl_nocastIZZZNS0_15tan_kernel_cudaERNS_18TensorIteratorBaseEENKUlvE_clEvENKUlvE0_clEvEUlN3c107complexIfEEE_EEvS4_RKT_EUliE_EEviT1_)
        .other          _ZN2at6native18elementwise_kernelILi128ELi2EZNS0_22gpu_kernel_impl_nocastIZZZNS0_15tan_kernel_cudaERNS_18TensorIteratorBaseEENKUlvE_clEvENKUlvE0_clEvEUlN3c107complexIfEEE_EEvS4_RKT_EUliE_EEviT1_,@"STO_CUDA_ENTRY STV_DEFAULT"
_ZN2at6native18elementwise_kernelILi128ELi2EZNS0_22gpu_kernel_impl_nocastIZZZNS0_15tan_kernel_cudaERNS_18TensorIteratorBaseEENKUlvE_clEvENKUlvE0_clEvEUlN3c107complexIfEEE_EEvS4_RKT_EUliE_EEviT1_:
.text._ZN2at6native18elementwise_kernelILi128ELi2EZNS0_22gpu_kernel_impl_nocastIZZZNS0_15tan_kernel_cudaERNS_18TensorIteratorBaseEENKUlvE_clEvENKUlvE0_clEvEUlN3c107complexIfEEE_EEvS4_RKT_EUliE_EEviT1_:
        /* <DEDUP_REMOVED lines=235> */
.L_x_3889:
[----:B------:R-:W-:-:S04]  /*0eb0*/  IADD3 R6, P0, R2, c[0x0][0x368], RZ ;  /* 0x0000da0002067a10 */ /* 0x000fc80007f1e0ff */
[----:B------:R-:W-:-:S06]  /*0ec0*/  IADD3.X R7, RZ, c[0x0][0x36c], RZ, P0, !PT ;  /* 0x0000db00ff077a10 */ /* 0x000fcc00007fe4ff */
[----:B------:R-:W2:Y:S01]  /*0ed0*/  LDG.E.64 R6, [R6.64] ;  /* 0x0000000406067981 */ /* 0x000ea2000c1e1b00 */
[----:B------:R-:W-:Y:S01]  /*0ee0*/  IADD3 R4, P1, R0, c[0x0][0x360], RZ ;  /* 0x0000d80000047a10 */ /* 0x000fe20007f3e0ff */
[----:B------:R-:W-:Y:S03]  /*0ef0*/  BSSY B1, `(.L_x_3890) ;  /* 0x000004e000017945 */ /* 0x000fe60003800000 */
[----:B------:R-:W-:Y:S01]  /*0f00*/  IADD3.X R5, RZ, c[0x0][0x364], RZ, P1, !PT ;  /* 0x0000d900ff057a10 */ /* 0x000fe20000ffe4ff */
[----:B--2---:R-:W-:-:S05]  /*0f10*/  FADD.FTZ R9, -R7, -RZ ;  /* 0x800000ff07097221 */ /* 0x004fca0000010100 */
        /* <DEDUP_REMOVED lines=12> */
[----:B------:R-:W0:Y:S02]  /*0fe0*/  FRND.TRUNC R0, R0 ;  /* 0x0000000000007307 */ /* 0x000e24000020d000 */
[----:B0-----:R-:W-:Y:S02]  /*0ff0*/  FSETP.GT.FTZ.AND P0, PT, |R0|, 126, PT ;  /* 0x42fc00000000780b */ /* 0x001fe40003f14200 */
[----:B------:R-:W-:-:S04]  /*1000*/  LOP3.LUT R11, R11, 0x80000000, R0, 0xb8, !PT ;  /* 0x800000000b0b7812 */ /* 0x000fc800078eb800 */
[----:B------:R-:W-:Y:S02]  /*1010*/  FSEL R2, R11, R0, P0 ;  /* 0x000000000b027208 */ /* 0x000fe40000000000 */
[----:B------:R-:W-:-:S03]  /*1020*/  FSETP.GE.FTZ.AND P0, PT, |R9|, 1, PT ;  /* 0x3f8000000900780b */ /* 0x000fc60003f16200 */
[----:B------:R-:W-:-:S04]  /*1030*/  FFMA.FTZ R11, R2, -0.69314718246459960938, |R9| ;  /* 0xbf317218020b7823 */ /* 0x000fc80000010409 */
[C---:B------:R-:W-:Y:S02]  /*1040*/  FFMA.FTZ R11, R2.reuse, 1.9046542121259335545e-09, R11 ;  /* 0x3102e308020b7823 */ /* 0x040fe4000001000b */
[----:B------:R-:W-:Y:S02]  /*1050*/  FADD.FTZ R2, R2, 12583037 ;  /* 0x4b40007d02027421 */ /* 0x000fe40000010000 */
[----:B------:R-:W-:-:S03]  /*1060*/  FMUL.FTZ R11, R11, 1.4426950216293334961 ;  /* 0x3fb8aa3b0b0b7820 */ /* 0x000fc60000410000 */
[----:B------:R-:W-:Y:S02]  /*1070*/  SHF.L.U32 R0, R2, 0x17, RZ ;  /* 0x0000001702007819 */ /* 0x000fe400000006ff */
[----:B------:R-:W0:Y:S08]  /*1080*/  MUFU.COS R2, R12 ;  /* 0x0000000c00027308 */ /* 0x000e300000000000 */
[----:B------:R-:W1:Y:S08]  /*1090*/  MUFU.EX2 R11, R11 ;  /* 0x0000000b000b7308 */ /* 0x000e700000000800 */
[----:B0-----:R-:W-:Y:S01]  /*10a0*/  MUFU.RCP R13, R2 ;  /* 0x00000002000d7308 */ /* 0x001fe20000001000 */
[----:B-1----:R-:W-:-:S07]  /*10b0*/  FMUL.FTZ R6, R0, R11 ;  /* 0x0000000b00067220 */ /* 0x002fce0000410000 */
[----:B------:R-:W0:Y:S01]  /*10c0*/  MUFU.SIN R0, R12 ;  /* 0x0000000c00007308 */ /* 0x000e220000000400 */
[----:B------:R-:W-:-:S04]  /*10d0*/  FFMA.FTZ R11, R10, R15, 0.00019836159481201320887 ;  /* 0x394fff490a0b7423 */ /* 0x000fc8000001000f */
[----:B------:R-:W-:-:S03]  /*10e0*/  FFMA.FTZ R11, R10, R11, 0.0083333496004343032837 ;  /* 0x3c08889a0a0b7423 */ /* 0x000fc6000001000b */
[----:B------:R-:W1:Y:S01]  /*10f0*/  MUFU.RCP R8, R6 ;  /* 0x0000000600087308 */ /* 0x000e620000001000 */
[----:B------:R-:W-:-:S04]  /*1100*/  FFMA.FTZ R11, R10, R11, 0.16666667163372039795 ;  /* 0x3e2aaaab0a0b7423 */ /* 0x000fc8000001000b */
[----:B------:R-:W-:Y:S02]  /*1110*/  FMUL.FTZ R10, R10, R11 ;  /* 0x0000000b0a0a7220 */ /* 0x000fe40000410000 */
[----:B0-----:R-:W-:-:S04]  /*1120*/  FMUL.FTZ R0, R0, R13 ;  /* 0x0000000d00007220 */ /* 0x001fc80000410000 */
[----:B------:R-:W-:Y:S02]  /*1130*/  FFMA.FTZ R2, R0, R0, 1 ;  /* 0x3f80000000027423 */ /* 0x000fe40000010000 */
[----:B-1----:R-:W-:-:S04]  /*1140*/  FMUL.FTZ R7, R8, -0.125 ;  /* 0xbe00000008077820 */ /* 0x002fc80000410000 */
        /* <DEDUP_REMOVED lines=13> */
.L_x_3893:
        /* <DEDUP_REMOVED lines=12> */
.L_x_3892:
[----:B------:R-:W-:-:S05]  /*12e0*/  FADD.FTZ R9, R6, -R6 ;  /* 0x8000000606097221 */ /* 0x000fca0000010000 */
[----:B------:R-:W-:Y:S01]  /*12f0*/  MOV R8, R9 ;  /* 0x0000000900087202 */ /* 0x000fe20000000f00 */
[----:B------:R-:W-:Y:S05]  /*1300*/  BRA `(.L_x_3894) ;  /* 0x000000c000007947 */ /* 0x000fea0003800000 */
.L_x_3891:
        /* <DEDUP_REMOVED lines=12> */
.L_x_3894:
[----:B------:R-:W-:Y:S05]  /*13d0*/  BSYNC B1 ;  /* 0x0000000000017941 */ /* 0x000fea0003800000 */
.L_x_3890:
[----:B------:R-:W-:Y:S01]  /*13e0*/  FADD.FTZ R9, -R9, -RZ ;  /* 0x800000ff09097221 */ /* 0x000fe20000010100 */
[----:B------:R-:W-:-:S04]  /*13f0*/  IADD3 R3, R3, 0x80, RZ ;  /* 0x0000008003037810 */ /* 0x000fc80007ffe0ff */
[----:B------:R0:W-:Y:S03]  /*1400*/  STG.E.64 [R4.64], R8 ;  /* 0x0000000804007986 */ /* 0x0001e6000c101b04 */
.L_x_3888:
[----:B------:R-:W-:Y:S05]  /*1410*/  BSYNC B0 ;  /* 0x0000000000007941 */ /* 0x000fea0003800000 */
.L_x_3887:
[----:B------:R-:W-:-:S13]  /*1420*/  ISETP.GE.AND P0, PT, R3, c[0x0][0x160], PT ;  /* 0x0000580003007a0c */ /* 0x000fda0003f06270 */
[----:B------:R-:W-:Y:S05]  /*1430*/  @P0 EXIT ;  /* 0x000000000000094d */ /* 0x000fea0003800000 */
[----:B------:R-:W-:Y:S01]  /*1440*/  ISETP.NE.AND P0, PT, RZ, c[0x0][0x168], PT ;  /* 0x00005a00ff007a0c */ /* 0x000fe20003f05270 */
[----:B------:R-:W-:Y:S01]  /*1450*/  HFMA2.MMA R2, -RZ, RZ, 0, 0 ;  /* 0x00000000ff027435 */ /* 0x000fe200000001ff */
[----:B------:R-:W-:-:S11]  /*1460*/  MOV R0, RZ ;  /* 0x000000ff00007202 */ /* 0x000fd60000000f00 */
[----:B------:R-:W-:Y:S05]  /*1470*/  @!P0 BRA `(.L_x_3895) ;  /* 0x00000df000008947 */ /* 0x000fea0003800000 */
[----:B------:R-:W-:Y:S02]  /*1480*/  MOV R2, RZ ;  /* 0x000000ff00027202 */ /* 0x000fe40000000f00 */
[----:B0-----:R-:W-:-:S03]  /*1490*/  MOV R8, c[0x0][0x168] ;  /* 0x00005a0000087a02 */ /* 0x001fc60000000f00 */
        /* <DEDUP_REMOVED lines=221> */
.L_x_3895:
[----:B0-----:R-:W-:-:S04]  /*2270*/  IADD3 R4, P0, R2, c[0x0][0x368], RZ ;  /* 0x0000da0002047a10 */ /* 0x001fc80007f1e0ff */
        /* <DEDUP_REMOVED lines=54> */
.L_x_3899:
        /* <DEDUP_REMOVED lines=12> */
.L_x_3898:
[----:B------:R-:W-:-:S05]  /*26a0*/  FADD.FTZ R7, R4, -R4 ;  /* 0x8000000404077221 */ /* 0x000fca0000010000 */
[----:B------:R-:W-:Y:S01]  /*26b0*/  MOV R6, R7 ;  /* 0x0000000700067202 */ /* 0x000fe20000000f00 */
[----:B------:R-:W-:Y:S05]  /*26c0*/  BRA `(.L_x_3900) ;  /* 0x000000c000007947 */ /* 0x000fea0003800000 */
.L_x_3897:
        /* <DEDUP_REMOVED lines=12> */
.L_x_3900:
[----:B------:R-:W-:Y:S05]  /*2790*/  BSYNC B0 ;  /* 0x0000000000007941 */ /* 0x000fea0003800000 */
.L_x_3896:
[----:B------:R-:W-:-:S05]  /*27a0*/  FADD.FTZ R7, -R7, -RZ ;  /* 0x800000ff07077221 */ /* 0x000fca0000010100 */
[----:B------:R-:W-:Y:S01]  /*27b0*/  STG.E.64 [R2.64], R6 ;  /* 0x0000000602007986 */ /* 0x000fe2000c101b04 */
[----:B------:R-:W-:Y:S05]  /*27c0*/  EXIT ;  /* 0x000000000000794d */ /* 0x000fea0003800000 */
.L_x_3901:
        /* <DEDUP_REMOVED lines=11> */
.L_x_6508:


//--------------------- .text._ZN2at6native27unrolled_elementwise_kernelIZZZNS0_15tan_kernel_cudaERNS_18TensorIteratorBaseEENKUlvE_clEvENKUlvE0_clEvEUlN3c107complexIfEEE_St5arrayIPcLm2EELi4E23TrivialOffsetCalculatorILi1EjESE_NS0_6memory15LoadWithoutCastENSF_16StoreWithoutCastEEEviT_T0_T2_T3_T4_T5_ --------------------------
	.section	.text._ZN2at6native27unrolled_elementwise_kernelIZZZNS0_15tan_kernel_cudaERNS_18TensorIteratorBaseEENKUlvE_clEvENKUlvE0_clEvEUlN3c107complexIfEEE_St5arrayIPcLm2EELi4E23TrivialOffsetCalculatorILi1EjESE_NS0_6memory15LoadWithoutCastENSF_16StoreWithoutCastEEEviT_T0_T2_T3_T4_T5_,"ax",@progbits
	.sectioninfo	@"SHI_REGISTERS=26"
	.align	128
        .global         _ZN2at6native27unrolled_elementwise_kernelIZZZNS0_15tan_kernel_cudaERNS_18TensorIteratorBaseEENKUlvE_clEvENKUlvE0_clEvEUlN3c107complexIfEEE_St5arrayIPcLm2EELi4E23TrivialOffsetCalculatorILi1EjESE_NS0_6memory15LoadWithoutCastENSF_16StoreWithoutCastEEEviT_T0_T2_T3_T4_T5_
        .type           _ZN2at6native27unrolled_elementwise_kernelIZZZNS0_15tan_kernel_cudaERNS_18TensorIteratorBaseEENKUlvE_clEvENKUlvE0_clEvEUlN3c107complexIfEEE_St5arrayIPcLm2EELi4E23TrivialOffsetCalculatorILi1EjESE_NS0_6memory15LoadWithoutCastENSF_16StoreWithoutCastEEEviT_T0_T2_T3_T4_T5_,@function
        .size           _ZN2at6native27unrolled_elementwise_kernelIZZZNS0_15tan_kernel_cudaERNS_18TensorIteratorBaseEENKUlvE_clEvENKUlvE0_clEvEUlN3c107complexIfEEE_St5arrayIPcLm2EELi4E23TrivialOffsetCalculatorILi1EjESE_NS0_6memory15LoadWithoutCastENSF_16StoreWithoutCastEEEviT_T0_T2_T3_T4_T5_,(.L_x_6509 - _ZN2at6native27unrolled_elementwise_kernelIZZZNS0_15tan_kernel_cudaERNS_18TensorIteratorBaseEENKUlvE_clEvENKUlvE0_clEvEUlN3c107complexIfEEE_St5arrayIPcLm2EELi4E23TrivialOffsetCalculatorILi1EjESE_NS0_6memory15LoadWithoutCastENSF_16StoreWithoutCastEEEviT_T0_T2_T3_T4_T5_)
        .other          _ZN2at6native27unrolled_elementwise_kernelIZZZNS0_15tan_kernel_cudaERNS_18TensorIteratorBaseEENKUlvE_clEvENKUlvE0_clEvEUlN3c107complexIfEEE_St5arrayIPcLm2EELi4E23TrivialOffsetCalculatorILi1EjESE_NS0_6memory15LoadWithoutCastENSF_16StoreWithoutCastEEEviT_T0_T2_T3_T4_T5_,@"STO_CUDA_ENTRY STV_DEFAULT"
_ZN2at6native27unrolled_elementwise_kernelIZZZNS0_15tan_kernel_cudaERNS_18TensorIteratorBaseEENKUlvE_clEvENKUlvE0_clEvEUlN3c107complexIfEEE_St5arrayIPcLm2EELi4E23TrivialOffsetCalculatorILi1EjESE_NS0_6memory15LoadWithoutCastENSF_16StoreWithoutCastEEEviT_T0_T2_T3_T4_T5_:
.text._ZN2at6native27unrolled_elementwise_kernelIZZZNS0_15tan_kernel_cudaERNS_18TensorIteratorBaseEENKUlvE_clEvENKUlvE0_clEvEUlN3c107complexIfEEE_St5arrayIPcLm2EELi4E23TrivialOffsetCalculatorILi1EjESE_NS0_6memory15LoadWithoutCastENSF_16StoreWithoutCastEEEviT_T0_T2_T3_T4_T5_:
[----:B------:R-:W-:Y:S02]  /*0000*/  MOV R1, c[0x0][0x28] ;  /* 0x00000a0000017a02 */ /* 0x000fe40000000f00 */
[----:B------:R-:W0:Y:S01]  /*0010*/  S2R R0, SR_CTAID.X ;  /* 0x0000000000007919 */ /* 0x000e220000002500 */
[----:B------:R-:W-:Y:S01]  /*0020*/  MOV R3, 0xfffffe00 ;  /* 0xfffffe0000037802 */ /* 0x000fe20000000f00 */
[----:B------:R-:W-:Y:S01]  /*0030*/  CS2R R14, SRZ ;  /* 0x00000000000e7805 */ /* 0x000fe2000001ff00 */
[----:B------:R-:W-:Y:S01]  /*0040*/  CS2R R10, SRZ ;  /* 0x00000000000a7805 */ /* 0x000fe2000001ff00 */
[----:B------:R-:W1:Y:S01]  /*0050*/  S2R R13, SR_TID.X ;  /* 0x00000000000d7919 */ /* 0x000e620000002100 */
[----:B------:R-:W-:Y:S01]  /*0060*/  CS2R R8, SRZ ;  /* 0x0000000000087805 */ /* 0x000fe2000001ff00 */
[----:B------:R-:W-:Y:S01]  /*0070*/  CS2R R6, SRZ ;  /* 0x0000000000067805 */ /* 0x000fe2000001ff00 */
[----:B------:R-:W-:Y:S01]  /*0080*/  ULDC.64 UR4, c[0x0][0x118] ;  /* 0x0000460000047ab9 */ /* 0x000fe20000000a00 */
        /* <DEDUP_REMOVED lines=8> */
[----:B------:R0:W5:Y:S05]  /*0110*/  @!P2 LDG.E.64 R14, [R16.64] ;  /* 0x00000004100ea981 */ /* 0x00016a000c1e1b00 */
        /* <DEDUP_REMOVED lines=13> */
[----:B------:R-:W-:-:S05]  /*01f0*/  @!P1 MOV R21, 0x8 ;  /* 0x0000000800159802 */ /* 0x000fca0000000f00 */
[----:B------:R-:W-:-:S05]  /*0200*/  @!P1 IMAD.WIDE.U32 R20, R20, R21, c[0x0][0x170] ;  /* 0x00005c0014149625 */ /* 0x000fca00078e0015 */
[----:B------:R0:W5:Y:S01]  /*0210*/  @!P1 LDG.E.64 R6, [R20.64] ;  /* 0x0000000414069981 */ /* 0x000162000c1e1b00 */
[----:B------:R-:W-:Y:S01]  /*0220*/  BSSY B0, `(.L_x_3902) ;  /* 0x0000053000007945 */ /* 0x000fe20003800000 */
[----:B------:R-:W-:Y:S01]  /*0230*/  HFMA2.MMA R3, -RZ, RZ, 0, 0 ;  /* 0x00000000ff037435 */ /* 0x000fe200000001ff */
[----:B------:R-:W-:Y:S01]  /*0240*/  CS2R R4, SRZ ;  /* 0x0000000000047805 */ /* 0x000fe2000001ff00 */
        /* <DEDUP_REMOVED lines=11> */
[----:B0-----:R-:W-:Y:S01]  /*0300*/  MOV R17, 0x42fc0000 ;  /* 0x42fc000000117802 */ /* 0x001fe20000000f00 */
        /* <DEDUP_REMOVED lines=39> */
.L_x_3907:
[----:B------:R-:W-:Y:S02]  /*0580*/  FMUL.RZ R14, R14, 0.15915493667125701904 ;  /* 0x3e22f9830e0e7820 */ /* 0x000fe4000040c000 */
[----:B------:R-:W-:Y:S02]  /*0590*/  FMUL.FTZ R2, |R5|, -1.4426950216293334961 ;  /* 0xbfb8aa3b05027820 */ /* 0x000fe40000410200 */
[----:B------:R-:W1:Y:S08]  /*05a0*/  MUFU.SIN R4, R14 ;  /* 0x0000000e00047308 */ /* 0x000e700000000400 */
[----:B------:R-:W2:Y:S08]  /*05b0*/  MUFU.COS R15, R14 ;  /* 0x0000000e000f7308 */ /* 0x000eb00000000000 */
[----:B------:R-:W3:Y:S01]  /*05c0*/  MUFU.EX2 R2, R2 ;  /* 0x0000000200027308 */ /* 0x000ee20000000800 */
[----:B-1----:R-:W-:-:S04]  /*05d0*/  FMUL.FTZ R4, R4, 4 ;  /* 0x4080000004047820 */ /* 0x002fc80000410000 */
[----:B--2---:R-:W-:Y:S01]  /*05e0*/  FMUL.FTZ R15, R4, R15 ;  /* 0x0000000f040f7220 */ /* 0x004fe20000410000 */
[----:B------:R-:W-:-:S04]  /*05f0*/  MOV R4, 0x3f800000 ;  /* 0x3f80000000047802 */ /* 0x000fc80000000f00 */
[----:B------:R-:W-:Y:S01]  /*0600*/  LOP3.LUT R5, R4, 0x80000000, R5, 0xb8, !PT ;  /* 0x8000000004057812 */ /* 0x000fe200078eb805 */
[----:B---3--:R-:W-:-:S04]  /*0610*/  FMUL.FTZ R15, R2, R15 ;  /* 0x0000000f020f7220 */ /* 0x008fc80000410000 */
[----:B------:R-:W-:Y:S01]  /*0620*/  FMUL.FTZ R4, R2, R15 ;  /* 0x0000000f02047220 */ /* 0x000fe20000410000 */
[----:B------:R-:W-:Y:S05]  /*0630*/  BRA `(.L_x_3908) ;  /* 0x000000f000007947 */ /* 0x000fea0003800000 */
.L_x_3906:
[----:B------:R-:W-:-:S05]  /*0640*/  FADD.FTZ R5, R14, -R14 ;  /* 0x8000000e0e057221 */ /* 0x000fca0000010000 */
[----:B------:R-:W-:Y:S01]  /*0650*/  MOV R4, R5 ;  /* 0x0000000500047202 */ /* 0x000fe20000000f00 */
[----:B------:R-:W-:Y:S05]  /*0660*/  BRA `(.L_x_3908) ;  /* 0x000000c000007947 */ /* 0x000fea0003800000 */
.L_x_3905:
        /* <DEDUP_REMOVED lines=9> */
[----:B------:R-:W1:Y:S02]  /*0700*/  @P0 MUFU.COS R15, R2 ;  /* 0x00000002000f0308 */ /* 0x000e640000000000 */
[----:B-1----:R-:W-:-:S05]  /*0710*/  @P0 FMUL.FTZ R14, R4, R15 ;  /* 0x0000000f040e0220 */ /* 0x002fca0000410000 */
[----:B------:R-:W-:Y:S02]  /*0720*/  LOP3.LUT R4, RZ, 0x80000000, R14, 0xb8, !PT ;  /* 0x80000000ff047812 */ /* 0x000fe400078eb80e */
.L_x_3908:
[----:B------:R-:W-:Y:S05]  /*0730*/  BSYNC B1 ;  /* 0x0000000000017941 */ /* 0x000fea0003800000 */
.L_x_3904:
[----:B------:R-:W-:Y:S02]  /*0740*/  FADD.FTZ R5, -R5, -RZ ;  /* 0x800000ff05057221 */ /* 0x000fe40000010100 */
.L_x_3903:
[----:B------:R-:W-:Y:S05]  /*0750*/  BSYNC B0 ;  /* 0x0000000000007941 */ /* 0x000fea0003800000 */
.L_x_3902:
[----:B0-----:R-:W-:Y:S01]  /*0760*/  IADD3 R17, R13, 0x80, RZ ;  /* 0x000000800d117810 */ /* 0x001fe20007ffe0ff */
[----:B------:R-:W-:Y:S01]  /*0770*/  BSSY B0, `(.L_x_3909) ;  /* 0x0000053000007945 */ /* 0x000fe20003800000 */
[----:B------:R-:W-:Y:S02]  /*0780*/  HFMA2.MMA R2, -RZ, RZ, 0, 0 ;  /* 0x00000000ff027435 */ /* 0x000fe400000001ff */
[----:B------:R-:W-:-:S13]  /*0790*/  ISETP.GE.AND P0, PT, R17, R12, PT ;  /* 0x0000000c1100720c */ /* 0x000fda0003f06270 */
        /* <DEDUP_REMOVED lines=30> */
[----:B-1----:R-:W-:Y:S02]  /*0980*/  FMUL.FTZ R14, R14, R15 ;  /* 0x0000000f0e0e7220 */ /* 0x002fe40000410000 */
[----:B------:R-:W-:-:S03]  /*0990*/  FFMA.FTZ R15, R18, R21, 0.00019836159481201320887 ;  /* 0x394fff49120f7423 */ /* 0x000fc60000010015 */
[----:B------:R-:W0:Y:S01]  /*09a0*/  MUFU.RCP R16, R14 ;  /* 0x0000000e00107308 */ /* 0x000e220000001000 */
[----:B------:R-:W-:-:S04]  /*09b0*/  FFMA.FTZ R15, R18, R15, 0.0083333496004343032837 ;  /* 0x3c08889a120f7423 */ /* 0x000fc8000001000f */
[----:B------:R-:W-:-:S04]  /*09c0*/  FFMA.FTZ R15, R18, R15, 0.16666667163372039795 ;  /* 0x3e2aaaab120f7423 */ /* 0x000fc8000001000f */
[----:B------:R-:W-:Y:S02]  /*09d0*/  FMUL.FTZ R18, R18, R15 ;  /* 0x0000000f12127220 */ /* 0x000fe40000410000 */
        /* <DEDUP_REMOVED lines=15> */
.L_x_3914:
        /* <DEDUP_REMOVED lines=12> */
.L_x_3913:
[----:B------:R-:W-:-:S05]  /*0b90*/  FADD.FTZ R3, R10, -R10 ;  /* 0x8000000a0a037221 */ /* 0x000fca0000010000 */
[----:B------:R-:W-:Y:S01]  /*0ba0*/  MOV R2, R3 ;  /* 0x0000000300027202 */ /* 0x000fe20000000f00 */
[----:B------:R-:W-:Y:S05]  /*0bb0*/  BRA `(.L_x_3915) ;  /* 0x000000c000007947 */ /* 0x000fea0003800000 */
.L_x_3912:
        /* <DEDUP_REMOVED lines=12> */
.L_x_3915:
[----:B------:R-:W-:Y:S05]  /*0c80*/  BSYNC B1 ;  /* 0x0000000000017941 */ /* 0x000fea0003800000 */
.L_x_3911:
[----:B------:R-:W-:Y:S02]  /*0c90*/  FADD.FTZ R3, -R3, -RZ ;  /* 0x800000ff03037221 */ /* 0x000fe40000010100 */
.L_x_3910:
[----:B------:R-:W-:Y:S05]  /*0ca0*/  BSYNC B0 ;  /* 0x0000000000007941 */ /* 0x000fea0003800000 */
.L_x_3909:
[----:B-----5:R-:W-:Y:S01]  /*0cb0*/  IADD3 R11, R13, 0x100, RZ ;  /* 0x000001000d0b7810 */ /* 0x020fe20007ffe0ff */
[----:B------:R-:W-:Y:S01]  /*0cc0*/  BSSY B0, `(.L_x_3916) ;  /* 0x0000054000007945 */ /* 0x000fe20003800000 */
[----:B------:R-:W-:Y:S02]  /*0cd0*/  CS2R R14, SRZ ;  /* 0x00000000000e7805 */ /* 0x000fe4000001ff00 */
[----:B------:R-:W-:Y:S01]  /*0ce0*/  ISETP.GE.AND P0, PT, R11, R12, PT ;  /* 0x0000000c0b00720c */ /* 0x000fe20003f06270 */
[----:B------:R-:W-:-:S12]  /*0cf0*/  HFMA2.MMA R11, -RZ, RZ, 0, 0 ;  /* 0x00000000ff0b7435 */ /* 0x000fd800000001ff */
[----:B------:R-:W-:Y:S05]  /*0d00*/  @P0 BRA `(.L_x_3917) ;  /* 0x000004f000000947 */ /* 0x000fea0003800000 */
[----:B------:R-:W-:Y:S01]  /*0d10*/  FADD.FTZ R15, -R9, -RZ ;  /* 0x800000ff090f7221 */ /* 0x000fe20000010100 */
        /* <DEDUP_REMOVED lines=14> */
[----:B------:R-:W-:Y:S01]  /*0e00*/  MUFU.SIN R8, R20 ;  /* 0x0000001400087308 */ /* 0x000fe20000000400 */
[----:B0-----:R-:W-:-:S02]  /*0e10*/  FSETP.GT.FTZ.AND P0, PT, |R10|, 126, PT ;  /* 0x42fc00000a00780b */ /* 0x001fc40003f14200 */
        /* <DEDUP_REMOVED lines=12> */
[----:B-1----:R-:W-:Y:S02]  /*0ee0*/  FMUL.FTZ R14, R14, R19 ;  /* 0x000000130e0e7220 */ /* 0x002fe40000410000 */
[----:B------:R-:W-:-:S03]  /*0ef0*/  FFMA.FTZ R19, R18, R23, 0.00019836159481201320887 ;  /* 0x394fff4912137423 */ /* 0x000fc60000010017 */
[----:B------:R-:W0:Y:S01]  /*0f00*/  MUFU.RCP R16, R14 ;  /* 0x0000000e00107308 */ /* 0x000e220000001000 */
[----:B------:R-:W-:-:S04]  /*0f10*/  FFMA.FTZ R19, R18, R19, 0.0083333496004343032837 ;  /* 0x3c08889a12137423 */ /* 0x000fc80000010013 */
[----:B------:R-:W-:-:S04]  /*0f20*/  FFMA.FTZ R19, R18, R19, 0.16666667163372039795 ;  /* 0x3e2aaaab12137423 */ /* 0x000fc80000010013 */
[----:B------:R-:W-:Y:S02]  /*0f30*/  FMUL.FTZ R18, R18, R19 ;  /* 0x0000001312127220 */ /* 0x000fe40000410000 */
        /* <DEDUP_REMOVED lines=15> */
.L_x_3921:
        /* <DEDUP_REMOVED lines=12> */
.L_x_3920:
[----:B------:R-:W-:-:S05]  /*10f0*/  FADD.FTZ R15, R8, -R8 ;  /* 0x80000008080f7221 */ /* 0x000fca0000010000 */
[----:B------:R-:W-:Y:S01]  /*1100*/  MOV R14, R15 ;  /* 0x0000000f000e7202 */ /* 0x000fe20000000f00 */
[----:B------:R-:W-:Y:S05]  /*1110*/  BRA `(.L_x_3922) ;  /* 0x000000c000007947 */ /* 0x000fea0003800000 */
.L_x_3919:
        /* <DEDUP_REMOVED lines=12> */
.L_x_3922:
[----:B------:R-:W-:Y:S05]  /*11e0*/  BSYNC B1 ;  /* 0x0000000000017941 */ /* 0x000fea0003800000 */
.L_x_3918:
[----:B------:R-:W-:Y:S02]  /*11f0*/  FADD.FTZ R15, -R15, -RZ ;  /* 0x800000ff0f0f7221 */ /* 0x000fe40000010100 */
.L_x_3917:
[----:B------:R-:W-:Y:S05]  /*1200*/  BSYNC B0 ;  /* 0x0000000000007941 */ /* 0x000fea0003800000 */
.L_x_3916:
[----:B------:R-:W-:Y:S01]  /*1210*/  IADD3 R9, R13, 0x180, RZ ;  /* 0x000001800d097810 */ /* 0x000fe20007ffe0ff */
[----:B------:R-:W-:Y:S01]  /*1220*/  BSSY B0, `(.L_x_3923) ;  /* 0x0000053000007945 */ /* 0x000fe20003800000 */
[----:B------:R-:W-:Y:S02]  /*1230*/  HFMA2.MMA R10, -RZ, RZ, 0, 0 ;  /* 0x00000000ff0a7435 */ /* 0x000fe400000001ff */
[----:B------:R-:W-:-:S13]  /*1240*/  ISETP.GE.AND P0, PT, R9, R12, PT ;  /* 0x0000000c0900720c */ /* 0x000fda0003f06270 */
        /* <DEDUP_REMOVED lines=51> */
.L_x_3928:
        /* <DEDUP_REMOVED lines=12> */
.L_x_3927:
[----:B------:R-:W-:-:S05]  /*1640*/  FADD.FTZ R9, R6, -R6 ;  /* 0x8000000606097221 */ /* 0x000fca0000010000 */
[----:B------:R-:W-:Y:S01]  /*1650*/  MOV R10, R9 ;  /* 0x00000009000a7202 */ /* 0x000fe20000000f00 */
[----:B------:R-:W-:Y:S05]  /*1660*/  BRA `(.L_x_3929) ;  /* 0x000000c000007947 */ /* 0x000fea0003800000 */
.L_x_3926:
        /* <DEDUP_REMOVED lines=12> */
.L_x_3929:
[----:B------:R-:W-:Y:S05]  /*1730*/  BSYNC B1 ;  /* 0x0000000000017941 */ /* 0x000fea0003800000 */
.L_x_3925:
[----:B------:R-:W-:Y:S02]  /*1740*/  FADD.FTZ R11, -R9, -RZ ;  /* 0x800000ff090b7221 */ /* 0x000fe40000010100 */
.L_x_3924:
[----:B------:R-:W-:Y:S05]  /*1750*/  BSYNC B0 ;  /* 0x0000000000007941 */ /* 0x000fea0003800000 */
.L_x_3923:
[----:B------:R-:W-:Y:S01]  /*1760*/  ISETP.GE.AND P0, PT, R13, R12, PT ;  /* 0x0000000c0d00720c */ /* 0x000fe20003f06270 */
[----:B------:R-:W-:Y:S01]  /*1770*/  BSSY B0, `(.L_x_3930) ;  /* 0x0000017000007945 */ /* 0x000fe20003800000 */
[----:B------:R-:W-:Y:S11]  /*1780*/  BSSY B1, `(.L_x_3931) ;  /* 0x000000f000017945 */ /* 0x000ff60003800000 */
[----:B------:R-:W-:Y:S05]  /*1790*/  @P0 BRA `(.L_x_3932) ;  /* 0x000000d000000947 */ /* 0x000fea0003800000 */
[----:B------:R-:W-:Y:S01]  /*17a0*/  HFMA2.MMA R7, -RZ, RZ, 0, 4.76837158203125e-07 ;  /* 0x00000008ff077435 */ /* 0x000fe200000001ff */
[----:B------:R-:W-:-:S02]  /*17b0*/  LEA R6, R0, R13, 0x9 ;  /* 0x0000000d00067211 */ /* 0x000fc400078e48ff */
[----:B------:R-:W-:-:S04]  /*17c0*/  MOV R13, R17 ;  /* 0x00000011000d7202 */ /* 0x000fc80000000f00 */
[----:B------:R-:W-:-:S03]  /*17d0*/  ISETP.GE.AND P0, PT, R13, R12, PT ;  /* 0x0000000c0d00720c */ /* 0x000fc60003f06270 */
[----:B------:R-:W-:-:S05]  /*17e0*/  IMAD.WIDE.U32 R6, R6, R7, c[0x0][0x168] ;  /* 0x00005a0006067625 */ /* 0x000fca00078e0007 */
[----:B------:R0:W-:Y:S05]  /*17f0*/  STG.E.64 [R6.64], R4 ;  /* 0x0000000406007986 */ /* 0x0001ea000c101b04 */
[----:B------:R-:W-:Y:S01]  /*1800*/  @P0 BREAK B1 ;  /* 0x0000000000010942 */ /* 0x000fe20003800000 */
[----:B------:R-:W-:Y:S05]  /*1810*/  @P0 BRA `(.L_x_3933) ;  /* 0x000000c000000947 */ /* 0x000fea0003800000 */
[----:B0-----:R-:W-:Y:S02]  /*1820*/  LEA R4, R0, R13, 0x9 ;  /* 0x0000000d00047211 */ /* 0x001fe400078e48ff */
[----:B------:R-:W-:Y:S02]  /*1830*/  MOV R5, 0x8 ;  /* 0x0000000800057802 */ /* 0x000fe40000000f00 */
[----:B------:R-:W-:-:S03]  /*1840*/  IADD3 R13, R13, 0x80, RZ ;  /* 0x000000800d0d7810 */ /* 0x000fc60007ffe0ff */
[----:B------:R-:W-:-:S05]  /*1850*/  IMAD.WIDE.U32 R4, R4, R5, c[0x0][0x168] ;  /* 0x00005a0004047625 */ /* 0x000fca00078e0005 */
[----:B------:R0:W-:Y:S02]  /*1860*/  STG.E.64 [R4.64], R2 ;  /* 0x0000000204007986 */ /* 0x0001e4000c101b04 */
.L_x_3932:
[----:B------:R-:W-:Y:S05]  /*1870*/  BSYNC B1 ;  /* 0x0000000000017941 */ /* 0x000fea0003800000 */
.L_x_3931:
[----:B------:R-:W-:-:S13]  /*1880*/  ISETP.GE.AND P0, PT, R13, R12, PT ;  /* 0x0000000c0d00720c */ /* 0x000fda0003f06270 */
[----:B0-----:R-:W-:Y:S02]  /*1890*/  @!P0 LEA R2, R0, R13, 0x9 ;  /* 0x0000000d00028211 */ /* 0x001fe400078e48ff */
[----:B------:R-:W-:Y:S02]  /*18a0*/  @!P0 MOV R3, 0x8 ;  /* 0x0000000800038802 */ /* 0x000fe40000000f00 */
[----:B------:R-:W-:-:S03]  /*18b0*/  @!P0 IADD3 R13, R13, 0x80, RZ ;  /* 0x000000800d0d8810 */ /* 0x000fc60007ffe0ff */
[----:B------:R-:W-:-:S05]  /*18c0*/  @!P0 IMAD.WIDE.U32 R2, R2, R3, c[0x0][0x168] ;  /* 0x00005a0002028625 */ /* 0x000fca00078e0003 */
[----:B------:R0:W-:Y:S02]  /*18d0*/  @!P0 STG.E.64 [R2.64], R14 ;  /* 0x0000000e02008986 */ /* 0x0001e4000c101b04 */
.L_x_3933:
[----:B------:R-:W-:Y:S05]  /*18e0*/  BSYNC B0 ;  /* 0x0000000000007941 */ /* 0x000fea0003800000 */
.L_x_3930:
[----:B------:R-:W-:Y:S01]  /*18f0*/  WARPSYNC 0xffffffff ;  /* 0xffffffff00007948 */ /* 0x000fe20003800000 */
[----:B------:R-:W-:-:S13]  /*1900*/  ISETP.GE.AND P0, PT, R13, R12, PT ;  /* 0x0000000c0d00720c */ /* 0x000fda0003f06270 */
[----:B------:R-:W-:Y:S05]  /*1910*/  @P0 EXIT ;  /* 0x000000000000094d */ /* 0x000fea0003800000 */
[----:B0-----:R-:W-:Y:S01]  /*1920*/  HFMA2.MMA R3, -RZ, RZ, 0, 4.76837158203125e-07 ;  /* 0x00000008ff037435 */ /* 0x001fe200000001ff */
[----:B------:R-:W-:-:S09]  /*1930*/  LEA R2, R0, R13, 0x9 ;  /* 0x0000000d00027211 */ /* 0x000fd200078e48ff */
[----:B------:R-:W-:-:S05]  /*1940*/  IMAD.WIDE.U32 R2, R2, R3, c[0x0][0x168] ;  /* 0x00005a0002027625 */ /* 0x000fca00078e0003 */
[----:B------:R-:W-:Y:S01]  /*1950*/  STG.E.64 [R2.64], R10 ;  /* 0x0000000a02007986 */ /* 0x000fe2000c101b04 */
[----:B------:R-:W-:Y:S05]  /*1960*/  EXIT ;  /* 0x000000000000794d */ /* 0x000fea0003800000 */
.L_x_3934:
        /* <DEDUP_REMOVED lines=9> */
.L_x_6509:


//--------------------- .text._ZN2at6native29vectorized_elementwise_kernelILi2EZZZNS0_15tan_kernel_cudaERNS_18TensorIteratorBaseEENKUlvE_clEvENKUlvE0_clEvEUlN3c107complexIfEEE_St5arrayIPcLm2EEEEviT0_T1_ --------------------------
	.section	.text._ZN2at6native29vectorized_elementwise_kernelILi2EZZZNS0_15tan_kernel_cudaERNS_18TensorIteratorBaseEENKUlvE_clEvENKUlvE0_clEvEUlN3c107complexIfEEE_St5arrayIPcLm2EEEEviT0_T1_,"ax",@progbits
	.sectioninfo	@"SHI_REGISTERS=32"
	.align	128
        .global         _ZN2at6native29vectorized_elementwise_kernelILi2EZZZNS0_15tan_kernel_cudaERNS_18TensorIteratorBaseEENKUlvE_clEvENKUlvE0_clEvEUlN3c107complexIfEEE_St5arrayIPcLm2EEEEviT0_T1_
        .type           _ZN2at6native29vectorized_elementwise_kernelILi2EZZZNS0_15tan_kernel_cudaERNS_18TensorIteratorBaseEENKUlvE_clEvENKUlvE0_clEvEUlN3c107complexIfEEE_St5arrayIPcLm2EEEEviT0_T1_,@function
        .size           _ZN2at6native29vectorized_elementwise_kernelILi2EZZZNS0_15tan_kernel_cudaERNS_18TensorIteratorBaseEENKUlvE_clEvENKUlvE0_clEvEUlN3c107complexIfEEE_St5arrayIPcLm2EEEEviT0_T1_,(.L_x_6510 - _ZN2at6native29vectorized_elementwise_kernelILi2EZZZNS0_15tan_kernel_cudaERNS_18TensorIteratorBaseEENKUlvE_clEvENKUlvE0_clEvEUlN3c107complexIfEEE_St5arrayIPcLm2EEEEviT0_T1_)
        .other          _ZN2at6native29vectorized_elementwise_kernelILi2EZZZNS0_15tan_kernel_cudaERNS_18TensorIteratorBaseEENKUlvE_clEvENKUlvE0_clEvEUlN3c107complexIfEEE_St5arrayIPcLm2EEEEviT0_T1_,@"STO_CUDA_ENTRY STV_DEFAULT"
_ZN2at6native29vectorized_elementwise_kernelILi2EZZZNS0_15tan_kernel_cudaERNS_18TensorIteratorBaseEENKUlvE_clEvENKUlvE0_clEvEUlN3c107complexIfEEE_St5arrayIPcLm2EEEEviT0_T1_:
.text._ZN2at6native29vectorized_elementwise_kernelILi2EZZZNS0_15tan_kernel_cudaERNS_18TensorIteratorBaseEENKUlvE_clEvENKUlvE0_clEvEUlN3c107complexIfEEE_St5arrayIPcLm2EEEEviT0_T1_:
        /* <DEDUP_REMOVED lines=8> */
[----:B------:R-:W-:-:S10]  /*0080*/  HFMA2.MMA R2, -RZ, RZ, 0, 4.76837158203125e-07 ;  /* 0x00000008ff027435 */ /* 0x000fd400000001ff */
[----:B------:R-:W-:-:S06]  /*0090*/  IMAD.WIDE R4, R9, R2, c[0x0][0x170] ;  /* 0x00005c0009047625 */ /* 0x000fcc00078e0202 */
[----:B0-----:R-:W-:-:S05]  /*00a0*/  IMAD.WIDE.U32 R10, R0, 0x10, R4 ;  /* 0x00000010000a7825 */ /* 0x001fca00078e0004 */
[----:B------:R-:W2:Y:S04]  /*00b0*/  LDG.E.128 R4, [R10.64] ;  /* 0x000000040a047981 */ /* 0x000ea8000c1e1d00 */
[----:B------:R0:W5:Y:S04]  /*00c0*/  LDG.E.128 R20, [R10.64+0x800] ;  /* 0x000800040a147981 */ /* 0x000168000c1e1d00 */
[----:B------:R0:W5:Y:S04]  /*00d0*/  LDG.E.128 R16, [R10.64+0x1000] ;  /* 0x001000040a107981 */ /* 0x000168000c1e1d00 */
[----:B------:R0:W5:Y:S01]  /*00e0*/  LDG.E.128 R12, [R10.64+0x1800] ;  /* 0x001800040a0c7981 */ /* 0x000162000c1e1d00 */
[----:B------:R-:W-:Y:S01]  /*00f0*/  BSSY B0, `(.L_x_3936) ;  /* 0x000004d000007945 */ /* 0x000fe20003800000 */
[----:B--2---:R-:W-:-:S05]  /*0100*/  FADD.FTZ R3, -R5, -RZ ;  /* 0x800000ff05037221 */ /* 0x004fca0000010100 */
        /* <DEDUP_REMOVED lines=9> */
[----:B------:R-:W-:-:S04]  /*01a0*/  FMUL.RZ R27, R4, 0.15915493667125701904 ;  /* 0x3e22f983041b7820 */ /* 0x000fc8000040c000 */
[----:B------:R-:W0:Y:S08]  /*01b0*/  FRND.TRUNC R8, R8 ;  /* 0x0000000800087307 */ /* 0x000e30000020d000 */
[----:B------:R-:W-:Y:S01]  /*01c0*/  MUFU.SIN R4, R27 ;  /* 0x0000001b00047308 */ /* 0x000fe20000000400 */
[----:B0-----:R-:W-:Y:S02]  /*01d0*/  FSETP.GT.FTZ.AND P0, PT, |R8|, 126, PT ;  /* 0x42fc00000800780b */ /* 0x001fe40003f14200 */
[----:B------:R-:W-:-:S04]  /*01e0*/  LOP3.LUT R11, R11, 0x80000000, R8, 0xb8, !PT ;  /* 0x800000000b0b7812 */ /* 0x000fc800078eb808 */
[----:B------:R-:W-:Y:S01]  /*01f0*/  FSEL R10, R11, R8, P0 ;  /* 0x000000080b0a7208 */ /* 0x000fe20000000000 */
[----:B------:R-:W-:Y:S01]  /*0200*/  FMUL.FTZ R8, R5, R5 ;  /* 0x0000000505087220 */ /* 0x000fe20000410000 */
[----:B------:R-:W-:-:S03]  /*0210*/  FSETP.GE.FTZ.AND P0, PT, |R3|, 1, PT ;  /* 0x3f8000000300780b */ /* 0x000fc60003f16200 */
        /* <DEDUP_REMOVED lines=8> */
[----:B-1----:R-:W-:Y:S01]  /*02a0*/  FMUL.FTZ R10, R10, R25 ;  /* 0x000000190a0a7220 */ /* 0x002fe20000410000 */
[----:B------:R-:W-:-:S06]  /*02b0*/  HFMA2.MMA R25, -RZ, RZ, 0.389892578125, 0.0002090930938720703125 ;  /* 0x363d0adaff197435 */ /* 0x000fcc00000001ff */
[----:B------:R-:W1:Y:S01]  /*02c0*/  MUFU.RCP R26, R10 ;  /* 0x0000000a001a7308 */ /* 0x000e620000001000 */
[----:B0-----:R-:W-:-:S03]  /*02d0*/  FMUL.FTZ R4, R4, R11 ;  /* 0x0000000b04047220 */ /* 0x001fc60000410000 */
[----:B------:R-:W-:-:S04]  /*02e0*/  FFMA.FTZ R25, R8, R25, 0.00019836159481201320887 ;  /* 0x394fff4908197423 */ /* 0x000fc80000010019 */
[----:B------:R-:W-:-:S04]  /*02f0*/  FFMA.FTZ R25, R8, R25, 0.0083333496004343032837 ;  /* 0x3c08889a08197423 */ /* 0x000fc80000010019 */
[----:B------:R-:W-:Y:S02]  /*0300*/  FFMA.FTZ R25, R8, R25, 0.16666667163372039795 ;  /* 0x3e2aaaab08197423 */ /* 0x000fe40000010019 */
[----:B-1----:R-:W-:Y:S02]  /*0310*/  FMUL.FTZ R5, R26, -0.125 ;  /* 0xbe0000001a057820 */ /* 0x002fe40000410000 */
[----:B------:R-:W-:Y:S02]  /*0320*/  FMUL.FTZ R8, R8, R25 ;  /* 0x0000001908087220 */ /* 0x000fe40000410000 */
        /* <DEDUP_REMOVED lines=14> */
.L_x_3939:
        /* <DEDUP_REMOVED lines=12> */
.L_x_3938:
[----:B------:R-:W-:-:S05]  /*04d0*/  FADD.FTZ R3, R4, -R4 ;  /* 0x8000000404037221 */ /* 0x000fca0000010000 */
[----:B------:R-:W-:Y:S01]  /*04e0*/  MOV R8, R3 ;  /* 0x0000000300087202 */ /* 0x000fe20000000f00 */
[----:B------:R-:W-:Y:S05]  /*04f0*/  BRA `(.L_x_3940) ;  /* 0x000000c000007947 */ /* 0x000fea0003800000 */
.L_x_3937:
        /* <DEDUP_REMOVED lines=12> */
.L_x_3940:
[----:B------:R-:W-:Y:S05]  /*05c0*/  BSYNC B0 ;  /* 0x0000000000007941 */ /* 0x000fea0003800000 */
.L_x_3936:
        /* <DEDUP_REMOVED lines=11> */
[----:B------:R-:W-:Y:S02]  /*0680*/  FMUL.RZ R26, R6, 0.15915493667125701904 ;  /* 0x3e22f983061a7820 */ /* 0x000fe4000040c000 */
        /* <DEDUP_REMOVED lines=14> */
[----:B------:R-:W-:Y:S01]  /*0770*/  MOV R10, 0x363d0ada ;  /* 0x363d0ada000a7802 */ /* 0x000fe20000000f00 */
[----:B------:R-:W1:Y:S04]  /*0780*/  MUFU.EX2 R24, R24 ;  /* 0x0000001800187308 */ /* 0x000e680000000800 */
[C---:B------:R-:W-:Y:S02]  /*0790*/  FFMA.FTZ R10, R7.reuse, R10, 0.00019836159481201320887 ;  /* 0x394fff49070a7423 */ /* 0x040fe4000001000a */
[----:B0-----:R-:W-:Y:S02]  /*07a0*/  FMUL.FTZ R4, R4, R25 ;  /* 0x0000001904047220 */ /* 0x001fe40000410000 */
[----:B------:R-:W-:-:S04]  /*07b0*/  FFMA.FTZ R10, R7, R10, 0.0083333496004343032837 ;  /* 0x3c08889a070a7423 */ /* 0x000fc8000001000a */
[----:B------:R-:W-:Y:S02]  /*07c0*/  FFMA.FTZ R10, R7, R10, 0.16666667163372039795 ;  /* 0x3e2aaaab070a7423 */ /* 0x000fe4000001000a */
[----:B-1----:R-:W-:Y:S02]  /*07d0*/  FMUL.FTZ R5, R5, R24 ;  /* 0x0000001805057220 */ /* 0x002fe40000410000 */
[----:B------:R-:W-:Y:S02]  /*07e0*/  FMUL.FTZ R10, R7, R10 ;  /* 0x0000000a070a7220 */ /* 0x000fe40000410000 */
        /* <DEDUP_REMOVED lines=16> */
.L_x_3944:
        /* <DEDUP_REMOVED lines=12> */
.L_x_3943:
[----:B------:R-:W-:-:S05]  /*09b0*/  FADD.FTZ R11, R6, -R6 ;  /* 0x80000006060b7221 */ /* 0x000fca0000010000 */
[----:B------:R-:W-:Y:S01]  /*09c0*/  MOV R10, R11 ;  /* 0x0000000b000a7202 */ /* 0x000fe20000000f00 */
[----:B------:R-:W-:Y:S05]  /*09d0*/  BRA `(.L_x_3945) ;  /* 0x000000c000007947 */ /* 0x000fea0003800000 */
.L_x_3942:
        /* <DEDUP_REMOVED lines=12> */
.L_x_3945:
[----:B------:R-:W-:Y:S05]  /*0aa0*/  BSYNC B0 ;  /* 0x0000000000007941 */ /* 0x000fea0003800000 */
.L_x_3941:
        /* <DEDUP_REMOVED lines=27> */
[----:B------:R1:W2:Y:S08]  /*0c60*/  MUFU.EX2 R25, R24 ;  /* 0x0000001800197308 */ /* 0x0002b00000000800 */
[----:B0-----:R-:W0:Y:S01]  /*0c70*/  MUFU.RCP R7, R7 ;  /* 0x0000000700077308 */ /* 0x001e220000001000 */
[----:B-1----:R-:W-:-:S04]  /*0c80*/  FFMA.FTZ R24, R21, R20, 0.0083333496004343032837 ;  /* 0x3c08889a15187423 */ /* 0x002fc80000010014 */
[C---:B------:R-:W-:Y:S02]  /*0c90*/  FFMA.FTZ R24, R21.reuse, R24, 0.16666667163372039795 ;  /* 0x3e2aaaab15187423 */ /* 0x040fe40000010018 */
[----:B--2---:R-:W-:Y:S02]  /*0ca0*/  FMUL.FTZ R6, R6, R25 ;  /* 0x0000001906067220 */ /* 0x004fe40000410000 */
[----:B------:R-:W-:Y:S02]  /*0cb0*/  FMUL.FTZ R24, R21, R24 ;  /* 0x0000001815187220 */ /* 0x000fe40000410000 */
        /* <DEDUP_REMOVED lines=17> */
.L_x_3949:
        /* <DEDUP_REMOVED lines=12> */
.L_x_3948:
[----:B------:R-:W-:-:S05]  /*0e90*/  FADD.FTZ R5, R20, -R20 ;  /* 0x8000001414057221 */ /* 0x000fca0000010000 */
[----:B------:R-:W-:Y:S01]  /*0ea0*/  MOV R4, R5 ;  /* 0x0000000500047202 */ /* 0x000fe20000000f00 */
[----:B------:R-:W-:Y:S05]  /*0eb0*/  BRA `(.L_x_3950) ;  /* 0x000000c000007947 */ /* 0x000fea0003800000 */
.L_x_3947:
        /* <DEDUP_REMOVED lines=12> */
.L_x_3950:
[----:B------:R-:W-:Y:S05]  /*0f80*/  BSYNC B0 ;  /* 0x0000000000007941 */ /* 0x000fea0003800000 */
.L_x_3946:
        /* <DEDUP_REMOVED lines=50> */
.L_x_3954:
        /* <DEDUP_REMOVED lines=12> */
.L_x_3953:
[----:B------:R-:W-:-:S05]  /*1370*/  FADD.FTZ R7, R22, -R22 ;  /* 0x8000001616077221 */ /* 0x000fca0000010000 */
[----:B------:R-:W-:Y:S01]  /*1380*/  MOV R6, R7 ;  /* 0x0000000700067202 */ /* 0x000fe20000000f00 */
[----:B------:R-:W-:Y:S05]  /*1390*/  BRA `(.L_x_3955) ;  /* 0x000000c000007947 */ /* 0x000fea0003800000 */
.L_x_3952:
        /* <DEDUP_REMOVED lines=12> */
.L_x_3955:
[----:B------:R-:W-:Y:S05]  /*1460*/  BSYNC B0 ;  /* 0x0000000000007941 */ /* 0x000fea0003800000 */
.L_x_3951:
        /* <DEDUP_REMOVED lines=28> */
[----:B------:R-:W-:-:S06]  /*1630*/  MOV R25, 0x363d0ada ;  /* 0x363d0ada00197802 */ /* 0x000fcc0000000f00 */
[----:B------:R-:W1:Y:S01]  /*1640*/  MUFU.RCP R26, R22 ;  /* 0x00000016001a7308 */ /* 0x000e620000001000 */
[----:B------:R-:W-:Y:S02]  /*1650*/  FFMA.FTZ R25, R20, R25, 0.00019836159481201320887 ;  /* 0x394fff4914197423 */ /* 0x000fe40000010019 */
[----:B0-----:R-:W-:Y:S02]  /*1660*/  FMUL.FTZ R16, R16, R23 ;  /* 0x0000001710107220 */ /* 0x001fe40000410000 */
[----:B------:R-:W-:-:S04]  /*1670*/  FFMA.FTZ R25, R20, R25, 0.0083333496004343032837 ;  /* 0x3c08889a14197423 */ /* 0x000fc80000010019 */
[----:B------:R-:W-:-:S04]  /*1680*/  FFMA.FTZ R25, R20, R25, 0.16666667163372039795 ;  /* 0x3e2aaaab14197423 */ /* 0x000fc80000010019 */
[----:B------:R-:W-:Y:S02]  /*1690*/  FMUL.FTZ R20, R20, R25 ;  /* 0x0000001914147220 */ /* 0x000fe40000410000 */
        /* <DEDUP_REMOVED lines=15> */
.L_x_3959:
        /* <DEDUP_REMOVED lines=12> */
.L_x_3958:
[----:B------:R-:W-:-:S05]  /*1850*/  FADD.FTZ R21, R16, -R16 ;  /* 0x8000001010157221 */ /* 0x000fca0000010000 */
[----:B------:R-:W-:Y:S01]  /*1860*/  MOV R20, R21 ;  /* 0x0000001500147202 */ /* 0x000fe20000000f00 */
[----:B------:R-:W-:Y:S05]  /*1870*/  BRA `(.L_x_3960) ;  /* 0x000000c000007947 */ /* 0x000fea0003800000 */
.L_x_3957:
        /* <DEDUP_REMOVED lines=12> */
.L_x_3960:
[----:B------:R-:W-:Y:S05]  /*1940*/  BSYNC B0 ;  /* 0x0000000000007941 */ /* 0x000fea0003800000 */
.L_x_3956:
        /* <DEDUP_REMOVED lines=50> */
.L_x_3964:
        /* <DEDUP_REMOVED lines=12> */
.L_x_3963:
[----:B------:R-:W-:-:S05]  /*1d30*/  FADD.FTZ R23, R18, -R18 ;  /* 0x8000001212177221 */ /* 0x000fca0000010000 */
[----:B------:R-:W-:Y:S01]  /*1d40*/  MOV R22, R23 ;  /* 0x0000001700167202 */ /* 0x000fe20000000f00 */
[----:B------:R-:W-:Y:S05]  /*1d50*/  BRA `(.L_x_3965) ;  /* 0x000000c000007947 */ /* 0x000fea0003800000 */
.L_x_3962:
        /* <DEDUP_REMOVED lines=12> */
.L_x_3965:
[----:B------:R-:W-:Y:S05]  /*1e20*/  BSYNC B0 ;  /* 0x0000000000007941 */ /* 0x000fea0003800000 */
.L_x_3961:
        /* <DEDUP_REMOVED lines=50> */
.L_x_3969:
        /* <DEDUP_REMOVED lines=12> */
.L_x_3968:
[----:B------:R-:W-:-:S05]  /*2210*/  FADD.FTZ R17, R12, -R12 ;  /* 0x8000000c0c117221 */ /* 0x000fca0000010000 */
[----:B------:R-:W-:Y:S01]  /*2220*/  MOV R16, R17 ;  /* 0x0000001100107202 */ /* 0x000fe20000000f00 */
[----:B------:R-:W-:Y:S05]  /*2230*/  BRA `(.L_x_3970) ;  /* 0x000000c000007947 */ /* 0x000fea0003800000 */
.L_x_3967:
        /* <DEDUP_REMOVED lines=12> */
.L_x_3970:
[----:B------:R-:W-:Y:S05]  /*2300*/  BSYNC B0 ;  /* 0x0000000000007941 */ /* 0x000fea0003800000 */
.L_x_3966:
        /* <DEDUP_REMOVED lines=50> */
.L_x_3974:
        /* <DEDUP_REMOVED lines=12> */
.L_x_3973:
[----:B------:R-:W-:-:S05]  /*26f0*/  FADD.FTZ R19, R14, -R14 ;  /* 0x8000000e0e137221 */ /* 0x000fca0000010000 */
[----:B------:R-:W-:Y:S01]  /*2700*/  MOV R18, R19 ;  /* 0x0000001300127202 */ /* 0x000fe20000000f00 */
[----:B------:R-:W-:Y:S05]  /*2710*/  BRA `(.L_x_3975) ;  /* 0x000000c000007947 */ /* 0x000fea0003800000 */
.L_x_3972:
        /* <DEDUP_REMOVED lines=12> */
.L_x_3975:
[----:B------:R-:W-:Y:S05]  /*27e0*/  BSYNC B0 ;  /* 0x0000000000007941 */ /* 0x000fea0003800000 */
.L_x_3971:
[----:B------:R-:W-:-:S04]  /*27f0*/  IMAD.WIDE.U32 R12, R9, R2, c[0x0][0x168] ;  /* 0x00005a00090c7625 */ /* 0x000fc800078e0002 */
[----:B------:R-:W-:Y:S02]  /*2800*/  FADD.FTZ R11, -R11, -RZ ;  /* 0x800000ff0b0b7221 */ /* 0x000fe40000010100 */
[----:B------:R-:W-:Y:S02]  /*2810*/  FADD.FTZ R9, -R3, -RZ ;  /* 0x800000ff03097221 */ /* 0x000fe40000010100 */
[----:B------:R-:W-:-:S04]  /*2820*/  IMAD.WIDE R12, R0, 0x10, R12 ;  /* 0x00000010000c7825 */ /* 0x000fc800078e020c */
[----:B------:R-:W-:Y:S01]  /*2830*/  FADD.FTZ R7, -R7, -RZ ;  /* 0x800000ff07077221 */ /* 0x000fe20000010100 */
[----:B------:R-:W-:Y:S01]  /*2840*/  STG.E.128 [R12.64], R8 ;  /* 0x000000080c007986 */ /* 0x000fe2000c101d04 */
[----:B------:R-:W-:Y:S02]  /*2850*/  FADD.FTZ R5, -R5, -RZ ;  /* 0x800000ff05057221 */ /* 0x000fe40000010100 */
[----:B------:R-:W-:Y:S02]  /*2860*/  FADD.FTZ R23, -R23, -RZ ;  /* 0x800000ff17177221 */ /* 0x000fe40000010100 */
[----:B------:R-:W-:Y:S01]  /*2870*/  FADD.FTZ R21, -R21, -RZ ;  /* 0x800000ff15157221 */ /* 0x000fe20000010100 */
[----:B------:R-:W-:Y:S01]  /*2880*/  STG.E.128 [R12.64+0x800], R4 ;  /* 0x000800040c007986 */ /* 0x000fe2000c101d04 */
[----:B------:R-:W-:Y:S02]  /*2890*/  FADD.FTZ R19, -R19, -RZ ;  /* 0x800000ff13137221 */ /* 0x000fe40000010100 */
[----:B------:R-:W-:Y:S01]  /*28a0*/  FADD.FTZ R17, -R17, -RZ ;  /* 0x800000ff11117221 */ /* 0x000fe20000010100 */
[----:B------:R-:W-:Y:S04]  /*28b0*/  STG.E.128 [R12.64+0x1000], R20 ;  /* 0x001000140c007986 */ /* 0x000fe8000c101d04 */
[----:B------:R-:W-:Y:S01]  /*28c0*/  STG.E.128 [R12.64+0x1800], R16 ;  /* 0x001800100c007986 */ /* 0x000fe2000c101d04 */
[----:B------:R-:W-:Y:S05]  /*28d0*/  EXIT ;  /* 0x000000000000794d */ /* 0x000fea0003800000 */
.L_x_3935:
[----:B------:R-:W0:Y:S01]  /*28e0*/  S2R R8, SR_TID.X ;  /* 0x0000000000087919 */ /* 0x000e220000002100 */
[----:B------:R-:W-:Y:S01]  /*28f0*/  CS2R R20, SRZ ;  /* 0x0000000000147805 */ /* 0x000fe2000001ff00 */
[----:B------:R-:W-:Y:S01]  /*2900*/  CS2R R22, SRZ ;  /* 0x0000000000167805 */ /* 0x000fe2000001ff00 */
[----:B0-----:R-:W-:-:S02]  /*2910*/  ISETP.GE.AND P0, PT, R8, R0, PT ;  /* 0x000000000800720c */ /* 0x001fc40003f06270 */
[----:B------:R-:W-:-:S11]  /*2920*/  MOV R12, R8 ;  /* 0x00000008000c7202 */ /* 0x000fd60000000f00 */
[----:B------:R-:W-:Y:S02]  /*2930*/  @!P0 IADD3 R14, R9, R12, RZ ;  /* 0x0000000c090e8210 */ /* 0x000fe40007ffe0ff */
[----:B------:R-:W-:-:S04]  /*2940*/  @!P0 IADD3 R12, R12, 0x80, RZ ;  /* 0x000000800c0c8810 */ /* 0x000fc80007ffe0ff */
[----:B------:R-:W-:-:S13]  /*2950*/  ISETP.GE.AND P6, PT, R12, R0, PT ;  /* 0x000000000c00720c */ /* 0x000fda0003fc6270 */
[----:B------:R-:W-:Y:S02]  /*2960*/  @!P6 IADD3 R10, R9, R12, RZ ;  /* 0x0000000c090ae210 */ /* 0x000fe40007ffe0ff */
[----:B------:R-:W-:Y:S02]  /*2970*/  @!P6 IADD3 R12, R12, 0x80, RZ ;  /* 0x000000800c0ce810 */ /* 0x000fe40007ffe0ff */
[----:B------:R-:W-:Y:S02]  /*2980*/  @!P6 MOV R11, 0x8 ;  /* 0x00000008000be802 */ /* 0x000fe40000000f00 */
[----:B------:R-:W-:-:S03]  /*2990*/  ISETP.GE.AND P5, PT, R12, R0, PT ;  /* 0x000000000c00720c */ /* 0x000fc60003fa6270 */
[----:B------:R-:W-:-:S05]  /*29a0*/  @!P6 IMAD.WIDE.U32 R10, R10, R11, c[0x0][0x170] ;  /* 0x00005c000a0ae625 */ /* 0x000fca00078e000b */
[----:B------:R0:W5:Y:S05]  /*29b0*/  @!P6 LDG.E.64 R20, [R10.64] ;  /* 0x000000040a14e981 */ /* 0x00016a000c1e1b00 */
        /* <DEDUP_REMOVED lines=11> */
[----:B------:R-:W-:Y:S02]  /*2a70*/  ISETP.GE.AND P1, PT, R12, R0, PT ;  /* 0x000000000c00720c */ /* 0x000fe40003f26270 */
[----:B------:R-:W-:Y:S02]  /*2a80*/  @!P5 MOV R17, 0x8 ;  /* 0x000000080011d802 */ /* 0x000fe40000000f00 */
[----:B------:R-:W-:-:S09]  /*2a90*/  @!P3 MOV R25, 0x8 ;  /* 0x000000080019b802 */ /* 0x000fd20000000f00 */
[----:B------:R-:W-:Y:S02]  /*2aa0*/  @!P1 IADD3 R26, R9, R12, RZ ;  /* 0x0000000c091a9210 */ /* 0x000fe40007ffe0ff */
[----:B------:R-:W-:-:S04]  /*2ab0*/  @!P1 IADD3 R12, R12, 0x80, RZ ;  /* 0x000000800c0c9810 */ /* 0x000fc80007ffe0ff */
[----:B------:R-:W-:Y:S01]  /*2ac0*/  ISETP.GE.AND P6, PT, R12, R0, PT ;  /* 0x000000000c00720c */ /* 0x000fe20003fc6270 */
[----:B------:R-:W-:Y:S01]  /*2ad0*/  CS2R R2, SRZ ;  /* 0x0000000000027805 */ /* 0x000fe2000001ff00 */
[----:B------:R-:W-:Y:S01]  /*2ae0*/  CS2R R6, SRZ ;  /* 0x0000000000067805 */ /* 0x000fe2000001ff00 */
[----:B------:R-:W-:Y:S01]  /*2af0*/  @!P0 MOV R15, 0x8 ;  /* 0x00000008000f8802 */ /* 0x000fe20000000f00 */
[----:B------:R-:W-:-:S04]  /*2b00*/  @!P5 IMAD.WIDE.U32 R16, R16, R17, c[0x0][0x170] ;  /* 0x00005c001010d625 */ /* 0x000fc800078e0011 */
[----:B------:R-:W-:Y:S01]  /*2b10*/  @!P3 IMAD.WIDE.U32 R24, R24, R25, c[0x0][0x170] ;  /* 0x00005c001818b625 */ /* 0x000fe200078e0019 */
[----:B------:R1:W5:Y:S01]  /*2b20*/  @!P5 LDG.E.64 R2, [R16.64] ;  /* 0x000000041002d981 */ /* 0x000362000c1e1b00 */
[----:B------:R-:W-:Y:S02]  /*2b30*/  @!P2 MOV R28, 0x8 ;  /* 0x00000008001ca802 */ /* 0x000fe40000000f00 */
[----:B------:R-:W-:Y:S01]  /*2b40*/  @!P0 IMAD.WIDE.U32 R14, R14, R15, c[0x0][0x170] ;  /* 0x00005c000e0e8625 */ /* 0x000fe200078e000f */
[----:B------:R2:W5:Y:S01]  /*2b50*/  @!P3 LDG.E.64 R6, [R24.64] ;  /* 0x000000041806b981 */ /* 0x000562000c1e1b00 */
[----:B0-----:R-:W-:Y:S01]  /*2b60*/  CS2R R10, SRZ ;  /* 0x00000000000a7805 */ /* 0x001fe2000001ff00 */
[----:B-1----:R-:W-:Y:S02]  /*2b70*/  @!P1 MOV R17, 0x8 ;  /* 0x0000000800119802 */ /* 0x002fe40000000f00 */
[----:B------:R0:W5:Y:S01]  /*2b80*/  @!P0 LDG.E.64 R22, [R14.64] ;  /* 0x000000040e168981 */ /* 0x000162000c1e1b00 */
[----:B--2---:R-:W-:-:S02]  /*2b90*/  @!P6 IADD3 R24, R9, R12, RZ ;  /* 0x0000000c0918e210 */ /* 0x004fc40007ffe0ff */
[----:B------:R-:W-:Y:S01]  /*2ba0*/  @!P6 MOV R25, 0x8 ;  /* 0x000000080019e802 */ /* 0x000fe20000000f00 */
[----:B------:R-:W-:Y:S01]  /*2bb0*/  CS2R R12, SRZ ;  /* 0x00000000000c7805 */ /* 0x000fe2000001ff00 */
[----:B------:R-:W-:Y:S01]  /*2bc0*/  @!P2 IMAD.WIDE.U32 R28, R27, R28, c[0x0][0x170] ;  /* 0x00005c001b1ca625 */ /* 0x000fe200078e001c */
[----:B0-----:R-:W-:-:S03]  /*2bd0*/  CS2R R14, SRZ ;  /* 0x00000000000e7805 */ /* 0x001fc6000001ff00 */
[----:B------:R-:W-:Y:S01]  /*2be0*/  @!P1 IMAD.WIDE.U32 R26, R26, R17, c[0x0][0x170] ;  /* 0x00005c001a1a9625 */ /* 0x000fe200078e0011 */
[----:B------:R0:W5:Y:S03]  /*2bf0*/  @!P2 LDG.E.64 R10, [R28.64] ;  /* 0x000000041c0aa981 */ /* 0x000166000c1e1b00 */
[----:B------:R-:W-:Y:S01]  /*2c00*/  @!P6 IMAD.WIDE.U32 R24, R24, R25, c[0x0][0x170] ;  /* 0x00005c001818e625 */ /* 0x000fe200078e0019 */
[----:B------:R0:W5:Y:S04]  /*2c10*/  @!P1 LDG.E.64 R12, [R26.64] ;  /* 0x000000041a0c9981 */ /* 0x000168000c1e1b00 */
[----:B------:R0:W5:Y:S01]  /*2c20*/  @!P6 LDG.E.64 R14, [R24.64] ;  /* 0x00000004180ee981 */ /* 0x000162000c1e1b00 */
[----:B------:R-:W-:Y:S01]  /*2c30*/  @!P4 MOV R19, 0x8 ;  /* 0x000000080013c802 */ /* 0x000fe20000000f00 */
[----:B------:R-:W-:-:S04]  /*2c40*/  CS2R R4, SRZ ;  /* 0x0000000000047805 */ /* 0x000fc8000001ff00 */
[----:B------:R-:W-:Y:S01]  /*2c50*/  @!P4 IMAD.WIDE.U32 R18, R18, R19, c[0x0][0x170] ;  /* 0x00005c001212c625 */ /* 0x000fe200078e0013 */
[----:B------:R-:W-:Y:S01]  /*2c60*/  BSSY B0, `(.L_x_3976) ;  /* 0x0000054000007945 */ /* 0x000fe20003800000 */
[----:B------:R-:W-:-:S03]  /*2c70*/  CS2R R16, SRZ ;  /* 0x0000000000107805 */ /* 0x000fc6000001ff00 */
[----:B------:R1:W5:Y:S02]  /*2c80*/  @!P4 LDG.E.64 R4, [R18.64] ;  /* 0x000000041204c981 */ /* 0x000364000c1e1b00 */
[----:B-1----:R-:W-:Y:S01]  /*2c90*/  HFMA2.MMA R19, -RZ, RZ, 0, 0 ;  /* 0x00000000ff137435 */ /* 0x002fe200000001ff */
[----:B------:R-:W-:Y:S05]  /*2ca0*/  @P0 BRA `(.L_x_3977) ;  /* 0x000004f000000947 */ /* 0x000fea0003800000 */
[----:B0----5:R-:W-:Y:S01]  /*2cb0*/  FADD.FTZ R17, -R23, -RZ ;  /* 0x800000ff17117221 */ /* 0x021fe20000010100 */
        /* <DEDUP_REMOVED lines=15> */
[----:B------:R-:W-:Y:S03]  /*2db0*/  MUFU.COS R22, R28 ;  /* 0x0000001c00167308 */ /* 0x000fe60000000000 */
        /* <DEDUP_REMOVED lines=11> */
[----:B------:R-:W-:-:S03]  /*2e70*/  FMUL.FTZ R25, R25, 1.4426950216293334961 ;  /* 0x3fb8aa3b19197820 */ /* 0x000fc60000410000 */
[----:B------:R-:W-:-:S03]  /*2e80*/  SHF.L.U32 R18, R18, 0x17, RZ ;  /* 0x0000001712127819 */ /* 0x000fc600000006ff */
        /* <DEDUP_REMOVED lines=20> */
.L_x_3981:
        /* <DEDUP_REMOVED lines=12> */
.L_x_3980:
[----:B------:R-:W-:-:S05]  /*3090*/  FADD.FTZ R17, R22, -R22 ;  /* 0x8000001616117221 */ /* 0x000fca0000010000 */
[----:B------:R-:W-:Y:S01]  /*30a0*/  MOV R16, R17 ;  /* 0x0000001100107202 */ /* 0x000fe20000000f00 */
[----:B------:R-:W-:Y:S05]  /*30b0*/  BRA `(.L_x_3982) ;  /* 0x000000c000007947 */ /* 0x000fea0003800000 */
.L_x_3979:
        /* <DEDUP_REMOVED lines=12> */
.L_x_3982:
[----:B------:R-:W-:Y:S05]  /*3180*/  BSYNC B1 ;  /* 0x0000000000017941 */ /* 0x000fea0003800000 */
.L_x_3978:
[----:B------:R-:W-:Y:S02]  /*3190*/  FADD.FTZ R17, -R17, -RZ ;  /* 0x800000ff11117221 */ /* 0x000fe40000010100 */
.L_x_3977:
[----:B0-----:R-:W-:Y:S05]  /*31a0*/  BSYNC B0 ;  /* 0x0000000000007941 */ /* 0x001fea0003800000 */
.L_x_3976:
[----:B-----5:R-:W-:Y:S01]  /*31b0*/  IADD3 R23, R8, 0x80, RZ ;  /* 0x0000008008177810 */ /* 0x020fe20007ffe0ff */
        /* <DEDUP_REMOVED lines=15> */
[----:B------:R-:W-:Y:S02]  /*32b0*/  FMUL.RZ R26, R20, 0.15915493667125701904 ;  /* 0x3e22f983141a7820 */ /* 0x000fe4000040c000 */
[----:B------:R-:W-:Y:S02]  /*32c0*/  FMUL.FTZ R21, R21, R21 ;  /* 0x0000001515157220 */ /* 0x000fe40000410000 */
[----:B------:R-:W0:Y:S02]  /*32d0*/  FRND.TRUNC R18, R18 ;  /* 0x0000001200127307 */ /* 0x000e24000020d000 */
        /* <DEDUP_REMOVED lines=10> */
[----:B------:R-:W-:Y:S01]  /*3380*/  SHF.L.U32 R20, R22, 0x17, RZ ;  /* 0x0000001716147819 */ /* 0x000fe200000006ff */
[----:B------:R-:W-:-:S06]  /*3390*/  HFMA2.MMA R22, -RZ, RZ, 0.389892578125, 0.0002090930938720703125 ;  /* 0x363d0adaff167435 */ /* 0x000fcc00000001ff */
[----:B------:R1:W2:Y:S04]  /*33a0*/  MUFU.EX2 R25, R24 ;  /* 0x0000001800197308 */ /* 0x0002a80000000800 */
[----:B------:R-:W-:-:S04]  /*33b0*/  FFMA.FTZ R22, R21, R22, 0.00019836159481201320887 ;  /* 0x394fff4915167423 */ /* 0x000fc80000010016 */
        /* <DEDUP_REMOVED lines=22> */
.L_x_3988:
        /* <DEDUP_REMOVED lines=12> */
.L_x_3987:
[----:B------:R-:W-:-:S05]  /*35e0*/  FADD.FTZ R19, R20, -R20 ;  /* 0x8000001414137221 */ /* 0x000fca0000010000 */
[----:B------:R-:W-:Y:S01]  /*35f0*/  MOV R18, R19 ;  /* 0x0000001300127202 */ /* 0x000fe20000000f00 */
[----:B------:R-:W-:Y:S05]  /*3600*/  BRA `(.L_x_3989) ;  /* 0x000000c000007947 */ /* 0x000fea0003800000 */
.L_x_3986:
        /* <DEDUP_REMOVED lines=12> */
.L_x_3989:
[----:B------:R-:W-:Y:S05]  /*36d0*/  BSYNC B1 ;  /* 0x0000000000017941 */ /* 0x000fea0003800000 */
.L_x_3985:
[----:B------:R-:W-:Y:S02]  /*36e0*/  FADD.FTZ R19, -R19, -RZ ;  /* 0x800000ff13137221 */ /* 0x000fe40000010100 */
.L_x_3984:
[----:B------:R-:W-:Y:S05]  /*36f0*/  BSYNC B0 ;  /* 0x0000000000007941 */ /* 0x000fea0003800000 */
.L_x_3983:
[----:B------:R-:W-:Y:S01]  /*3700*/  IADD3 R21, R8, 0x100, RZ ;  /* 0x0000010008157810 */ /* 0x000fe20007ffe0ff */
        /* <DEDUP_REMOVED lines=28> */
[----:B------:R-:W-:Y:S01]  /*38d0*/  MUFU.COS R20, R28 ;  /* 0x0000001c00147308 */ /* 0x000fe20000000000 */
        /* <DEDUP_REMOVED lines=12> */
[----:B------:R-:W-:Y:S02]  /*39a0*/  FFMA.FTZ R24, R22, 2, R27 ;  /* 0x4000000016187823 */ /* 0x000fe4000001001b */
[----:B------:R-:W-:-:S03]  /*39b0*/  FFMA.FTZ R22, R2, R2, 1 ;  /* 0x3f80000002167423 */ /* 0x000fc60000010002 */
        /* <DEDUP_REMOVED lines=12> */
.L_x_3995:
        /* <DEDUP_REMOVED lines=12> */
.L_x_3994:
[----:B------:R-:W-:-:S05]  /*3b40*/  FADD.FTZ R23, R2, -R2 ;  /* 0x8000000202177221 */ /* 0x000fca0000010000 */
[----:B------:R-:W-:Y:S01]  /*3b50*/  MOV R22, R23 ;  /* 0x0000001700167202 */ /* 0x000fe20000000f00 */
[----:B------:R-:W-:Y:S05]  /*3b60*/  BRA `(.L_x_3996) ;  /* 0x000000c000007947 */ /* 0x000fea0003800000 */
.L_x_3993:
        /* <DEDUP_REMOVED lines=12> */
.L_x_3996:
[----:B------:R-:W-:Y:S05]  /*3c30*/  BSYNC B1 ;  /* 0x0000000000017941 */ /* 0x000fea0003800000 */
.L_x_3992:
[----:B------:R-:W-:Y:S02]  /*3c40*/  FADD.FTZ R23, -R23, -RZ ;  /* 0x800000ff17177221 */ /* 0x000fe40000010100 */
.L_x_3991:
[----:B------:R-:W-:Y:S05]  /*3c50*/  BSYNC B0 ;  /* 0x0000000000007941 */ /* 0x000fea0003800000 */
.L_x_3990:
        /* <DEDUP_REMOVED lines=55> */
.L_x_4002:
        /* <DEDUP_REMOVED lines=12> */
.L_x_4001:
[----:B------:R-:W-:-:S05]  /*4090*/  FADD.FTZ R3, R4, -R4 ;  /* 0x8000000404037221 */ /* 0x000fca0000010000 */
[----:B------:R-:W-:Y:S01]  /*40a0*/  MOV R20, R3 ;  /* 0x0000000300147202 */ /* 0x000fe20000000f00 */
[----:B------:R-:W-:Y:S05]  /*40b0*/  BRA `(.L_x_4003) ;  /* 0x000000c000007947 */ /* 0x000fea0003800000 */
.L_x_4000:
        /* <DEDUP_REMOVED lines=12> */
.L_x_4003:
[----:B------:R-:W-:Y:S05]  /*4180*/  BSYNC B1 ;  /* 0x0000000000017941 */ /* 0x000fea0003800000 */
.L_x_3999:
[----:B------:R-:W-:Y:S02]  /*4190*/  FADD.FTZ R21, -R3, -RZ ;  /* 0x800000ff03157221 */ /* 0x000fe40000010100 */
.L_x_3998:
[----:B------:R-:W-:Y:S05]  /*41a0*/  BSYNC B0 ;  /* 0x0000000000007941 */ /* 0x000fea0003800000 */
.L_x_3997:
        /* <DEDUP_REMOVED lines=56> */
.L_x_4009:
        /* <DEDUP_REMOVED lines=12> */
.L_x_4008:
[----:B------:R-:W-:-:S05]  /*45f0*/  FADD.FTZ R5, R6, -R6 ;  /* 0x8000000606057221 */ /* 0x000fca0000010000 */
[----:B------:R-:W-:Y:S01]  /*4600*/  MOV R4, R5 ;  /* 0x0000000500047202 */ /* 0x000fe20000000f00 */
[----:B------:R-:W-:Y:S05]  /*4610*/  BRA `(.L_x_4010) ;  /* 0x000000c000007947 */ /* 0x000fea0003800000 */
.L_x_4007:
        /* <DEDUP_REMOVED lines=12> */
.L_x_4010:
[----:B------:R-:W-:Y:S05]  /*46e0*/  BSYNC B1 ;  /* 0x0000000000017941 */ /* 0x000fea0003800000 */
.L_x_4006:
[----:B------:R-:W-:Y:S02]  /*46f0*/  FADD.FTZ R5, -R5, -RZ ;  /* 0x800000ff05057221 */ /* 0x000fe40000010100 */
.L_x_4005:
[----:B------:R-:W-:Y:S05]  /*4700*/  BSYNC B0 ;  /* 0x0000000000007941 */ /* 0x000fea0003800000 */
.L_x_4004:
        /* <DEDUP_REMOVED lines=55> */
.L_x_4016:
        /* <DEDUP_REMOVED lines=12> */
.L_x_4015:
[----:B------:R-:W-:-:S05]  /*4b40*/  FADD.FTZ R3, R10, -R10 ;  /* 0x8000000a0a037221 */ /* 0x000fca0000010000 */
[----:B------:R-:W-:Y:S01]  /*4b50*/  MOV R2, R3 ;  /* 0x0000000300027202 */ /* 0x000fe20000000f00 */
[----:B------:R-:W-:Y:S05]  /*4b60*/  BRA `(.L_x_4017) ;  /* 0x000000c000007947 */ /* 0x000fea0003800000 */
.L_x_4014:
        /* <DEDUP_REMOVED lines=12> */
.L_x_4017:
[----:B------:R-:W-:Y:S05]  /*4c30*/  BSYNC B1 ;  /* 0x0000000000017941 */ /* 0x000fea0003800000 */
.L_x_4013:
[----:B------:R-:W-:Y:S02]  /*4c40*/  FADD.FTZ R3, -R3, -RZ ;  /* 0x800000ff03037221 */ /* 0x000fe40000010100 */
.L_x_4012:
[----:B------:R-:W-:Y:S05]  /*4c50*/  BSYNC B0 ;  /* 0x0000000000007941 */ /* 0x000fea0003800000 */
.L_x_4011:
[----:B------:R-:W-:Y:S01]  /*4c60*/  IADD3 R7, R8, 0x300, RZ ;  /* 0x0000030008077810 */ /* 0x000fe20007ffe0ff */
[----:B------:R-:W-:Y:S01]  /*4c70*/  BSSY B0, `(.L_x_4018) ;  /* 0x0000054000007945 */ /* 0x000fe20003800000 */
[----:B------:R-:W-:Y:S02]  /*4c80*/  HFMA2.MMA R11, -RZ, RZ, 0, 0 ;  /* 0x00000000ff0b7435 */ /* 0x000fe400000001ff */
[----:B------:R-:W-:Y:S02]  /*4c90*/  ISETP.GE.AND P1, PT, R7, R0, PT ;  /* 0x000000000700720c */ /* 0x000fe40003f26270 */
[----:B------:R-:W-:-:S11]  /*4ca0*/  CS2R R6, SRZ ;  /* 0x0000000000067805 */ /* 0x000fd6000001ff00 */
        /* <DEDUP_REMOVED lines=51> */
.L_x_4023:
        /* <DEDUP_REMOVED lines=12> */
.L_x_4022:
[----:B------:R-:W-:-:S05]  /*50a0*/  FADD.FTZ R7, R12, -R12 ;  /* 0x8000000c0c077221 */ /* 0x000fca0000010000 */
[----:B------:R-:W-:Y:S01]  /*50b0*/  MOV R6, R7 ;  /* 0x0000000700067202 */ /* 0x000fe20000000f00 */
[----:B------:R-:W-:Y:S05]  /*50c0*/  BRA `(.L_x_4024) ;  /* 0x000000c000007947 */ /* 0x000fea0003800000 */
.L_x_4021:
        /* <DEDUP_REMOVED lines=12> */
.L_x_4024:
[----:B------:R-:W-:Y:S05]  /*5190*/  BSYNC B1 ;  /* 0x0000000000017941 */ /* 0x000fea0003800000 */
.L_x_4020:
[----:B------:R-:W-:Y:S02]  /*51a0*/  FADD.FTZ R7, -R7, -RZ ;  /* 0x800000ff07077221 */ /* 0x000fe40000010100 */
.L_x_4019:
[----:B------:R-:W-:Y:S05]  /*51b0*/  BSYNC B0 ;  /* 0x0000000000007941 */ /* 0x000fea0003800000 */
.L_x_4018:
        /* <DEDUP_REMOVED lines=55> */
.L_x_4030:
        /* <DEDUP_REMOVED lines=12> */
.L_x_4029:
[----:B------:R-:W-:-:S05]  /*55f0*/  FADD.FTZ R11, R14, -R14 ;  /* 0x8000000e0e0b7221 */ /* 0x000fca0000010000 */
[----:B------:R-:W-:Y:S01]  /*5600*/  MOV R10, R11 ;  /* 0x0000000b000a7202 */ /* 0x000fe20000000f00 */
[----:B------:R-:W-:Y:S05]  /*5610*/  BRA `(.L_x_4031) ;  /* 0x000000c000007947 */ /* 0x000fea0003800000 */
.L_x_4028:
        /* <DEDUP_REMOVED lines=12> */
.L_x_4031:
[----:B------:R-:W-:Y:S05]  /*56e0*/  BSYNC B1 ;  /* 0x0000000000017941 */ /* 0x000fea0003800000 */
.L_x_4027:
[----:B------:R-:W-:Y:S02]  /*56f0*/  FADD.FTZ R11, -R11, -RZ ;  /* 0x800000ff0b0b7221 */ /* 0x000fe40000010100 */
.L_x_4026:
[----:B------:R-:W-:Y:S05]  /*5700*/  BSYNC B0 ;  /* 0x0000000000007941 */ /* 0x000fea0003800000 */
.L_x_4025:
[----:B------:R-:W-:Y:S01]  /*5710*/  @!P0 IADD3 R12, R9, R8, RZ ;  /* 0x00000008090c8210 */ /* 0x000fe20007ffe0ff */
[----:B------:R-:W-:Y:S01]  /*5720*/  BSSY B0, `(.L_x_4032) ;  /* 0x0000031000007945 */ /* 0x000fe20003800000 */
[----:B------:R-:W-:Y:S01]  /*5730*/  @!P0 MOV R13, 0x8 ;  /* 0x00000008000d8802 */ /* 0x000fe20000000f00 */
[----:B------:R-:W-:Y:S01]  /*5740*/  BSSY B1, `(.L_x_4033) ;  /* 0x0000028000017945 */ /* 0x000fe20003800000 */
[----:B------:R-:W-:-:S03]  /*5750*/  @!P0 IADD3 R8, R8, 0x80, RZ ;  /* 0x0000008008088810 */ /* 0x000fc60007ffe0ff */
[----:B------:R-:W-:-:S05]  /*5760*/  @!P0 IMAD.WIDE.U32 R12, R12, R13, c[0x0][0x168] ;  /* 0x00005a000c0c8625 */ /* 0x000fca00078e000d */
[----:B------:R0:W-:Y:S01]  /*5770*/  @!P0 STG.E.64 [R12.64], R16 ;  /* 0x000000100c008986 */ /* 0x0001e2000c101b04 */
[----:B------:R-:W-:-:S13]  /*5780*/  ISETP.GE.AND P0, PT, R8, R0, PT ;  /* 0x000000000800720c */ /* 0x000fda0003f06270 */
[----:B------:R-:W-:Y:S05]  /*5790*/  @P0 BRA `(.L_x_4034) ;  /* 0x000000c000000947 */ /* 0x000fea0003800000 */
[----:B0-----:R-:W-:Y:S01]  /*57a0*/  HFMA2.MMA R13, -RZ, RZ, 0, 4.76837158203125e-07 ;  /* 0x00000008ff0d7435 */ /* 0x001fe200000001ff */
[----:B------:R-:W-:Y:S02]  /*57b0*/  IADD3 R12, R9, R8, RZ ;  /* 0x00000008090c7210 */ /* 0x000fe40007ffe0ff */
[----:B------:R-:W-:-:S04]  /*57c0*/  IADD3 R8, R8, 0x80, RZ ;  /* 0x0000008008087810 */ /* 0x000fc80007ffe0ff */
[----:B------:R-:W-:-:S03]  /*57d0*/  ISETP.GE.AND P0, PT, R8, R0, PT ;  /* 0x000000000800720c */ /* 0x000fc60003f06270 */
[----:B------:R-:W-:-:S05]  /*57e0*/  IMAD.WIDE.U32 R12, R12, R13, c[0x0][0x168] ;  /* 0x00005a000c0c7625 */ /* 0x000fca00078e000d */
[----:B------:R0:W-:Y:S05]  /*57f0*/  STG.E.64 [R12.64], R18 ;  /* 0x000000120c007986 */ /* 0x0001ea000c101b04 */
[----:B------:R-:W-:Y:S05]  /*5800*/  @P0 BRA `(.L_x_4035) ;  /* 0x000000c000000947 */ /* 0x000fea0003800000 */
[----:B0-----:R-:W-:Y:S02]  /*5810*/  IADD3 R12, R9, R8, RZ ;  /* 0x00000008090c7210 */ /* 0x001fe40007ffe0ff */
[----:B------:R-:W-:Y:S02]  /*5820*/  MOV R13, 0x8 ;  /* 0x00000008000d7802 */ /* 0x000fe40000000f00 */
[----:B------:R-:W-:-:S03]  /*5830*/  IADD3 R8, R8, 0x80, RZ ;  /* 0x0000008008087810 */ /* 0x000fc60007ffe0ff */
[----:B------:R-:W-:-:S05]  /*5840*/  IMAD.WIDE.U32 R12, R12, R13, c[0x0][0x168] ;  /* 0x00005a000c0c7625 */ /* 0x000fca00078e000d */
[----:B------:R0:W-:Y:S02]  /*5850*/  STG.E.64 [R12.64], R22 ;  /* 0x000000160c007986 */ /* 0x0001e4000c101b04 */
.L_x_4034:
[----:B0-----:R-:W-:-:S13]  /*5860*/  ISETP.GE.AND P0, PT, R8, R0, PT ;  /* 0x000000000800720c */ /* 0x001fda0003f06270 */
[----:B------:R-:W-:Y:S05]  /*5870*/  @P0 BRA `(.L_x_4036) ;  /* 0x000000c000000947 */ /* 0x000fea0003800000 */
[----:B------:R-:W-:Y:S02]  /*5880*/  IADD3 R12, R9, R8, RZ ;  /* 0x00000008090c7210 */ /* 0x000fe40007ffe0ff */
[----:B------:R-:W-:Y:S02]  /*5890*/  MOV R13, 0x8 ;  /* 0x00000008000d7802 */ /* 0x000fe40000000f00 */
[----:B------:R-:W-:-:S03]  /*58a0*/  IADD3 R8, R8, 0x80, RZ ;  /* 0x0000008008087810 */ /* 0x000fc60007ffe0ff */
[----:B------:R-:W-:-:S05]  /*58b0*/  IMAD.WIDE.U32 R12, R12, R13, c[0x0][0x168] ;  /* 0x00005a000c0c7625 */ /* 0x000fca00078e000d */
[----:B------:R0:W-:Y:S02]  /*58c0*/  STG.E.64 [R12.64], R20 ;  /* 0x000000140c007986 */ /* 0x0001e4000c101b04 */
.L_x_4035:
[----:B------:R-:W-:-:S13]  /*58d0*/  ISETP.GE.AND P0, PT, R8, R0, PT ;  /* 0x000000000800720c */ /* 0x000fda0003f06270 */
[----:B------:R-:W-:Y:S05]  /*58e0*/  @P0 BRA `(.L_x_4037) ;  /* 0x000000d000000947 */ /* 0x000fea0003800000 */
[----:B0-----:R-:W-:Y:S01]  /*58f0*/  HFMA2.MMA R13, -RZ, RZ, 0, 4.76837158203125e-07 ;  /* 0x00000008ff0d7435 */ /* 0x001fe200000001ff */
[----:B------:R-:W-:Y:S02]  /*5900*/  IADD3 R12, R9, R8, RZ ;  /* 0x00000008090c7210 */ /* 0x000fe40007ffe0ff */
[----:B------:R-:W-:-:S07]  /*5910*/  IADD3 R8, R8, 0x80, RZ ;  /* 0x0000008008087810 */ /* 0x000fce0007ffe0ff */
[----:B------:R-:W-:-:S05]  /*5920*/  IMAD.WIDE.U32 R12, R12, R13, c[0x0][0x168] ;  /* 0x00005a000c0c7625 */ /* 0x000fca00078e000d */
[----:B------:R0:W-:Y:S02]  /*5930*/  STG.E.64 [R12.64], R4 ;  /* 0x000000040c007986 */ /* 0x0001e4000c101b04 */
.L_x_4036:
[----:B------:R-:W-:-:S13]  /*5940*/  ISETP.GE.AND P0, PT, R8, R0, PT ;  /* 0x000000000800720c */ /* 0x000fda0003f06270 */
[----:B------:R-:W-:Y:S01]  /*5950*/  @P0 BREAK B1 ;  /* 0x0000000000010942 */ /* 0x000fe20003800000 */
[----:B------:R-:W-:Y:S05]  /*5960*/  @P0 BRA `(.L_x_4038) ;  /* 0x000000c000000947 */ /* 0x000fea0003800000 */
[----:B0-----:R-:W-:Y:S02]  /*5970*/  IADD3 R4, R9, R8, RZ ;  /* 0x0000000809047210 */ /* 0x001fe40007ffe0ff */
[----:B------:R-:W-:Y:S02]  /*5980*/  MOV R5, 0x8 ;  /* 0x0000000800057802 */ /* 0x000fe40000000f00 */
[----:B------:R-:W-:-:S03]  /*5990*/  IADD3 R8, R8, 0x80, RZ ;  /* 0x0000008008087810 */ /* 0x000fc60007ffe0ff */
[----:B------:R-:W-:-:S05]  /*59a0*/  IMAD.WIDE.U32 R4, R4, R5, c[0x0][0x168] ;  /* 0x00005a0004047625 */ /* 0x000fca00078e0005 */
[----:B------:R0:W-:Y:S02]  /*59b0*/  STG.E.64 [R4.64], R2 ;  /* 0x0000000204007986 */ /* 0x0001e4000c101b04 */
.L_x_4037:
[----:B------:R-:W-:Y:S05]  /*59c0*/  BSYNC B1 ;  /* 0x0000000000017941 */ /* 0x000fea0003800000 */
.L_x_4033:
[----:B------:R-:W-:-:S13]  /*59d0*/  ISETP.GE.AND P0, PT, R8, R0, PT ;  /* 0x000000000800720c */ /* 0x000fda0003f06270 */
[----:B0-----:R-:W-:Y:S02]  /*59e0*/  @!P0 IADD3 R2, R9, R8, RZ ;  /* 0x0000000809028210 */ /* 0x001fe40007ffe0ff */
[----:B------:R-:W-:Y:S02]  /*59f0*/  @!P0 MOV R3, 0x8 ;  /* 0x0000000800038802 */ /* 0x000fe40000000f00 */
[----:B------:R-:W-:-:S03]  /*5a00*/  @!P0 IADD3 R8, R8, 0x80, RZ ;  /* 0x0000008008088810 */ /* 0x000fc60007ffe0ff */
[----:B------:R-:W-:-:S05]  /*5a10*/  @!P0 IMAD.WIDE.U32 R2, R2, R3, c[0x0][0x168] ;  /* 0x00005a0002028625 */ /* 0x000fca00078e0003 */
[----:B------:R0:W-:Y:S02]  /*5a20*/  @!P0 STG.E.64 [R2.64], R6 ;  /* 0x0000000602008986 */ /* 0x0001e4000c101b04 */
.L_x_4038:
[----:B------:R-:W-:Y:S05]  /*5a30*/  BSYNC B0 ;  /* 0x0000000000007941 */ /* 0x000fea0003800000 */
.L_x_4032:
[----:B------:R-:W-:Y:S01]  /*5a40*/  WARPSYNC 0xffffffff ;  /* 0xffffffff00007948 */ /* 0x000fe20003800000 */
[----:B------:R-:W-:-:S13]  /*5a50*/  ISETP.GE.AND P0, PT, R8, R0, PT ;  /* 0x000000000800720c */ /* 0x000fda0003f06270 */
[----:B------:R-:W-:Y:S05]  /*5a60*/  @P0 EXIT ;  /* 0x000000000000094d */ /* 0x000fea0003800000 */
[----:B0-----:R-:W-:Y:S01]  /*5a70*/  HFMA2.MMA R3, -RZ, RZ, 0, 4.76837158203125e-07 ;  /* 0x00000008ff037435 */ /* 0x001fe200000001ff */
[----:B------:R-:W-:-:S09]  /*5a80*/  IADD3 R2, R9, R8, RZ ;  /* 0x0000000809027210 */ /* 0x000fd20007ffe0ff */
[----:B------:R-:W-:-:S05]  /*5a90*/  IMAD.WIDE.U32 R2, R2, R3, c[0x0][0x168] ;  /* 0x00005a0002027625 */ /* 0x000fca00078e0003 */
[----:B------:R-:W-:Y:S01]  /*5aa0*/  STG.E.64 [R2.64], R10 ;  /* 0x0000000a02007986 */ /* 0x000fe2000c101b04 */
[----:B------:R-:W-:Y:S05]  /*5ab0*/  EXIT ;  /* 0x000000000000794d */ /* 0x000fea0003800000 */
.L_x_4039:
        /* <DEDUP_REMOVED lines=12> */
.L_x_6510:


//--------------------- .text._ZN2at6native29vectorized_elementwise_kernelILi4EZZZNS0_15tan_kernel_cudaERNS_18TensorIteratorBaseEENKUlvE_clEvENKUlvE0_clEvEUlN3c107complexIfEEE_St5arrayIPcLm2EEEEviT0_T1_ --------------------------
	.section	.text._ZN2at6native29vectorized_elementwise_kernelILi4EZZZNS0_15tan_kernel_cudaERNS_18TensorIteratorBaseEENKUlvE_clEvENKUlvE0_clEvEUlN3c107complexIfEEE_St5arrayIPcLm2EEEEviT0_T1_,"ax",@progbits
	.sectioninfo	@"SHI_REGISTERS=32"
	.align	128
        .global         _ZN2at6native29vectorized_elementwise_kernelILi4EZZZNS0_15tan_kernel_cudaERNS_18TensorIteratorBaseEENKUlvE_clEvENKUlvE0_clEvEUlN3c107complexIfEEE_St5arrayIPcLm2EEEEviT0_T1_
        .type           _ZN2at6native29vectorized_elementwise_kernelILi4EZZZNS0_15tan_kernel_cudaERNS_18TensorIteratorBaseEENKUlvE_clEvENKUlvE0_clEvEUlN3c107complexIfEEE_St5arrayIPcLm2EEEEviT0_T1_,@function
        .size           _ZN2at6native29vectorized_elementwise_kernelILi4EZZZNS0_15tan_kernel_cudaERNS_18TensorIteratorBaseEENKUlvE_clEvENKUlvE0_clEvEUlN3c107complexIfEEE_St5arrayIPcLm2EEEEviT0_T1_,(.L_x_6511 - _ZN2at6native29vectorized_elementwise_kernelILi4EZZZNS0_15tan_kernel_cudaERNS_18TensorIteratorBaseEENKUlvE_clEvENKUlvE0_clEvEUlN3c107complexIfEEE_St5arrayIPcLm2EEEEviT0_T1_)
        .other          _ZN2at6native29vectorized_elementwise_kernelILi4EZZZNS0_15tan_kernel_cudaERNS_18TensorIteratorBaseEENKUlvE_clEvENKUlvE0_clEvEUlN3c107complexIfEEE_St5arrayIPcLm2EEEEviT0_T1_,@"STO_CUDA_ENTRY STV_DEFAULT"
_ZN2at6native29vectorized_elementwise_kernelILi4EZZZNS0_15tan_kernel_cudaERNS_18TensorIteratorBaseEENKUlvE_clEvENKUlvE0_clEvEUlN3c107complexIfEEE_St5arrayIPcLm2EEEEviT0_T1_:
.text._ZN2at6native29vectorized_elementwise_kernelILi4EZZZNS0_15tan_kernel_cudaERNS_18TensorIteratorBaseEENKUlvE_clEvENKUlvE0_clEvEUlN3c107complexIfEEE_St5arrayIPcLm2EEEEviT0_T1_:
        /* <DEDUP_REMOVED lines=65> */
.L_x_4044:
        /* <DEDUP_REMOVED lines=12> */
.L_x_4043:
[----:B------:R-:W-:-:S05]  /*04d0*/  FADD.FTZ R3, R4, -R4 ;  /* 0x8000000404037221 */ /* 0x000fca0000010000 */
[----:B------:R-:W-:Y:S01]  /*04e0*/  MOV R8, R3 ;  /* 0x0000000300087202 */ /* 0x000fe20000000f00 */
[----:B------:R-:W-:Y:S05]  /*04f0*/  BRA `(.L_x_4045) ;  /* 0x000000c000007947 */ /* 0x000fea0003800000 */
.L_x_4042:
        /* <DEDUP_REMOVED lines=12> */
.L_x_4045:
[----:B------:R-:W-:Y:S05]  /*05c0*/  BSYNC B0 ;  /* 0x0000000000007941 */ /* 0x000fea0003800000 */
.L_x_4041:
        /* <DEDUP_REMOVED lines=50> */
.L_x_4049:
        /* <DEDUP_REMOVED lines=12> */
.L_x_4048:
[----:B------:R-:W-:-:S05]  /*09b0*/  FADD.FTZ R11, R6, -R6 ;  /* 0x80000006060b7221 */ /* 0x000fca0000010000 */
[----:B------:R-:W-:Y:S01]  /*09c0*/  MOV R10, R11 ;  /* 0x0000000b000a7202 */ /* 0x000fe20000000f00 */
[----:B------:R-:W-:Y:S05]  /*09d0*/  BRA `(.L_x_4050) ;  /* 0x000000c000007947 */ /* 0x000fea0003800000 */
.L_x_4047:
        /* <DEDUP_REMOVED lines=12> */
.L_x_4050:
[----:B------:R-:W-:Y:S05]  /*0aa0*/  BSYNC B0 ;  /* 0x0000000000007941 */ /* 0x000fea0003800000 */
.L_x_4046:
        /* <DEDUP_REMOVED lines=50> */
.L_x_4054:
        /* <DEDUP_REMOVED lines=12> */
.L_x_4053:
[----:B------:R-:W-:-:S05]  /*0e90*/  FADD.FTZ R5, R20, -R20 ;  /* 0x8000001414057221 */ /* 0x000fca0000010000 */
[----:B------:R-:W-:Y:S01]  /*0ea0*/  MOV R4, R5 ;  /* 0x0000000500047202 */ /* 0x000fe20000000f00 */
[----:B------:R-:W-:Y:S05]  /*0eb0*/  BRA `(.L_x_4055) ;  /* 0x000000c000007947 */ /* 0x000fea0003800000 */
.L_x_4052:
        /* <DEDUP_REMOVED lines=12> */
.L_x_4055:
[----:B------:R-:W-:Y:S05]  /*0f80*/  BSYNC B0 ;  /* 0x0000000000007941 */ /* 0x000fea0003800000 */
.L_x_4051:
        /* <DEDUP_REMOVED lines=50> */
.L_x_4059:
        /* <DEDUP_REMOVED lines=12> */
.L_x_4058:
[----:B------:R-:W-:-:S05]  /*1370*/  FADD.FTZ R7, R22, -R22 ;  /* 0x8000001616077221 */ /* 0x000fca0000010000 */
[----:B------:R-:W-:Y:S01]  /*1380*/  MOV R6, R7 ;  /* 0x0000000700067202 */ /* 0x000fe20000000f00 */
[----:B------:R-:W-:Y:S05]  /*1390*/  BRA `(.L_x_4060) ;  /* 0x000000c000007947 */ /* 0x000fea0003800000 */
.L_x_4057:
        /* <DEDUP_REMOVED lines=12> */
.L_x_4060:
[----:B------:R-:W-:Y:S05]  /*1460*/  BSYNC B0 ;  /* 0x0000000000007941 */ /* 0x000fea0003800000 */
.L_x_4056:
        /* <DEDUP_REMOVED lines=50> */
.L_x_4064:
        /* <DEDUP_REMOVED lines=12> */
.L_x_4063:
[----:B------:R-:W-:-:S05]  /*1850*/  FADD.FTZ R21, R16, -R16 ;  /* 0x8000001010157221 */ /* 0x000fca0000010000 */
[----:B------:R-:W-:Y:S01]  /*1860*/  MOV R20, R21 ;  /* 0x0000001500147202 */ /* 0x000fe20000000f00 */
[----:B------:R-:W-:Y:S05]  /*1870*/  BRA `(.L_x_4065) ;  /* 0x000000c000007947 */ /* 0x000fea0003800000 */
.L_x_4062:
        /* <DEDUP_REMOVED lines=12> */
.L_x_4065:
[----:B------:R-:W-:Y:S05]  /*1940*/  BSYNC B0 ;  /* 0x0000000000007941 */ /* 0x000fea0003800000 */
.L_x_4061:
        /* <DEDUP_REMOVED lines=50> */
.L_x_4069:
        /* <DEDUP_REMOVED lines=12> */
.L_x_4068:
[----:B------:R-:W-:-:S05]  /*1d30*/  FADD.FTZ R23, R18, -R18 ;  /* 0x8000001212177221 */ /* 0x000fca0000010000 */
[----:B------:R-:W-:Y:S01]  /*1d40*/  MOV R22, R23 ;  /* 0x0000001700167202 */ /* 0x000fe20000000f00 */
[----:B------:R-:W-:Y:S05]  /*1d50*/  BRA `(.L_x_4070) ;  /* 0x000000c000007947 */ /* 0x000fea0003800000 */
.L_x_4067:
        /* <DEDUP_REMOVED lines=12> */
.L_x_4070:
[----:B------:R-:W-:Y:S05]  /*1e20*/  BSYNC B0 ;  /* 0x0000000000007941 */ /* 0x000fea0003800000 */
.L_x_4066:
        /* <DEDUP_REMOVED lines=50> */
.L_x_4074:
        /* <DEDUP_REMOVED lines=12> */
.L_x_4073:
[----:B------:R-:W-:-:S05]  /*2210*/  FADD.FTZ R17, R12, -R12 ;  /* 0x8000000c0c117221 */ /* 0x000fca0000010000 */
[----:B------:R-:W-:Y:S01]  /*2220*/  MOV R16, R17 ;  /* 0x0000001100107202 */ /* 0x000fe20000000f00 */
[----:B------:R-:W-:Y:S05]  /*2230*/  BRA `(.L_x_4075) ;  /* 0x000000c000007947 */ /* 0x000fea0003800000 */
.L_x_4072:
        /* <DEDUP_REMOVED lines=12> */
.L_x_4075:
[----:B------:R-:W-:Y:S05]  /*2300*/  BSYNC B0 ;  /* 0x0000000000007941 */ /* 0x000fea0003800000 */
.L_x_4071:
        /* <DEDUP_REMOVED lines=50> */
.L_x_4079:
        /* <DEDUP_REMOVED lines=12> */
.L_x_4078:
[----:B------:R-:W-:-:S05]  /*26f0*/  FADD.FTZ R19, R14, -R14 ;  /* 0x8000000e0e137221 */ /* 0x000fca0000010000 */
[----:B------:R-:W-:Y:S01]  /*2700*/  MOV R18, R19 ;  /* 0x0000001300127202 */ /* 0x000fe20000000f00 */
[----:B------:R-:W-:Y:S05]  /*2710*/  BRA `(.L_x_4080) ;  /* 0x000000c000007947 */ /* 0x000fea0003800000 */
.L_x_4077:
        /* <DEDUP_REMOVED lines=12> */
.L_x_4080:
[----:B------:R-:W-:Y:S05]  /*27e0*/  BSYNC B0 ;  /* 0x0000000000007941 */ /* 0x000fea0003800000 */
.L_x_4076:
        /* <DEDUP_REMOVED lines=15> */
.L_x_4040:
        /* <DEDUP_REMOVED lines=111> */
.L_x_4086:
        /* <DEDUP_REMOVED lines=12> */
.L_x_4085:
[----:B------:R-:W-:-:S05]  /*3090*/  FADD.FTZ R17, R22, -R22 ;  /* 0x8000001616117221 */ /* 0x000fca0000010000 */
[----:B------:R-:W-:Y:S01]  /*30a0*/  MOV R16, R17 ;  /* 0x0000001100107202 */ /* 0x000fe20000000f00 */
[----:B------:R-:W-:Y:S05]  /*30b0*/  BRA `(.L_x_4087) ;  /* 0x000000c000007947 */ /* 0x000fea0003800000 */
.L_x_4084:
        /* <DEDUP_REMOVED lines=12> */
.L_x_4087:
[----:B------:R-:W-:Y:S05]  /*3180*/  BSYNC B1 ;  /* 0x0000000000017941 */ /* 0x000fea0003800000 */
.L_x_4083:
[----:B------:R-:W-:Y:S02]  /*3190*/  FADD.FTZ R17, -R17, -RZ ;  /* 0x800000ff11117221 */ /* 0x000fe40000010100 */
.L_x_4082:
[----:B0-----:R-:W-:Y:S05]  /*31a0*/  BSYNC B0 ;  /* 0x0000000000007941 */ /* 0x001fea0003800000 */
.L_x_4081:
        /* <DEDUP_REMOVED lines=55> */
.L_x_4093:
        /* <DEDUP_REMOVED lines=12> */
.L_x_4092:
[----:B------:R-:W-:-:S05]  /*35e0*/  FADD.FTZ R19, R20, -R20 ;  /* 0x8000001414137221 */ /* 0x000fca0000010000 */
[----:B------:R-:W-:Y:S01]  /*35f0*/  MOV R18, R19 ;  /* 0x0000001300127202 */ /* 0x000fe20000000f00 */
[----:B------:R-:W-:Y:S05]  /*3600*/  BRA `(.L_x_4094) ;  /* 0x000000c000007947 */ /* 0x000fea0003800000 */
.L_x_4091:
        /* <DEDUP_REMOVED lines=12> */
.L_x_4094:
[----:B------:R-:W-:Y:S05]  /*36d0*/  BSYNC B1 ;  /* 0x0000000000017941 */ /* 0x000fea0003800000 */
.L_x_4090:
[----:B------:R-:W-:Y:S02]  /*36e0*/  FADD.FTZ R19, -R19, -RZ ;  /* 0x800000ff13137221 */ /* 0x000fe40000010100 */
.L_x_4089:
[----:B------:R-:W-:Y:S05]  /*36f0*/  BSYNC B0 ;  /* 0x0000000000007941 */ /* 0x000fea0003800000 */
.L_x_4088:
        /* <DEDUP_REMOVED lines=56> */
.L_x_4100:
        /* <DEDUP_REMOVED lines=12> */
.L_x_4099:
[----:B------:R-:W-:-:S05]  /*3b40*/  FADD.FTZ R23, R2, -R2 ;  /* 0x8000000202177221 */ /* 0x000fca0000010000 */
[----:B------:R-:W-:Y:S01]  /*3b50*/  MOV R22, R23 ;  /* 0x0000001700167202 */ /* 0x000fe20000000f00 */
[----:B------:R-:W-:Y:S05]  /*3b60*/  BRA `(.L_x_4101) ;  /* 0x000000c000007947 */ /* 0x000fea0003800000 */
.L_x_4098:
        /* <DEDUP_REMOVED lines=12> */
.L_x_4101:
[----:B------:R-:W-:Y:S05]  /*3c30*/  BSYNC B1 ;  /* 0x0000000000017941 */ /* 0x000fea0003800000 */
.L_x_4097:
[----:B------:R-:W-:Y:S02]  /*3c40*/  FADD.FTZ R23, -R23, -RZ ;  /* 0x800000ff17177221 */ /* 0x000fe40000010100 */
.L_x_4096:
[----:B------:R-:W-:Y:S05]  /*3c50*/  BSYNC B0 ;  /* 0x0000000000007941 */ /* 0x000fea0003800000 */
.L_x_4095:
        /* <DEDUP_REMOVED lines=55> */
.L_x_4107:
        /* <DEDUP_REMOVED lines=12> */
.L_x_4106:
[----:B------:R-:W-:-:S05]  /*4090*/  FADD.FTZ R3, R4, -R4 ;  /* 0x8000000404037221 */ /* 0x000fca0000010000 */
[----:B------:R-:W-:Y:S01]  /*40a0*/  MOV R20, R3 ;  /* 0x0000000300147202 */ /* 0x000fe20000000f00 */
[----:B------:R-:W-:Y:S05]  /*40b0*/  BRA `(.L_x_4108) ;  /* 0x000000c000007947 */ /* 0x000fea0003800000 */
.L_x_4105:
        /* <DEDUP_REMOVED lines=12> */
.L_x_4108:
[----:B------:R-:W-:Y:S05]  /*4180*/  BSYNC B1 ;  /* 0x0000000000017941 */ /* 0x000fea0003800000 */
.L_x_4104:
[----:B------:R-:W-:Y:S02]  /*4190*/  FADD.FTZ R21, -R3, -RZ ;  /* 0x800000ff03157221 */ /* 0x000fe40000010100 */
.L_x_4103:
[----:B------:R-:W-:Y:S05]  /*41a0*/  BSYNC B0 ;  /* 0x0000000000007941 */ /* 0x000fea0003800000 */
.L_x_4102:
        /* <DEDUP_REMOVED lines=56> */
.L_x_4114:
        /* <DEDUP_REMOVED lines=12> */
.L_x_4113:
[----:B------:R-:W-:-:S05]  /*45f0*/  FADD.FTZ R5, R6, -R6 ;  /* 0x8000000606057221 */ /* 0x000fca0000010000 */
[----:B------:R-:W-:Y:S01]  /*4600*/  MOV R4, R5 ;  /* 0x0000000500047202 */ /* 0x000fe20000000f00 */
[----:B------:R-:W-:Y:S05]  /*4610*/  BRA `(.L_x_4115) ;  /* 0x000000c000007947 */ /* 0x000fea0003800000 */
.L_x_4112:
        /* <DEDUP_REMOVED lines=12> */
.L_x_4115:
[----:B------:R-:W-:Y:S05]  /*46e0*/  BSYNC B1 ;  /* 0x0000000000017941 */ /* 0x000fea0003800000 */
.L_x_4111:
[----:B------:R-:W-:Y:S02]  /*46f0*/  FADD.FTZ R5, -R5, -RZ ;  /* 0x800000ff05057221 */ /* 0x000fe40000010100 */
.L_x_4110:
[----:B------:R-:W-:Y:S05]  /*4700*/  BSYNC B0 ;  /* 0x0000000000007941 */ /* 0x000fea0003800000 */
.L_x_4109:
        /* <DEDUP_REMOVED lines=55> */
.L_x_4121:
        /* <DEDUP_REMOVED lines=12> */
.L_x_4120:
[----:B------:R-:W-:-:S05]  /*4b40*/  FADD.FTZ R3, R10, -R10 ;  /* 0x8000000a0a037221 */ /* 0x000fca0000010000 */
[----:B------:R-:W-:Y:S01]  /*4b50*/  MOV R2, R3 ;  /* 0x0000000300027202 */ /* 0x000fe20000000f00 */
[----:B------:R-:W-:Y:S05]  /*4b60*/  BRA `(.L_x_4122) ;  /* 0x000000c000007947 */ /* 0x000fea0003800000 */
.L_x_4119:
        /* <DEDUP_REMOVED lines=12> */
.L_x_4122:
[----:B------:R-:W-:Y:S05]  /*4c30*/  BSYNC B1 ;  /* 0x0000000000017941 */ /* 0x000fea0003800000 */
.L_x_4118:
[----:B------:R-:W-:Y:S02]  /*4c40*/  FADD.FTZ R3, -R3, -RZ ;  /* 0x800000ff03037221 */ /* 0x000fe40000010100 */
.L_x_4117:
[----:B------:R-:W-:Y:S05]  /*4c50*/  BSYNC B0 ;  /* 0x0000000000007941 */ /* 0x000fea0003800000 */
.L_x_4116:
        /* <DEDUP_REMOVED lines=56> */
.L_x_4128:
        /* <DEDUP_REMOVED lines=12> */
.L_x_4127:
[----:B------:R-:W-:-:S05]  /*50a0*/  FADD.FTZ R7, R12, -R12 ;  /* 0x8000000c0c077221 */ /* 0x000fca0000010000 */
[----:B------:R-:W-:Y:S01]  /*50b0*/  MOV R6, R7 ;  /* 0x0000000700067202 */ /* 0x000fe20000000f00 */
[----:B------:R-:W-:Y:S05]  /*50c0*/  BRA `(.L_x_4129) ;  /* 0x000000c000007947 */ /* 0x000fea0003800000 */
.L_x_4126:
        /* <DEDUP_REMOVED lines=12> */
.L_x_4129:
[----:B------:R-:W-:Y:S05]  /*5190*/  BSYNC B1 ;  /* 0x0000000000017941 */ /* 0x000fea0003800000 */
.L_x_4125:
[----:B------:R-:W-:Y:S02]  /*51a0*/  FADD.FTZ R7, -R7, -RZ ;  /* 0x800000ff07077221 */ /* 0x000fe40000010100 */
.L_x_4124:
[----:B------:R-:W-:Y:S05]  /*51b0*/  BSYNC B0 ;  /* 0x0000000000007941 */ /* 0x000fea0003800000 */
.L_x_4123:
        /* <DEDUP_REMOVED lines=55> */
.L_x_4135:
        /* <DEDUP_REMOVED lines=12> */
.L_x_4134:
[----:B------:R-:W-:-:S05]  /*55f0*/  FADD.FTZ R11, R14, -R14 ;  /* 0x8000000e0e0b7221 */ /* 0x000fca0000010000 */
[----:B------:R-:W-:Y:S01]  /*5600*/  MOV R10, R11 ;  /* 0x0000000b000a7202 */ /* 0x000fe20000000f00 */
[----:B------:R-:W-:Y:S05]  /*5610*/  BRA `(.L_x_4136) ;  /* 0x000000c000007947 */ /* 0x000fea0003800000 */
.L_x_4133:
        /* <DEDUP_REMOVED lines=12> */
.L_x_4136:
[----:B------:R-:W-:Y:S05]  /*56e0*/  BSYNC B1 ;  /* 0x0000000000017941 */ /* 0x000fea0003800000 */
.L_x_4132:
[----:B------:R-:W-:Y:S02]  /*56f0*/  FADD.FTZ R11, -R11, -RZ ;  /* 0x800000ff0b0b7221 */ /* 0x000fe40000010100 */
.L_x_4131:
[----:B------:R-:W-:Y:S05]  /*5700*/  BSYNC B0 ;  /* 0x0000000000007941 */ /* 0x000fea0003800000 */
.L_x_4130:
        /* <DEDUP_REMOVED lines=21> */
.L_x_4139:
[----:B0-----:R-:W-:-:S13]  /*5860*/  ISETP.GE.AND P0, PT, R8, R0, PT ;  /* 0x000000000800720c */ /* 0x001fda0003f06270 */
[----:B------:R-:W-:Y:S05]  /*5870*/  @P0 BRA `(.L_x_4141) ;  /* 0x000000c000000947 */ /* 0x000fea0003800000 */
[----:B------:R-:W-:Y:S02]  /*5880*/  IADD3 R12, R9, R8, RZ ;  /* 0x00000008090c7210 */ /* 0x000fe40007ffe0ff */
[----:B------:R-:W-:Y:S02]  /*5890*/  MOV R13, 0x8 ;  /* 0x00000008000d7802 */ /* 0x000fe40000000f00 */
[----:B------:R-:W-:-:S03]  /*58a0*/  IADD3 R8, R8, 0x80, RZ ;  /* 0x0000008008087810 */ /* 0x000fc60007ffe0ff */
[----:B------:R-:W-:-:S05]  /*58b0*/  IMAD.WIDE.U32 R12, R12, R13, c[0x0][0x168] ;  /* 0x00005a000c0c7625 */ /* 0x000fca00078e000d */
[----:B------:R0:W-:Y:S02]  /*58c0*/  STG.E.64 [R12.64], R20 ;  /* 0x000000140c007986 */ /* 0x0001e4000c101b04 */
.L_x_4140:
[----:B------:R-:W-:-:S13]  /*58d0*/  ISETP.GE.AND P0, PT, R8, R0, PT ;  /* 0x000000000800720c */ /* 0x000fda0003f06270 */
[----:B------:R-:W-:Y:S05]  /*58e0*/  @P0 BRA `(.L_x_4142) ;  /* 0x000000d000000947 */ /* 0x000fea0003800000 */
[----:B0-----:R-:W-:Y:S01]  /*58f0*/  HFMA2.MMA R13, -RZ, RZ, 0, 4.76837158203125e-07 ;  /* 0x00000008ff0d7435 */ /* 0x001fe200000001ff */
[----:B------:R-:W-:Y:S02]  /*5900*/  IADD3 R12, R9, R8, RZ ;  /* 0x00000008090c7210 */ /* 0x000fe40007ffe0ff */
[----:B------:R-:W-:-:S07]  /*5910*/  IADD3 R8, R8, 0x80, RZ ;  /* 0x0000008008087810 */ /* 0x000fce0007ffe0ff */
[----:B------:R-:W-:-:S05]  /*5920*/  IMAD.WIDE.U32 R12, R12, R13, c[0x0][0x168] ;  /* 0x00005a000c0c7625 */ /* 0x000fca00078e000d */
[----:B------:R0:W-:Y:S02]  /*5930*/  STG.E.64 [R12.64], R4 ;  /* 0x000000040c007986 */ /* 0x0001e4000c101b04 */
.L_x_4141:
        /* <DEDUP_REMOVED lines=8> */
.L_x_4142:
[----:B------:R-:W-:Y:S05]  /*59c0*/  BSYNC B1 ;  /* 0x0000000000017941 */ /* 0x000fea0003800000 */
.L_x_4138:
[----:B------:R-:W-:-:S13]  /*59d0*/  ISETP.GE.AND P0, PT, R8, R0, PT ;  /* 0x000000000800720c */ /* 0x000fda0003f06270 */
[----:B0-----:R-:W-:Y:S02]  /*59e0*/  @!P0 IADD3 R2, R9, R8, RZ ;  /* 0x0000000809028210 */ /* 0x001fe40007ffe0ff */
[----:B------:R-:W-:Y:S02]  /*59f0*/  @!P0 MOV R3, 0x8 ;  /* 0x0000000800038802 */ /* 0x000fe40000000f00 */
[----:B------:R-:W-:-:S03]  /*5a00*/  @!P0 IADD3 R8, R8, 0x80, RZ ;  /* 0x0000008008088810 */ /* 0x000fc60007ffe0ff */
[----:B------:R-:W-:-:S05]  /*5a10*/  @!P0 IMAD.WIDE.U32 R2, R2, R3, c[0x0][0x168] ;  /* 0x00005a0002028625 */ /* 0x000fca00078e0003 */
[----:B------:R0:W-:Y:S02]  /*5a20*/  @!P0 STG.E.64 [R2.64], R6 ;  /* 0x0000000602008986 */ /* 0x0001e4000c101b04 */
.L_x_4143:
[----:B------:R-:W-:Y:S05]  /*5a30*/  BSYNC B0 ;  /* 0x0000000000007941 */ /* 0x000fea0003800000 */
.L_x_4137:
        /* <DEDUP_REMOVED lines=8> */
.L_x_4144:
        /* <DEDUP_REMOVED lines=12> */
.L_x_6511:


//--------------------- .text._ZN2at6native29vectorized_elementwise_kernelILi8EZZZNS0_15tan_kernel_cudaERNS_18TensorIteratorBaseEENKUlvE_clEvENKUlvE0_clEvEUlN3c107complexIfEEE_St5arrayIPcLm2EEEEviT0_T1_ --------------------------
	.section	.text._ZN2at6native29vectorized_elementwise_kernelILi8EZZZNS0_15tan_kernel_cudaERNS_18TensorIteratorBaseEENKUlvE_clEvENKUlvE0_clEvEUlN3c107complexIfEEE_St5arrayIPcLm2EEEEviT0_T1_,"ax",@progbits
	.sectioninfo	@"SHI_REGISTERS=4"
	.align	128
        .global         _ZN2at6native29vectorized_elementwise_kernelILi8EZZZNS0_15tan_kernel_cudaERNS_18TensorIteratorBaseEENKUlvE_clEvENKUlvE0_clEvEUlN3c107complexIfEEE_St5arrayIPcLm2EEEEviT0_T1_
        .type           _ZN2at6native29vectorized_elementwise_kernelILi8EZZZNS0_15tan_kernel_cudaERNS_18TensorIteratorBaseEENKUlvE_clEvENKUlvE0_clEvEUlN3c107complexIfEEE_St5arrayIPcLm2EEEEviT0_T1_,@function
        .size           _ZN2at6native29vectorized_elementwise_kernelILi8EZZZNS0_15tan_kernel_cudaERNS_18TensorIteratorBaseEENKUlvE_clEvENKUlvE0_clEvEUlN3c107complexIfEEE_St5arrayIPcLm2EEEEviT0_T1_,(.L_x_6512 - _ZN2at6native29vectorized_elementwise_kernelILi8EZZZNS0_15tan_kernel_cudaERNS_18TensorIteratorBaseEENKUlvE_clEvENKUlvE0_clEvEUlN3c107complexIfEEE_St5arrayIPcLm2EEEEviT0_T1_)
        .other          _ZN2at6native29vectorized_elementwise_kernelILi8EZZZNS0_15tan_kernel_cudaERNS_18TensorIteratorBaseEENKUlvE_clEvENKUlvE0_clEvEUlN3c107complexIfEEE_St5arrayIPcLm2EEEEviT0_T1_,@"STO_CUDA_ENTRY STV_DEFAULT"
_ZN2at6native29vectorized_elementwise_kernelILi8EZZZNS0_15tan_kernel_cudaERNS_18TensorIteratorBaseEENKUlvE_clEvENKUlvE0_clEvEUlN3c107complexIfEEE_St5arrayIPcLm2EEEEviT0_T1_:
.text._ZN2at6native29vectorized_elementwise_kernelILi8EZZZNS0_15tan_kernel_cudaERNS_18TensorIteratorBaseEENKUlvE_clEvENKUlvE0_clEvEUlN3c107complexIfEEE_St5arrayIPcLm2EEEEviT0_T1_:
[----:B------:R-:W-:Y:S02]  /*0000*/  MOV R1, c[0x0][0x28] ;  /* 0x00000a0000017a02 */ /* 0x000fe40000000f00 */
[----:B------:R-:W-:Y:S05]  /*0010*/  EXIT ;  /* 0x000000000000794d */ /* 0x000fea0003800000 */
.L_x_4145:
        /* <DEDUP_REMOVED lines=14> */
.L_x_6512:


//--------------------- .text._ZN2at6native18elementwise_kernelILi128ELi4EZNS0_15gpu_kernel_implIZZZNS0_15tan_kernel_cudaERNS_18TensorIteratorBaseEENKUlvE_clEvENKUlvE_clEvEUlN3c107complexIdEEE_EEvS4_RKT_EUliE_EEviT1_ --------------------------
	.section	.text._ZN2at6native18elementwise_kernelILi128ELi4EZNS0_15gpu_kernel_implIZZZNS0_15tan_kernel_cudaERNS_18TensorIteratorBaseEENKUlvE_clEvENKUlvE_clEvEUlN3c107complexIdEEE_EEvS4_RKT_EUliE_EEviT1_,"ax",@progbits
	.sectioninfo	@"SHI_REGISTERS=41"
	.align	128
        .global         _ZN2at6native18elementwise_kernelILi128ELi4EZNS0_15gpu_kernel_implIZZZNS0_15tan_kernel_cudaERNS_18TensorIteratorBaseEENKUlvE_clEvENKUlvE_clEvEUlN3c107complexIdEEE_EEvS4_RKT_EUliE_EEviT1_
        .type           _ZN2at6native18elementwise_kernelILi128ELi4EZNS0_15gpu_kernel_implIZZZNS0_15tan_kernel_cudaERNS_18TensorIteratorBaseEENKUlvE_clEvENKUlvE_clEvEUlN3c107complexIdEEE_EEvS4_RKT_EUliE_EEviT1_,@function
        .size           _ZN2at6native18elementwise_kernelILi128ELi4EZNS0_15gpu_kernel_implIZZZNS0_15tan_kernel_cudaERNS_18TensorIteratorBaseEENKUlvE_clEvENKUlvE_clEvEUlN3c107complexIdEEE_EEvS4_RKT_EUliE_EEviT1_,(.L_x_6455 - _ZN2at6native18elementwise_kernelILi128ELi4EZNS0_15gpu_kernel_implIZZZNS0_15tan_kernel_cudaERNS_18TensorIteratorBaseEENKUlvE_clEvENKUlvE_clEvEUlN3c107complexIdEEE_EEvS4_RKT_EUliE_EEviT1_)
        .other          _ZN2at6native18elementwise_kernelILi128ELi4EZNS0_15gpu_kernel_implIZZZNS0_15tan_kernel_cudaERNS_18TensorIteratorBaseEENKUlvE_clEvENKUlvE_clEvEUlN3c107complexIdEEE_EEvS4_RKT_EUliE_EEviT1_,@"STO_CUDA_ENTRY STV_DEFAULT"
_ZN2at6native18elementwise_kernelILi128ELi4EZNS0_15gpu_kernel_implIZZZNS0_15tan_kernel_cudaERNS_18TensorIteratorBaseEENKUlvE_clEvENKUlvE_clEvEUlN3c107complexIdEEE_EEvS4_RKT_EUliE_EEviT1_:
.text._ZN2at6native18elementwise_kernelILi128ELi4EZNS0_15gpu_kernel_implIZZZNS0_15tan_kernel_cudaERNS_18TensorIteratorBaseEENKUlvE_clEvENKUlvE_clEvEUlN3c107complexIdEEE_EEvS4_RKT_EUliE_EEviT1_:
        /* <DEDUP_REMOVED lines=236> */
.L_x_4148:
        /* <DEDUP_REMOVED lines=17> */
[----:B------:R-:W-:Y:S01]  /*0fd0*/  CS2R R14, SRZ ;  /* 0x00000000000e7805 */ /* 0x000fe2000001ff00 */
[----:B--2---:R0:W1:Y:S01]  /*0fe0*/  I2F.F64.S16 R12, R2 ;  /* 0x00000002000c7312 */ /* 0x0040620000101c00 */
[----:B------:R-:W-:Y:S05]  /*0ff0*/  BRA `(.L_x_4154) ;  /* 0x00000f9000007947 */ /* 0x000fea0003800000 */
.L_x_4152:
[----:B------:R-:W2:Y:S01]  /*1000*/  LDG.E.U8 R2, [R2.64] ;  /* 0x0000002402027981 */ /* 0x000ea2000c1e1100 */
[----:B------:R-:W-:Y:S01]  /*1010*/  CS2R R14, SRZ ;  /* 0x00000000000e7805 */ /* 0x000fe2000001ff00 */
[----:B--2---:R0:W1:Y:S01]  /*1020*/  I2F.F64.U16 R12, R2 ;  /* 0x00000002000c7312 */ /* 0x0040620000101800 */
[----:B------:R-:W-:Y:S05]  /*1030*/  BRA `(.L_x_4154) ;  /* 0x00000f5000007947 */ /* 0x000fea0003800000 */
.L_x_4151:
[----:B------:R-:W-:-:S13]  /*1040*/  ISETP.NE.AND P0, PT, R4, 0x2, PT ;  /* 0x000000020400780c */ /* 0x000fda0003f05270 */
[----:B------:R-:W-:Y:S05]  /*1050*/  @!P0 BRA `(.L_x_4155) ;  /* 0x000000c000008947 */ /* 0x000fea0003800000 */
[----:B------:R-:W-:-:S13]  /*1060*/  ISETP.NE.AND P0, PT, R4, 0x3, PT ;  /* 0x000000030400780c */ /* 0x000fda0003f05270 */
[----:B------:R-:W-:Y:S05]  /*1070*/  @!P0 BRA `(.L_x_4156) ;  /* 0x0000006000008947 */ /* 0x000fea0003800000 */
[----:B------:R-:W-:-:S13]  /*1080*/  ISETP.NE.AND P0, PT, R4, 0x4, PT ;  /* 0x000000040400780c */ /* 0x000fda0003f05270 */
[----:B------:R-:W-:Y:S05]  /*1090*/  @P0 BRA `(.L_x_4153) ;  /* 0x00000d2000000947 */ /* 0x000fea0003800000 */
[----:B------:R-:W2:Y:S01]  /*10a0*/  LDG.E.64 R12, [R2.64] ;  /* 0x00000024020c7981 */ /* 0x000ea2000c1e1b00 */
[----:B------:R-:W-:Y:S01]  /*10b0*/  CS2R R14, SRZ ;  /* 0x00000000000e7805 */ /* 0x000fe2000001ff00 */
[----:B--2---:R-:W0:Y:S01]  /*10c0*/  I2F.F64.S64 R12, R12 ;  /* 0x0000000c000c7312 */ /* 0x004e220000301c00 */
[----:B------:R-:W-:Y:S05]  /*10d0*/  BRA `(.L_x_4154) ;  /* 0x00000eb000007947 */ /* 0x000fea0003800000 */
.L_x_4156:
[----:B------:R-:W2:Y:S01]  /*10e0*/  LDG.E R2, [R2.64] ;  /* 0x0000002402027981 */ /* 0x000ea2000c1e1900 */
[----:B------:R-:W-:Y:S01]  /*10f0*/  CS2R R14, SRZ ;  /* 0x00000000000e7805 */ /* 0x000fe2000001ff00 */
[----:B--2---:R0:W1:Y:S01]  /*1100*/  I2F.F64 R12, R2 ;  /* 0x00000002000c7312 */ /* 0x0040620000201c00 */
[----:B------:R-:W-:Y:S05]  /*1110*/  BRA `(.L_x_4154) ;  /* 0x00000e7000007947 */ /* 0x000fea0003800000 */
.L_x_4155:
[----:B------:R-:W2:Y:S01]  /*1120*/  LDG.E.U16 R2, [R2.64] ;  /* 0x0000002402027981 */ /* 0x000ea2000c1e1500 */
[----:B------:R-:W-:Y:S01]  /*1130*/  CS2R R14, SRZ ;  /* 0x00000000000e7805 */ /* 0x000fe2000001ff00 */
[----:B--2---:R0:W1:Y:S01]  /*1140*/  I2F.F64.S16 R12, R2 ;  /* 0x00000002000c7312 */ /* 0x0040620000101c00 */
[----:B------:R-:W-:Y:S05]  /*1150*/  BRA `(.L_x_4154) ;  /* 0x00000e3000007947 */ /* 0x000fea0003800000 */
.L_x_4150:
[----:B------:R-:W-:-:S13]  /*1160*/  ISETP.GT.AND P0, PT, R4, 0x6, PT ;  /* 0x000000060400780c */ /* 0x000fda0003f04270 */
[----:B------:R-:W-:Y:S05]  /*1170*/  @P0 BRA `(.L_x_4157) ;  /* 0x000000f000000947 */ /* 0x000fea0003800000 */
[----:B------:R-:W-:-:S13]  /*1180*/  ISETP.NE.AND P0, PT, R4, 0x5, PT ;  /* 0x000000050400780c */ /* 0x000fda0003f05270 */
[----:B------:R-:W-:Y:S05]  /*1190*/  @!P0 BRA `(.L_x_4158) ;  /* 0x0000007000008947 */ /* 0x000fea0003800000 */
[----:B------:R-:W-:-:S13]  /*11a0*/  ISETP.NE.AND P0, PT, R4, 0x6, PT ;  /* 0x000000060400780c */ /* 0x000fda0003f05270 */
[----:B------:R-:W-:Y:S05]  /*11b0*/  @P0 BRA `(.L_x_4153) ;  /* 0x00000c0000000947 */ /* 0x000fea0003800000 */
[----:B------:R-:W2:Y:S01]  /*11c0*/  LDG.E R12, [R2.64] ;  /* 0x00000024020c7981 */ /* 0x000ea2000c1e1900 */
[----:B------:R-:W-:Y:S01]  /*11d0*/  CS2R R14, SRZ ;  /* 0x00000000000e7805 */ /* 0x000fe2000001ff00 */
[----:B--2---:R-:W-:-:S06]  /*11e0*/  FMUL.FTZ R12, R12, 1 ;  /* 0x3f8000000c0c7820 */ /* 0x004fcc0000410000 */
[----:B------:R-:W0:Y:S01]  /*11f0*/  F2F.F64.F32 R12, R12 ;  /* 0x0000000c000c7310 */ /* 0x000e220000201800 */
[----:B------:R-:W-:Y:S05]  /*1200*/  BRA `(.L_x_4154) ;  /* 0x00000d8000007947 */ /* 0x000fea0003800000 */
.L_x_4158:
[----:B------:R-:W2:Y:S01]  /*1210*/  LDG.E.U16 R0, [R2.64] ;  /* 0x0000002402007981 */ /* 0x000ea2000c1e1500 */
[----:B------:R-:W-:Y:S01]  /*1220*/  CS2R R14, SRZ ;  /* 0x00000000000e7805 */ /* 0x000fe2000001ff00 */
[----:B--2---:R-:W-:-:S05]  /*1230*/  HADD2.F32 R0, -RZ, R0.H0_H0 ;  /* 0x20000000ff007230 */ /* 0x004fca0000004100 */
[----:B------:R-:W-:-:S04]  /*1240*/  FMUL.FTZ R0, R0, 1 ;  /* 0x3f80000000007820 */ /* 0x000fc80000410000 */
[----:B------:R0:W1:Y:S01]  /*1250*/  F2F.F64.F32 R12, R0 ;  /* 0x00000000000c7310 */ /* 0x0000620000201800 */
[----:B------:R-:W-:Y:S05]  /*1260*/  BRA `(.L_x_4154) ;  /* 0x00000d2000007947 */ /* 0x000fea0003800000 */
.L_x_4157:
[----:B------:R-:W-:-:S13]  /*1270*/  ISETP.NE.AND P0, PT, R4, 0x7, PT ;  /* 0x000000070400780c */ /* 0x000fda0003f05270 */
[----:B------:R-:W-:Y:S05]  /*1280*/  @!P0 BRA `(.L_x_4159) ;  /* 0x0000012000008947 */ /* 0x000fea0003800000 */
[----:B------:R-:W-:-:S13]  /*1290*/  ISETP.NE.AND P0, PT, R4, 0x8, PT ;  /* 0x000000080400780c */ /* 0x000fda0003f05270 */
[----:B------:R-:W-:Y:S05]  /*12a0*/  @!P0 BRA `(.L_x_4160) ;  /* 0x0000008000008947 */ /* 0x000fea0003800000 */
[----:B------:R-:W-:-:S13]  /*12b0*/  ISETP.NE.AND P0, PT, R4, 0x9, PT ;  /* 0x000000090400780c */ /* 0x000fda0003f05270 */
[----:B------:R-:W-:Y:S05]  /*12c0*/  @P0 BRA `(.L_x_4153) ;  /* 0x00000af000000947 */ /* 0x000fea0003800000 */
[----:B------:R-:W2:Y:S02]  /*12d0*/  LDG.E.64 R2, [R2.64] ;  /* 0x0000002402027981 */ /* 0x000ea4000c1e1b00 */
[----:B--2---:R-:W-:Y:S02]  /*12e0*/  FMUL.FTZ R14, R3, 1 ;  /* 0x3f800000030e7820 */ /* 0x004fe40000410000 */
[----:B------:R-:W-:-:S04]  /*12f0*/  FMUL.FTZ R12, R2, 1 ;  /* 0x3f800000020c7820 */ /* 0x000fc80000410000 */
[----:B------:R-:W0:Y:S08]  /*1300*/  F2F.F64.F32 R14, R14 ;  /* 0x0000000e000e7310 */ /* 0x000e300000201800 */
[----:B------:R-:W1:Y:S01]  /*1310*/  F2F.F64.F32 R12, R12 ;  /* 0x0000000c000c7310 */ /* 0x000e620000201800 */
[----:B------:R-:W-:Y:S05]  /*1320*/  BRA `(.L_x_4154) ;  /* 0x00000c6000007947 */ /* 0x000fea0003800000 */
.L_x_4160:
[----:B------:R-:W2:Y:S02]  /*1330*/  LDG.E R0, [R2.64] ;  /* 0x0000002402007981 */ /* 0x000ea4000c1e1900 */
[----:B--2---:R-:W-:-:S02]  /*1340*/  HADD2.F32 R4, -RZ, R0.H1_H1 ;  /* 0x30000000ff047230 */ /* 0x004fc40000004100 */
[----:B------:R-:W-:-:S03]  /*1350*/  HADD2.F32 R0, -RZ, R0.H0_H0 ;  /* 0x20000000ff007230 */ /* 0x000fc60000004100 */
[----:B------:R-:W-:Y:S02]  /*1360*/  FMUL.FTZ R4, R4, 1 ;  /* 0x3f80000004047820 */ /* 0x000fe40000410000 */
[----:B------:R-:W-:Y:S02]  /*1370*/  FMUL.FTZ R0, R0, 1 ;  /* 0x3f80000000007820 */ /* 0x000fe40000410000 */
[----:B------:R0:W1:Y:S08]  /*1380*/  F2F.F64.F32 R14, R4 ;  /* 0x00000004000e7310 */ /* 0x0000700000201800 */
[----:B------:R0:W2:Y:S01]  /*1390*/  F2F.F64.F32 R12, R0 ;  /* 0x00000000000c7310 */ /* 0x0000a20000201800 */
[----:B------:R-:W-:Y:S05]  /*13a0*/  BRA `(.L_x_4154) ;  /* 0x00000be000007947 */ /* 0x000fea0003800000 */
.L_x_4159:
[----:B------:R0:W5:Y:S01]  /*13b0*/  LDG.E.64 R12, [R2.64] ;  /* 0x00000024020c7981 */ /* 0x000162000c1e1b00 */
[----:B------:R-:W-:Y:S01]  /*13c0*/  CS2R R14, SRZ ;  /* 0x00000000000e7805 */ /* 0x000fe2000001ff00 */
[----:B------:R-:W-:Y:S05]  /*13d0*/  BRA `(.L_x_4154) ;  /* 0x00000bb000007947 */ /* 0x000fea0003800000 */
.L_x_4149:
        /* <DEDUP_REMOVED lines=9> */
[----:B------:R-:W-:Y:S01]  /*1470*/  CS2R R14, SRZ ;  /* 0x00000000000e7805 */ /* 0x000fe2000001ff00 */
[----:B------:R-:W-:Y:S01]  /*1480*/  IMAD.MOV.U32 R12, RZ, RZ, RZ ;  /* 0x000000ffff0c7224 */ /* 0x000fe200078e00ff */
[----:B--2---:R-:W-:-:S04]  /*1490*/  ISETP.NE.AND P0, PT, R2, RZ, PT ;  /* 0x000000ff0200720c */ /* 0x004fc80003f05270 */
[----:B------:R-:W-:Y:S01]  /*14a0*/  FSEL R13, RZ, 1.875, !P0 ;  /* 0x3ff00000ff0d7808 */ /* 0x000fe20004000000 */
[----:B------:R-:W-:Y:S05]  /*14b0*/  BRA `(.L_x_4154) ;  /* 0x00000ad000007947 */ /* 0x000fea0003800000 */
.L_x_4163:
[----:B------:R0:W5:Y:S01]  /*14c0*/  LDG.E.128 R12, [R2.64] ;  /* 0x00000024020c7981 */ /* 0x000162000c1e1d00 */
[----:B------:R-:W-:Y:S05]  /*14d0*/  BRA `(.L_x_4154) ;  /* 0x00000ab000007947 */ /* 0x000fea0003800000 */
.L_x_4162:
        /* <DEDUP_REMOVED lines=8> */
[----:B------:R-:W-:Y:S01]  /*1560*/  CS2R R14, SRZ ;  /* 0x00000000000e7805 */ /* 0x000fe2000001ff00 */
        /* <DEDUP_REMOVED lines=20> */
.L_x_4165:
[----:B------:R-:W2:Y:S01]  /*16b0*/  LDG.E.U8 R2, [R2.64] ;  /* 0x0000002402027981 */ /* 0x000ea2000c1e1100 */
[----:B------:R-:W-:Y:S01]  /*16c0*/  CS2R R14, SRZ ;  /* 0x00000000000e7805 */ /* 0x000fe2000001ff00 */
        /* <DEDUP_REMOVED lines=14> */
.L_x_4164:
[----:B------:R-:W2:Y:S01]  /*17b0*/  LDG.E.U16 R0, [R2.64] ;  /* 0x0000002402007981 */ /* 0x000ea2000c1e1500 */
[----:B------:R-:W-:Y:S01]  /*17c0*/  CS2R R14, SRZ ;  /* 0x00000000000e7805 */ /* 0x000fe2000001ff00 */
[----:B--2---:R-:W-:-:S05]  /*17d0*/  PRMT R0, RZ, 0x5410, R0 ;  /* 0x00005410ff007816 */ /* 0x004fca0000000000 */
[----:B------:R-:W-:-:S04]  /*17e0*/  FMUL.FTZ R0, R0, 1 ;  /* 0x3f80000000007820 */ /* 0x000fc80000410000 */
[----:B------:R0:W1:Y:S01]  /*17f0*/  F2F.F64.F32 R12, R0 ;  /* 0x00000000000c7310 */ /* 0x0000620000201800 */
[----:B------:R-:W-:Y:S05]  /*1800*/  BRA `(.L_x_4154) ;  /* 0x0000078000007947 */ /* 0x000fea0003800000 */
.L_x_4161:
        /* <DEDUP_REMOVED lines=9> */
[----:B------:R-:W-:Y:S01]  /*18a0*/  CS2R R14, SRZ ;  /* 0x00000000000e7805 */ /* 0x000fe2000001ff00 */
[----:B--2---:R0:W1:Y:S01]  /*18b0*/  I2F.F64.U16 R12, R2 ;  /* 0x00000002000c7312 */ /* 0x0040620000101800 */
[----:B------:R-:W-:Y:S05]  /*18c0*/  BRA `(.L_x_4154) ;  /* 0x000006c000007947 */ /* 0x000fea0003800000 */
.L_x_4168:
        /* <DEDUP_REMOVED lines=21> */
.L_x_4172:
[----:B------:R-:W-:Y:S05]  /*1a20*/  BSYNC B1 ;  /* 0x0000000000017941 */ /* 0x000fea0003800000 */
.L_x_4171:
[----:B------:R-:W-:Y:S01]  /*1a30*/  LEA R3, R0, 0x3b800000, 0x17 ;  /* 0x3b80000000037811 */ /* 0x000fe200078eb8ff */
[----:B------:R-:W-:-:S05]  /*1a40*/  IMAD.SHL.U32 R0, R2, 0x100000, RZ ;  /* 0x0010000002007824 */ /* 0x000fca00078e00ff */
[----:B------:R-:W-:Y:S02]  /*1a50*/  LOP3.LUT R0, R3, R0, R4, 0xfe, !PT ;  /* 0x0000000003007212 */ /* 0x000fe400078efe04 */
.L_x_4170:
[----:B------:R-:W-:Y:S05]  /*1a60*/  BSYNC B0 ;  /* 0x0000000000007941 */ /* 0x000fea0003800000 */
.L_x_4169:
[----:B------:R-:W-:Y:S01]  /*1a70*/  FMUL.FTZ R0, R0, 1 ;  /* 0x3f80000000007820 */ /* 0x000fe20000410000 */
[----:B------:R-:W-:-:S03]  /*1a80*/  CS2R R14, SRZ ;  /* 0x00000000000e7805 */ /* 0x000fc6000001ff00 */
[----:B------:R0:W1:Y:S01]  /*1a90*/  F2F.F64.F32 R12, R0 ;  /* 0x00000000000c7310 */ /* 0x0000620000201800 */
[----:B------:R-:W-:Y:S05]  /*1aa0*/  BRA `(.L_x_4154) ;  /* 0x000004e000007947 */ /* 0x000fea0003800000 */
.L_x_4167:
        /* <DEDUP_REMOVED lines=21> */
.L_x_4176:
[----:B------:R-:W-:Y:S05]  /*1c00*/  BSYNC B1 ;  /* 0x0000000000017941 */ /* 0x000fea0003800000 */
.L_x_4175:
[----:B------:R-:W-:Y:S01]  /*1c10*/  LEA R3, R0, 0x37800000, 0x17 ;  /* 0x3780000000037811 */ /* 0x000fe200078eb8ff */
[----:B------:R-:W-:-:S05]  /*1c20*/  IMAD.SHL.U32 R0, R2, 0x200000, RZ ;  /* 0x0020000002007824 */ /* 0x000fca00078e00ff */
[----:B------:R-:W-:Y:S02]  /*1c30*/  LOP3.LUT R0, R3, R0, R4, 0xfe, !PT ;  /* 0x0000000003007212 */ /* 0x000fe400078efe04 */
.L_x_4174:
[----:B------:R-:W-:Y:S05]  /*1c40*/  BSYNC B0 ;  /* 0x0000000000007941 */ /* 0x000fea0003800000 */
.L_x_4173:
[----:B------:R-:W-:Y:S01]  /*1c50*/  FMUL.FTZ R0, R0, 1 ;  /* 0x3f80000000007820 */ /* 0x000fe20000410000 */
[----:B------:R-:W-:-:S03]  /*1c60*/  CS2R R14, SRZ ;  /* 0x00000000000e7805 */ /* 0x000fc6000001ff00 */
[----:B------:R0:W1:Y:S01]  /*1c70*/  F2F.F64.F32 R12, R0 ;  /* 0x00000000000c7310 */ /* 0x0000620000201800 */
[----:B------:R-:W-:Y:S05]  /*1c80*/  BRA `(.L_x_4154) ;  /* 0x0000030000007947 */ /* 0x000fea0003800000 */
.L_x_4166:
        /* <DEDUP_REMOVED lines=8> */
[----:B------:R-:W-:Y:S01]  /*1d10*/  HFMA2.MMA R0, -RZ, RZ, 3.814697265625e-06, 0 ;  /* 0x00400000ff007435 */ /* 0x000fe200000001ff */
[----:B--2---:R-:W-:-:S13]  /*1d20*/  ISETP.NE.AND P0, PT, R2, RZ, PT ;  /* 0x000000ff0200720c */ /* 0x004fda0003f05270 */
[----:B------:R-:W-:Y:S05]  /*1d30*/  @!P0 BRA `(.L_x_4180) ;  /* 0x0000003000008947 */ /* 0x000fea0003800000 */
[----:B------:R-:W-:-:S13]  /*1d40*/  ISETP.NE.AND P0, PT, R2, 0xff, PT ;  /* 0x000000ff0200780c */ /* 0x000fda0003f05270 */
[----:B------:R-:W-:Y:S02]  /*1d50*/  @!P0 IMAD.MOV.U32 R0, RZ, RZ, 0x7f800001 ;  /* 0x7f800001ff008424 */ /* 0x000fe400078e00ff */
[----:B------:R-:W-:Y:S02]  /*1d60*/  @P0 IMAD.SHL.U32 R0, R2, 0x800000, RZ ;  /* 0x0080000002000824 */ /* 0x000fe400078e00ff */
.L_x_4180:
[----:B------:R-:W-:Y:S05]  /*1d70*/  BSYNC B0 ;  /* 0x0000000000007941 */ /* 0x000fea0003800000 */
.L_x_4179:
[----:B------:R-:W-:Y:S01]  /*1d80*/  FMUL.FTZ R0, R0, 1 ;  /* 0x3f80000000007820 */ /* 0x000fe20000410000 */
[----:B------:R-:W-:-:S03]  /*1d90*/  CS2R R14, SRZ ;  /* 0x00000000000e7805 */ /* 0x000fc6000001ff00 */
[----:B------:R0:W1:Y:S01]  /*1da0*/  F2F.F64.F32 R12, R0 ;  /* 0x00000000000c7310 */ /* 0x0000620000201800 */
[----:B------:R-:W-:Y:S05]  /*1db0*/  BRA `(.L_x_4154) ;  /* 0x000001d000007947 */ /* 0x000fea0003800000 */
.L_x_4153:
[----:B------:R-:W-:Y:S01]  /*1dc0*/  MOV R0, 0x0 ;  /* 0x0000000000007802 */ /* 0x000fe20000000f00 */
[----:B------:R-:W-:Y:S02]  /*1dd0*/  IMAD.MOV.U32 R4, RZ, RZ, c[0x4][0x158] ;  /* 0x01005600ff047624 */ /* 0x000fe400078e00ff */
[----:B------:R-:W-:Y:S01]  /*1de0*/  IMAD.MOV.U32 R5, RZ, RZ, c[0x4][0x15c] ;  /* 0x01005700ff057624 */ /* 0x000fe200078e00ff */
[----:B------:R0:W1:Y:S01]  /*1df0*/  LDC.64 R2, c[0x4][R0] ;  /* 0x0100000000027b82 */ /* 0x0000620000000a00 */
        /* <DEDUP_REMOVED lines=14> */
[----:B-1----:R-:W-:Y:S05]  /*1ee0*/  CALL.ABS.NOINC R2 ;  /* 0x0000000002007343 */ /* 0x002fea0003c00000 */
[----:B------:R-:W-:Y:S01]  /*1ef0*/  CS2R R12, SRZ ;  /* 0x00000000000c7805 */ /* 0x000fe2000001ff00 */
[----:B------:R-:W-:Y:S01]  /*1f00*/  CS2R R14, SRZ ;  /* 0x00000000000e7805 */ /* 0x000fe2000001ff00 */
[----:B------:R-:W-:Y:S05]  /*1f10*/  BRA `(.L_x_4154) ;  /* 0x0000007000007947 */ /* 0x000fea0003800000 */
.L_x_4178:
[----:B------:R-:W2:Y:S01]  /*1f20*/  LDG.E.64 R12, [R2.64] ;  /* 0x00000024020c7981 */ /* 0x000ea2000c1e1b00 */
[----:B------:R-:W-:Y:S01]  /*1f30*/  CS2R R14, SRZ ;  /* 0x00000000000e7805 */ /* 0x000fe2000001ff00 */
[----:B--2---:R-:W0:Y:S01]  /*1f40*/  I2F.F64.U64 R12, R12 ;  /* 0x0000000c000c7312 */ /* 0x004e220000301800 */
[----:B------:R-:W-:Y:S05]  /*1f50*/  BRA `(.L_x_4154) ;  /* 0x0000003000007947 */ /* 0x000fea0003800000 */
.L_x_4177:
[----:B------:R-:W2:Y:S01]  /*1f60*/  LDG.E R2, [R2.64] ;  /* 0x0000002402027981 */ /* 0x000ea2000c1e1900 */
[----:B------:R-:W-:Y:S01]  /*1f70*/  CS2R R14, SRZ ;  /* 0x00000000000e7805 */ /* 0x000fe2000001ff00 */
[----:B--2---:R0:W1:Y:S06]  /*1f80*/  I2F.F64.U32 R12, R2 ;  /* 0x00000002000c7312 */ /* 0x00406c0000201800 */
.L_x_4154:
[----:B01---5:R-:W0:Y:S01]  /*1f90*/  DADD R24, -RZ, -R14 ;  /* 0x00000000ff187229 */ /* 0x023e22000000090e */
[----:B------:R-:W-:Y:S09]  /*1fa0*/  BSSY B0, `(.L_x_4181) ;  /* 0x00001cb000007945 */ /* 0x000ff20003800000 */
[----:B0-----:R-:W-:-:S04]  /*1fb0*/  LOP3.LUT R0, R25, 0x7fffffff, RZ, 0xc0, !PT ;  /* 0x7fffffff19007812 */ /* 0x001fc800078ec0ff */
[----:B------:R-:W-:-:S13]  /*1fc0*/  ISETP.GT.U32.AND P0, PT, R0, 0x7fefffff, PT ;  /* 0x7fefffff0000780c */ /* 0x000fda0003f04070 */
[----:B------:R-:W-:Y:S05]  /*1fd0*/  @P0 BRA `(.L_x_4182) ;  /* 0x000016f000000947 */ /* 0x000fea0003800000 */
[----:B--2---:R-:W0:-:S14]  /*1fe0*/  DSETP.GEU.AND P0, PT, |R12|, +INF , PT ;  /* 0x7ff000000c00742a */ /* 0x004e1c0003f0e200 */
[----:B0-----:R-:W-:Y:S05]  /*1ff0*/  @P0 BRA `(.L_x_4183) ;  /* 0x0000169000000947 */ /* 0x001fea0003800000 */
[----:B------:R-:W-:-:S13]  /*2000*/  ISETP.GT.U32.AND P0, PT, R0, 0x4035ffff, PT ;  /* 0x4035ffff0000780c */ /* 0x000fda0003f04070 */
[----:B------:R-:W-:Y:S05]  /*2010*/  @P0 BRA `(.L_x_4184) ;  /* 0x00000e3000000947 */ /* 0x000fea0003800000 */
[----:B------:R-:W0:Y:S01]  /*2020*/  DSETP.NEU.AND P0, PT, |R12|, +INF , PT ;  /* 0x7ff000000c00742a */ /* 0x000e220003f0d200 */
        /* <DEDUP_REMOVED lines=13> */
[----:B01----:R-:W-:Y:S05]  /*2100*/  CALL.REL.NOINC `($_ZN2at6native18elementwise_kernelILi128ELi4EZNS0_15gpu_kernel_implIZZZNS0_15tan_kernel_cudaERNS_18TensorIteratorBaseEENKUlvE_clEvENKUlvE_clEvEUlN3c107complexIdEEE_EEvS4_RKT_EUliE_EEviT1_$__internal_trig_reduction_slowpathd) ;  /* 0x0001198000007944 */ /* 0x003fea0003c00000 */
[----:B------:R-:W-:Y:S02]  /*2110*/  IMAD.MOV.U32 R0, RZ, RZ, R6 ;  /* 0x000000ffff007224 */ /* 0x000fe400078e0006 */
[----:B------:R-:W-:Y:S02]  /*2120*/  IMAD.MOV.U32 R6, RZ, RZ, R2 ;  /* 0x000000ffff067224 */ /* 0x000fe400078e0002 */
[----:B------:R-:W-:Y:S01]  /*2130*/  IMAD.MOV.U32 R7, RZ, RZ, R3 ;  /* 0x000000ffff077224 */ /* 0x000fe200078e0003 */
[----:B------:R-:W-:Y:S05]  /*2140*/  BRA `(.L_x_4187) ;  /* 0x0000002000007947 */ /* 0x000fea0003800000 */
.L_x_4186:
[----:B------:R0:W1:Y:S01]  /*2150*/  DMUL R6, RZ, R12 ;  /* 0x0000000cff067228 */ /* 0x0000620000000000 */
[----:B------:R-:W-:-:S05]  /*2160*/  IMAD.MOV.U32 R0, RZ, RZ, RZ ;  /* 0x000000ffff007224 */ /* 0x000fca00078e00ff */
.L_x_4187:
[----:B------:R-:W-:Y:S05]  /*2170*/  BSYNC B2 ;  /* 0x0000000000027941 */ /* 0x000fea0003800000 */
.L_x_4185:
[----:B01----:R-:W0:Y:S01]  /*2180*/  DMUL R4, R6, R6 ;  /* 0x0000000606047228 */ /* 0x003e220000000000 */
[----:B------:R-:W-:Y:S01]  /*2190*/  IMAD.MOV.U32 R2, RZ, RZ, 0x2799bcb9 ;  /* 0x2799bcb9ff027424 */ /* 0x000fe200078e00ff */
[----:B------:R-:W-:Y:S01]  /*21a0*/  LOP3.LUT R0, R0, 0x1, RZ, 0xc0, !PT ;  /* 0x0000000100007812 */ /* 0x000fe200078ec0ff */
[----:B------:R-:W-:Y:S01]  /*21b0*/  IMAD.MOV.U32 R3, RZ, RZ, 0x3ee48dac ;  /* 0x3ee48dacff037424 */ /* 0x000fe200078e00ff */
[----:B------:R-:W-:Y:S02]  /*21c0*/  BSSY B1, `(.L_x_4188) ;  /* 0x000001f000017945 */ /* 0x000fe40003800000 */
[----:B------:R-:W-:-:S03]  /*21d0*/  ISETP.NE.U32.AND P0, PT, R0, 0x1, PT ;  /* 0x000000010000780c */ /* 0x000fc60003f05070 */
        /* <DEDUP_REMOVED lines=13> */
[----:B0-----:R0:W1:Y:S02]  /*22b0*/  DFMA R8, R4, R2, c[0x2][0x88] ;  /* 0x008022000408762b */ /* 0x0010640000000002 */
[----:B0-----:R-:W-:-:S04]  /*22c0*/  LOP3.LUT R3, R25, 0x7fffffff, RZ, 0xc0, !PT ;  /* 0x7fffffff19037812 */ /* 0x001fc800078ec0ff */
[----:B-1----:R-:W0:Y:S01]  /*22d0*/  DMUL R14, R4, R8 ;  /* 0x00000008040e7228 */ /* 0x002e220000000000 */
[----:B------:R-:W-:-:S05]  /*22e0*/  ISETP.GE.U32.AND P1, PT, R3, 0x3ff00000, PT ;  /* 0x3ff000000300780c */ /* 0x000fca0003f26070 */
        /* <DEDUP_REMOVED lines=12> */
.L_x_4189:
[----:B------:R-:W-:Y:S05]  /*23b0*/  BSYNC B1 ;  /* 0x0000000000017941 */ /* 0x000fea0003800000 */
.L_x_4188:
[----:B------:R-:W-:Y:S01]  /*23c0*/  BSSY B2, `(.L_x_4190) ;  /* 0x0000055000027945 */ /* 0x000fe20003800000 */
[----:B------:R-:W-:Y:S01]  /*23d0*/  IMAD.MOV.U32 R2, RZ, RZ, R24 ;  /* 0x000000ffff027224 */ /* 0x000fe200078e0018 */
[----:B------:R-:W-:Y:S05]  /*23e0*/  @!P1 BRA `(.L_x_4191) ;  /* 0x0000047000009947 */ /* 0x000fea0003800000 */
[----:B0-----:R-:W-:Y:S01]  /*23f0*/  IMAD.MOV.U32 R6, RZ, RZ, 0x652b82fe ;  /* 0x652b82feff067424 */ /* 0x001fe200078e00ff */
[----:B------:R-:W-:Y:S01]  /*2400*/  SHF.L.U32 R0, R3, 0x1, RZ ;  /* 0x0000000103007819 */ /* 0x000fe200000006ff */
[----:B------:R-:W-:Y:S01]  /*2410*/  IMAD.MOV.U32 R7, RZ, RZ, 0x3ff71547 ;  /* 0x3ff71547ff077424 */ /* 0x000fe200078e00ff */
[----:B------:R-:W-:Y:S01]  /*2420*/  BSSY B3, `(.L_x_4192) ;  /* 0x000003e000037945 */ /* 0x000fe20003800000 */
[----:B------:R-:W-:Y:S01]  /*2430*/  IMAD.MOV.U32 R12, RZ, RZ, 0x6acd15b6 ;  /* 0x6acd15b6ff0c7424 */ /* 0x000fe200078e00ff */
[C---:B------:R-:W-:Y:S01]  /*2440*/  ISETP.GE.U32.AND P0, PT, R0.reuse, 0x7fb3e647, PT ;  /* 0x7fb3e6470000780c */ /* 0x040fe20003f06070 */
[----:B------:R-:W-:Y:S01]  /*2450*/  IMAD.MOV.U32 R13, RZ, RZ, 0x3e21f407 ;  /* 0x3e21f407ff0d7424 */ /* 0x000fe200078e00ff */
[----:B------:R-:W-:Y:S01]  /*2460*/  ISETP.NE.AND P1, PT, R0, RZ, PT ;  /* 0x000000ff0000720c */ /* 0x000fe20003f25270 */
[----:B------:R-:W0:-:S06]  /*2470*/  DFMA R6, R2, R6, 6.75539944105574400000e+15 ;  /* 0x433800000206742b */ /* 0x000e0c0000000006 */
[----:B0-----:R0:W2:-:S04]  /*2480*/  DADD R8, R6, -6.75539944105574400000e+15 ;  /* 0xc338000006087429 */ /* 0x0010880000000000 */
[----:B0-----:R-:W-:Y:S02]  /*2490*/  IADD3 R6, R6, -0x1, RZ ;  /* 0xffffffff06067810 */ /* 0x001fe40007ffe0ff */
[----:B--2---:R-:W0:Y:S02]  /*24a0*/  DFMA R10, R8, c[0x2][0x90], R2 ;  /* 0x00802400080a7a2b */ /* 0x004e240000000002 */
[----:B------:R-:W-:-:S04]  /*24b0*/  SEL R6, R6, RZ, P0 ;  /* 0x000000ff06067207 */ /* 0x000fc80000000000 */
[----:B0-----:R-:W0:Y:S01]  /*24c0*/  DFMA R10, R8, c[0x2][0x98], R10 ;  /* 0x00802600080a7a2b */ /* 0x001e22000000000a */
[----:B------:R-:W-:-:S09]  /*24d0*/  IADD3 R7, R6, -0x1, RZ ;  /* 0xffffffff06077810 */ /* 0x000fd20007ffe0ff */
[----:B0-----:R-:W-:Y:S02]  /*24e0*/  FSEL R21, R3, R11, !P0 ;  /* 0x0000000b03157208 */ /* 0x001fe40004000000 */
[----:B------:R-:W-:Y:S02]  /*24f0*/  FSEL R20, R2, R10, !P0 ;  /* 0x0000000a02147208 */ /* 0x000fe40004000000 */
[----:B------:R-:W-:Y:S01]  /*2500*/  ISETP.NE.AND P0, PT, R6, 0x400, PT ;  /* 0x000004000600780c */ /* 0x000fe20003f05270 */
[----:B------:R-:W-:Y:S02]  /*2510*/  IMAD.MOV.U32 R9, RZ, RZ, R21 ;  /* 0x000000ffff097224 */ /* 0x000fe400078e0015 */
[----:B------:R-:W-:-:S06]  /*2520*/  IMAD.MOV.U32 R8, RZ, RZ, R20 ;  /* 0x000000ffff087224 */ /* 0x000fcc00078e0014 */
[----:B------:R-:W0:-:S04]  /*2530*/  DFMA R10, R8, R12, c[0x2][0xa0] ;  /* 0x00802800080a762b */ /* 0x000e08000000000c */
[----:B------:R-:W-:Y:S02]  /*2540*/  @P0 IMAD.MOV R7, RZ, RZ, R6 ;  /* 0x000000ffff070224 */ /* 0x000fe400078e0206 */
[----:B0-----:R-:W0:Y:S01]  /*2550*/  DFMA R10, R8, R10, c[0x2][0xa8] ;  /* 0x00802a00080a762b */ /* 0x001e22000000000a */
[----:B------:R-:W-:Y:S02]  /*2560*/  IMAD.MOV.U32 R6, RZ, RZ, RZ ;  /* 0x000000ffff067224 */ /* 0x000fe400078e00ff */
[----:B------:R-:W-:-:S03]  /*2570*/  LEA R7, R7, 0x3ff00000, 0x14 ;  /* 0x3ff0000007077811 */ /* 0x000fc600078ea0ff */
[----:B0-----:R-:W0:-:S04]  /*2580*/  DFMA R10, R8, R10, c[0x2][0xb0] ;  /* 0x00802c00080a762b */ /* 0x001e08000000000a */
[----:B------:R-:W-:-:S04]  /*2590*/  DADD R12, R6, -0.5 ;  /* 0xbfe00000060c7429 */ /* 0x000fc80000000000 */
[----:B0-----:R-:W0:-:S06]  /*25a0*/  DFMA R10, R8, R10, c[0x2][0xb8] ;  /* 0x00802e00080a762b */ /* 0x001e0c000000000a */
[----:B0-----:R-:W0:-:S06]  /*25b0*/  DFMA R10, R8, R10, c[0x2][0xc0] ;  /* 0x00803000080a762b */ /* 0x001e0c000000000a */
[----:B0-----:R-:W0:-:S06]  /*25c0*/  DFMA R10, R8, R10, c[0x2][0xc8] ;  /* 0x00803200080a762b */ /* 0x001e0c000000000a */
[----:B0-----:R-:W0:-:S06]  /*25d0*/  DFMA R10, R8, R10, c[0x2][0xd0] ;  /* 0x00803400080a762b */ /* 0x001e0c000000000a */
[----:B0-----:R-:W0:-:S06]  /*25e0*/  DFMA R10, R8, R10, c[0x2][0xd8] ;  /* 0x00803600080a762b */ /* 0x001e0c000000000a */
[----:B0-----:R-:W0:-:S06]  /*25f0*/  DFMA R10, R8, R10, c[0x2][0xe0] ;  /* 0x00803800080a762b */ /* 0x001e0c000000000a */
[----:B0-----:R-:W0:-:S06]  /*2600*/  DFMA R10, R8, R10, 0.5 ;  /* 0x3fe00000080a742b */ /* 0x001e0c000000000a */
[----:B0-----:R-:W0:-:S06]  /*2610*/  DMUL R10, R8, R10 ;  /* 0x0000000a080a7228 */ /* 0x001e0c0000000000 */
[----:B0-----:R0:W2:Y:S02]  /*2620*/  DFMA R10, R8, R10, R8 ;  /* 0x0000000a080a722b */ /* 0x0010a40000000008 */
[----:B0-----:R-:W-:Y:S02]  /*2630*/  IMAD.MOV.U32 R8, RZ, RZ, 0x0 ;  /* 0x00000000ff087424 */ /* 0x001fe400078e00ff */
[----:B------:R-:W-:Y:S02]  /*2640*/  IMAD.MOV.U32 R9, RZ, RZ, 0x3ff00000 ;  /* 0x3ff00000ff097424 */ /* 0x000fe400078e00ff */
[----:B--2---:R-:W0:-:S06]  /*2650*/  DFMA R10, R10, R6, R12 ;  /* 0x000000060a0a722b */ /* 0x004e0c000000000c */
[----:B0-----:R-:W0:-:S10]  /*2660*/  DADD R6, R10, R10 ;  /* 0x000000000a067229 */ /* 0x001e14000000000a */
[----:B0-----:R-:W-:Y:S02]  /*2670*/  @P1 FSEL R20, R6, R10, !P0 ;  /* 0x0000000a06141208 */ /* 0x001fe40004000000 */
[----:B------:R-:W-:-:S03]  /*2680*/  @P1 FSEL R21, R7, R11, !P0 ;  /* 0x0000000b07151208 */ /* 0x000fc60004000000 */
[----:B------:R-:W-:Y:S01]  /*2690*/  IMAD.MOV.U32 R6, RZ, RZ, R20 ;  /* 0x000000ffff067224 */ /* 0x000fe200078e0014 */
[----:B------:R-:W-:Y:S01]  /*26a0*/  FSETP.GEU.AND P1, PT, |R21|, 6.5827683646048100446e-37, PT ;  /* 0x036000001500780b */ /* 0x000fe20003f2e200 */
[----:B------:R-:W-:-:S06]  /*26b0*/  IMAD.MOV.U32 R7, RZ, RZ, R21 ;  /* 0x000000ffff077224 */ /* 0x000fcc00078e0015 */
[----:B------:R0:W2:Y:S02]  /*26c0*/  DFMA R14, R6, 2, R8 ;  /* 0x40000000060e782b */ /* 0x0000a40000000008 */
[----:B0-----:R-:W-:-:S04]  /*26d0*/  IMAD.MOV.U32 R8, RZ, RZ, 0x1 ;  /* 0x00000001ff087424 */ /* 0x001fc800078e00ff */
[----:B--2---:R-:W0:Y:S02]  /*26e0*/  MUFU.RCP64H R9, R15 ;  /* 0x0000000f00097308 */ /* 0x004e240000001800 */
[----:B0-----:R-:W0:-:S06]  /*26f0*/  DFMA R10, -R14, R8, 1 ;  /* 0x3ff000000e0a742b */ /* 0x001e0c0000000108 */
[----:B0-----:R-:W0:-:S06]  /*2700*/  DFMA R10, R10, R10, R10 ;  /* 0x0000000a0a0a722b */ /* 0x001e0c000000000a */
[----:B0-----:R-:W0:-:S06]  /*2710*/  DFMA R10, R8, R10, R8 ;  /* 0x0000000a080a722b */ /* 0x001e0c0000000008 */
[----:B0-----:R-:W0:-:S06]  /*2720*/  DFMA R8, -R14, R10, 1 ;  /* 0x3ff000000e08742b */ /* 0x001e0c000000010a */
[----:B0-----:R-:W0:-:S06]  /*2730*/  DFMA R8, R10, R8, R10 ;  /* 0x000000080a08722b */ /* 0x001e0c000000000a */
[----:B0-----:R-:W0:-:S06]  /*2740*/  DMUL R10, R6, R8 ;  /* 0x00000008060a7228 */ /* 0x001e0c0000000000 */
[----:B0-----:R-:W0:-:S06]  /*2750*/  DFMA R12, -R14, R10, R6 ;  /* 0x0000000a0e0c722b */ /* 0x001e0c0000000106 */
[----:B0-----:R-:W0:-:S10]  /*2760*/  DFMA R8, R8, R12, R10 ;  /* 0x0000000c0808722b */ /* 0x001e14000000000a */
[----:B0-----:R-:W-:-:S05]  /*2770*/  FFMA R0, RZ, R15, R9 ;  /* 0x0000000fff007223 */ /* 0x001fca0000000009 */
[----:B------:R-:W-:-:S13]  /*2780*/  FSETP.GT.AND P0, PT, |R0|, 1.469367938527859385e-39, PT ;  /* 0x001000000000780b */ /* 0x000fda0003f04200 */
[----:B------:R-:W-:Y:S05]  /*2790*/  @P0 BRA P1, `(.L_x_4193) ;  /* 0x0000006000000947 */ /* 0x000fea0000800000 */
[----:B------:R-:W-:Y:S01]  /*27a0*/  IMAD.MOV.U32 R8, RZ, RZ, R14 ;  /* 0x000000ffff087224 */ /* 0x000fe200078e000e */
[----:B------:R-:W-:Y:S01]  /*27b0*/  MOV R0, 0x27e0 ;  /* 0x000027e000007802 */ /* 0x000fe20000000f00 */
[----:B------:R-:W-:Y:S02]  /*27c0*/  IMAD.MOV.U32 R9, RZ, RZ, R15 ;  /* 0x000000ffff097224 */ /* 0x000fe400078e000f */
[----:B-1----:R-:W-:Y:S05]  /*27d0*/  CALL.REL.NOINC `($__internal_0_$__cuda_sm20_div_rn_f64_full) ;  /* 0x00010a0000007944 */ /* 0x002fea0003c00000 */
[----:B------:R-:W-:Y:S02]  /*27e0*/  IMAD.MOV.U32 R8, RZ, RZ, R30 ;  /* 0x000000ffff087224 */ /* 0x000fe400078e001e */
[----:B------:R-:W-:Y:S02]  /*27f0*/  IMAD.MOV.U32 R9, RZ, RZ, R31 ;  /* 0x000000ffff097224 */ /* 0x000fe400078e001f */
.L_x_4193:
[----:B------:R-:W-:Y:S05]  /*2800*/  BSYNC B3 ;  /* 0x0000000000037941 */ /* 0x000fea0003800000 */
.L_x_4192:
[----:B------:R-:W-:-:S04]  /*2810*/  DADD R6, R6, R8 ;  /* 0x0000000006067229 */ /* 0x000fc80000000008 */
[----:B------:R-:W0:-:S06]  /*2820*/  DSETP.GE.AND P0, PT, R2, c[0x2][0xe8], PT ;  /* 0x00803a000200762a */ /* 0x000e0c0003f06000 */
[----:B0-----:R-:W-:Y:S02]  /*2830*/  FSEL R2, R6, RZ, !P0 ;  /* 0x000000ff06027208 */ /* 0x001fe40004000000 */
[----:B------:R-:W-:Y:S01]  /*2840*/  FSEL R3, R7, +QNAN , !P0 ;  /* 0x7ff0000007037808 */ /* 0x000fe20004000000 */
[----:B------:R-:W-:Y:S05]  /*2850*/  BRA `(.L_x_4194) ;  /* 0x000000b000007947 */ /* 0x000fea0003800000 */
.L_x_4191:
[----:B0-----:R-:W0:Y:S01]  /*2860*/  DMUL R6, R2, R2 ;  /* 0x0000000202067228 */ /* 0x001e220000000000 */
[----:B------:R-:W-:Y:S02]  /*2870*/  IMAD.MOV.U32 R8, RZ, RZ, -0x54d8b3ad ;  /* 0xab274c53ff087424 */ /* 0x000fe400078e00ff */
[----:B------:R-:W-:-:S06]  /*2880*/  IMAD.MOV.U32 R9, RZ, RZ, 0x3d6b4c75 ;  /* 0x3d6b4c75ff097424 */ /* 0x000fcc00078e00ff */
[----:B0-----:R-:W0:-:S06]  /*2890*/  DFMA R8, R6, R8, c[0x2][0xf0] ;  /* 0x00803c000608762b */ /* 0x001e0c0000000008 */
[----:B0-----:R-:W0:-:S06]  /*28a0*/  DFMA R8, R6, R8, c[0x2][0xf8] ;  /* 0x00803e000608762b */ /* 0x001e0c0000000008 */
[----:B0-----:R-:W0:-:S06]  /*28b0*/  DFMA R8, R6, R8, c[0x2][0x100] ;  /* 0x008040000608762b */ /* 0x001e0c0000000008 */
[----:B0-----:R-:W0:-:S06]  /*28c0*/  DFMA R8, R6, R8, c[0x2][0x108] ;  /* 0x008042000608762b */ /* 0x001e0c0000000008 */
[----:B0-----:R-:W0:-:S06]  /*28d0*/  DFMA R8, R6, R8, c[0x2][0x110] ;  /* 0x008044000608762b */ /* 0x001e0c0000000008 */
[----:B0-----:R-:W0:-:S06]  /*28e0*/  DFMA R8, R6, R8, c[0x2][0x118] ;  /* 0x008046000608762b */ /* 0x001e0c0000000008 */
[----:B0-----:R-:W0:-:S06]  /*28f0*/  DMUL R8, R6, R8 ;  /* 0x0000000806087228 */ /* 0x001e0c0000000000 */
[----:B0-----:R0:W2:-:S06]  /*2900*/  DFMA R2, R2, R8, R2 ;  /* 0x000000080202722b */ /* 0x00108c0000000002 */
.L_x_4194:
[----:B------:R-:W-:Y:S05]  /*2910*/  BSYNC B2 ;  /* 0x0000000000027941 */ /* 0x000fea0003800000 */
.L_x_4190:
[----:B--2---:R-:W-:Y:S01]  /*2920*/  LOP3.LUT R25, R3, 0x80000000, R25, 0xb8, !PT ;  /* 0x8000000003197812 */ /* 0x004fe200078eb819 */
[----:B------:R-:W-:Y:S01]  /*2930*/  IMAD.MOV.U32 R24, RZ, RZ, R2 ;  /* 0x000000ffff187224 */ /* 0x000fe200078e0002 */
[----:B------:R-:W-:Y:S01]  /*2940*/  BSSY B1, `(.L_x_4195) ;  /* 0x0000019000017945 */ /* 0x000fe20003800000 */
[----:B0-----:R-:W-:Y:S02]  /*2950*/  IMAD.MOV.U32 R8, RZ, RZ, 0x0 ;  /* 0x00000000ff087424 */ /* 0x001fe400078e00ff */
[----:B------:R-:W-:Y:S02]  /*2960*/  IMAD.MOV.U32 R9, RZ, RZ, 0x3fd80000 ;  /* 0x3fd80000ff097424 */ /* 0x000fe400078e00ff */
[----:B------:R-:W0:-:S06]  /*2970*/  DFMA R12, R24, R24, 1 ;  /* 0x3ff00000180c742b */ /* 0x000e0c0000000018 */
[----:B0-----:R-:W0:Y:S04]  /*2980*/  MUFU.RSQ64H R3, R13 ;  /* 0x0000000d00037308 */ /* 0x001e280000001c00 */
[----:B------:R-:W-:-:S04]  /*2990*/  IADD3 R2, R13, -0x3500000, RZ ;  /* 0xfcb000000d027810 */ /* 0x000fc80007ffe0ff */
[----:B------:R-:W-:Y:S02]  /*29a0*/  ISETP.GE.U32.AND P0, PT, R2, 0x7ca00000, PT ;  /* 0x7ca000000200780c */ /* 0x000fe40003f06070 */
[----:B0-----:R-:W0:-:S06]  /*29b0*/  DMUL R6, R2, R2 ;  /* 0x0000000202067228 */ /* 0x001e0c0000000000 */
[----:B0-----:R-:W0:-:S06]  /*29c0*/  DFMA R6, R12, -R6, 1 ;  /* 0x3ff000000c06742b */ /* 0x001e0c0000000806 */
[----:B0-----:R-:W-:-:S04]  /*29d0*/  DFMA R8, R6, R8, 0.5 ;  /* 0x3fe000000608742b */ /* 0x001fc80000000008 */
[----:B------:R-:W0:-:S06]  /*29e0*/  DMUL R6, R2, R6 ;  /* 0x0000000602067228 */ /* 0x000e0c0000000000 */
[----:B0-----:R-:W0:-:S04]  /*29f0*/  DFMA R14, R8, R6, R2 ;  /* 0x00000006080e722b */ /* 0x001e080000000002 */
[----:B-1----:R-:W-:-:S04]  /*2a00*/  DFMA R6, R4, R4, 1 ;  /* 0x3ff000000406742b */ /* 0x002fc80000000004 */
[----:B0-----:R-:W0:Y:S02]  /*2a10*/  DMUL R18, R12, R14 ;  /* 0x0000000e0c127228 */ /* 0x001e240000000000 */
[----:B------:R-:W-:Y:S01]  /*2a20*/  IADD3 R11, R15, -0x100000, RZ ;  /* 0xfff000000f0b7810 */ /* 0x000fe20007ffe0ff */
[----:B------:R-:W-:-:S03]  /*2a30*/  IMAD.MOV.U32 R10, RZ, RZ, R14 ;  /* 0x000000ffff0a7224 */ /* 0x000fc600078e000e */
[----:B0-----:R-:W0:-:S06]  /*2a40*/  DFMA R20, R18, -R18, R12 ;  /* 0x800000121214722b */ /* 0x001e0c000000000c */
[----:B0-----:R0:W1:Y:S01]  /*2a50*/  DFMA R8, R20, R10, R18 ;  /* 0x0000000a1408722b */ /* 0x0010620000000012 */
[----:B------:R-:W-:Y:S05]  /*2a60*/  @!P0 BRA `(.L_x_4196) ;  /* 0x0000006000008947 */ /* 0x000fea0003800000 */
[----:B------:R-:W-:Y:S01]  /*2a70*/  IMAD.MOV.U32 R0, RZ, RZ, R20 ;  /* 0x000000ffff007224 */ /* 0x000fe200078e0014 */
[----:B------:R-:W-:Y:S01]  /*2a80*/  MOV R3, R21 ;  /* 0x0000001500037202 */ /* 0x000fe20000000f00 */
[----:B0-----:R-:W-:Y:S01]  /*2a90*/  IMAD.MOV.U32 R10, RZ, RZ, R14 ;  /* 0x000000ffff0a7224 */ /* 0x001fe200078e000e */
[----:B------:R-:W-:Y:S01]  /*2aa0*/  MOV R20, 0x2ad0 ;  /* 0x00002ad000147802 */ /* 0x000fe20000000f00 */
[----:B------:R-:W-:Y:S02]  /*2ab0*/  IMAD.MOV.U32 R21, RZ, RZ, R19 ;  /* 0x000000ffff157224 */ /* 0x000fe400078e0013 */
[----:B-1----:R-:W-:Y:S05]  /*2ac0*/  CALL.REL.NOINC `($__internal_1_$__cuda_sm20_dsqrt_rn_f64_mediumpath_v1) ;  /* 0x00010cd000007944 */ /* 0x002fea0003c00000 */
.L_x_4196:
[----:B------:R-:W-:Y:S05]  /*2ad0*/  BSYNC B1 ;  /* 0x0000000000017941 */ /* 0x000fea0003800000 */
.L_x_4195:
[C---:B------:R-:W2:Y:S01]  /*2ae0*/  DMUL R2, R6.reuse, R24 ;  /* 0x0000001806027228 */ /* 0x040ea20000000000 */
[----:B0-----:R-:W-:Y:S01]  /*2af0*/  IMAD.MOV.U32 R10, RZ, RZ, 0x1 ;  /* 0x00000001ff0a7424 */ /* 0x001fe200078e00ff */
[----:B------:R-:W-:Y:S02]  /*2b00*/  BSSY B2, `(.L_x_4197) ;  /* 0x0000019000027945 */ /* 0x000fe40003800000 */
[----:B-1----:R-:W0:-:S04]  /*2b10*/  DMUL R8, R6, R8 ;  /* 0x0000000806087228 */ /* 0x002e080000000000 */
[----:B--2---:R-:W1:-:S04]  /*2b20*/  DFMA R2, R24, R2, 1 ;  /* 0x3ff000001802742b */ /* 0x004e480000000002 */
[----:B0-----:R-:W0:Y:S02]  /*2b30*/  DMUL R14, R24, R8 ;  /* 0x00000008180e7228 */ /* 0x001e240000000000 */
[----:B-1----:R-:W1:Y:S08]  /*2b40*/  MUFU.RCP64H R11, R3 ;  /* 0x00000003000b7308 */ /* 0x002e700000001800 */
[----:B0-----:R-:W-:Y:S01]  /*2b50*/  FSETP.GEU.AND P1, PT, |R15|, 6.5827683646048100446e-37, PT ;  /* 0x036000000f00780b */ /* 0x001fe20003f2e200 */
[----:B-1----:R-:W0:-:S06]  /*2b60*/  DFMA R12, -R2, R10, 1 ;  /* 0x3ff00000020c742b */ /* 0x002e0c000000010a */
        /* <DEDUP_REMOVED lines=13> */
[----:B------:R-:W-:Y:S02]  /*2c40*/  IMAD.MOV.U32 R8, RZ, RZ, R2 ;  /* 0x000000ffff087224 */ /* 0x000fe400078e0002 */
[----:B------:R-:W-:Y:S02]  /*2c50*/  IMAD.MOV.U32 R9, RZ, RZ, R3 ;  /* 0x000000ffff097224 */ /* 0x000fe400078e0003 */
[----:B------:R-:W-:Y:S05]  /*2c60*/  CALL.REL.NOINC `($__internal_0_$__cuda_sm20_div_rn_f64_full) ;  /* 0x0001057000007944 */ /* 0x000fea0003c00000 */
[----:B------:R-:W-:Y:S02]  /*2c70*/  IMAD.MOV.U32 R24, RZ, RZ, R30 ;  /* 0x000000ffff187224 */ /* 0x000fe400078e001e */
[----:B------:R-:W-:Y:S02]  /*2c80*/  IMAD.MOV.U32 R25, RZ, RZ, R31 ;  /* 0x000000ffff197224 */ /* 0x000fe400078e001f */
.L_x_4198:
[----:B------:R-:W-:Y:S05]  /*2c90*/  BSYNC B2 ;  /* 0x0000000000027941 */ /* 0x000fea0003800000 */
.L_x_4197:
[----:B------:R-:W0:Y:S01]  /*2ca0*/  MUFU.RCP64H R7, R3 ;  /* 0x0000000300077308 */ /* 0x000e220000001800 */
[----:B------:R-:W-:Y:S01]  /*2cb0*/  IMAD.MOV.U32 R6, RZ, RZ, 0x1 ;  /* 0x00000001ff067424 */ /* 0x000fe200078e00ff */
[----:B------:R-:W-:Y:S01]  /*2cc0*/  FSETP.GEU.AND P1, PT, |R5|, 6.5827683646048100446e-37, PT ;  /* 0x036000000500780b */ /* 0x000fe20003f2e200 */
[----:B------:R-:W-:Y:S04]  /*2cd0*/  BSSY B2, `(.L_x_4199) ;  /* 0x0000014000027945 */ /* 0x000fe80003800000 */
        /* <DEDUP_REMOVED lines=19> */
.L_x_4200:
[----:B------:R-:W-:Y:S05]  /*2e10*/  BSYNC B2 ;  /* 0x0000000000027941 */ /* 0x000fea0003800000 */
.L_x_4199:
[----:B------:R-:W-:Y:S02]  /*2e20*/  IMAD.MOV.U32 R4, RZ, RZ, R6 ;  /* 0x000000ffff047224 */ /* 0x000fe400078e0006 */
[----:B------:R-:W-:Y:S01]  /*2e30*/  IMAD.MOV.U32 R5, RZ, RZ, R7 ;  /* 0x000000ffff057224 */ /* 0x000fe200078e0007 */
[----:B------:R-:W-:Y:S05]  /*2e40*/  BRA `(.L_x_4201) ;  /* 0x00000e0000007947 */ /* 0x000fea0003800000 */
.L_x_4184:
[----:B------:R-:W-:Y:S01]  /*2e50*/  IMAD.MOV.U32 R2, RZ, RZ, 0x652b82fe ;  /* 0x652b82feff027424 */ /* 0x000fe200078e00ff */
[----:B------:R-:W-:Y:S01]  /*2e60*/  BSSY B1, `(.L_x_4202) ;  /* 0x0000026000017945 */ /* 0x000fe20003800000 */
[----:B------:R-:W-:Y:S01]  /*2e70*/  IMAD.MOV.U32 R3, RZ, RZ, 0x3ff71547 ;  /* 0x3ff71547ff037424 */ /* 0x000fe200078e00ff */
[----:B------:R-:W-:Y:S01]  /*2e80*/  DSETP.NEU.AND P2, PT, |R12|, +INF , PT ;  /* 0x7ff000000c00742a */ /* 0x000fe20003f4d200 */
[----:B------:R-:W-:-:S02]  /*2e90*/  IMAD.MOV.U32 R8, RZ, RZ, 0x69ce2bdf ;  /* 0x69ce2bdfff087424 */ /* 0x000fc400078e00ff */
[----:B------:R-:W-:Y:S02]  /*2ea0*/  IMAD.MOV.U32 R9, RZ, RZ, 0x3e5ade15 ;  /* 0x3e5ade15ff097424 */ /* 0x000fe400078e00ff */
[----:B------:R-:W0:-:S06]  /*2eb0*/  DFMA R2, -|R24|, R2, 6.75539944105574400000e+15 ;  /* 0x433800001802742b */ /* 0x000e0c0000000302 */
[----:B0-----:R-:W0:-:S06]  /*2ec0*/  DADD R4, R2, -6.75539944105574400000e+15 ;  /* 0xc338000002047429 */ /* 0x001e0c0000000000 */
[----:B0-----:R-:W0:-:S04]  /*2ed0*/  DFMA R6, R4, c[0x2][0x90], -|R24| ;  /* 0x0080240004067a2b */ /* 0x001e080000000c18 */
[----:B------:R-:W-:-:S04]  /*2ee0*/  DADD R24, -RZ, -|R24| ;  /* 0x00000000ff187229 */ /* 0x000fc80000000d18 */
[----:B0-----:R-:W0:-:S06]  /*2ef0*/  DFMA R6, R4, c[0x2][0x98], R6 ;  /* 0x0080260004067a2b */ /* 0x001e0c0000000006 */
[----:B0-----:R-:W0:Y:S01]  /*2f00*/  DFMA R4, R6, R8, c[0x2][0x120] ;  /* 0x008048000604762b */ /* 0x001e220000000008 */
[----:B------:R-:W-:-:S05]  /*2f10*/  FSETP.GEU.FTZ.AND P0, PT, |R25|, 4.1917929649353027344, PT ;  /* 0x4086232b1900780b */ /* 0x000fca0003f1e200 */
        /* <DEDUP_REMOVED lines=8> */
[----:B0-----:R-:W0:-:S06]  /*2fa0*/  DFMA R4, R6, R4, 1 ;  /* 0x3ff000000604742b */ /* 0x001e0c0000000004 */
[----:B0-----:R-:W0:-:S10]  /*2fb0*/  DFMA R4, R6, R4, 1 ;  /* 0x3ff000000604742b */ /* 0x001e140000000004 */
[----:B0-----:R-:W-:Y:S02]  /*2fc0*/  IMAD R27, R2, 0x100000, R5 ;  /* 0x00100000021b7824 */ /* 0x001fe400078e0205 */
[----:B------:R-:W-:Y:S01]  /*2fd0*/  IMAD.MOV.U32 R26, RZ, RZ, R4 ;  /* 0x000000ffff1a7224 */ /* 0x000fe200078e0004 */
[----:B------:R-:W-:Y:S05]  /*2fe0*/  @!P0 BRA `(.L_x_4203) ;  /* 0x000000d000008947 */ /* 0x000fea0003800000 */
[----:B------:R-:W-:Y:S01]  /*2ff0*/  FSETP.GEU.FTZ.AND P1, PT, |R25|, 4.2275390625, PT ;  /* 0x408748001900780b */ /* 0x000fe20003f3e200 */
[----:B------:R-:W-:-:S04]  /*3000*/  DADD R6, -|R14|, +INF ;  /* 0x7ff000000e067429 */ /* 0x000fc80000000300 */
[----:B------:R-:W0:-:S06]  /*3010*/  DSETP.GT.AND P0, PT, |R14|, RZ, PT ;  /* 0x000000ff0e00722a */ /* 0x000e0c0003f04200 */
[----:B0-----:R-:W-:Y:S02]  /*3020*/  FSEL R26, R6, RZ, !P0 ;  /* 0x000000ff061a7208 */ /* 0x001fe40004000000 */
[----:B------:R-:W-:Y:S02]  /*3030*/  @!P1 LEA.HI R0, R2, R2, RZ, 0x1 ;  /* 0x0000000202009211 */ /* 0x000fe400078f08ff */
[----:B------:R-:W-:Y:S02]  /*3040*/  FSEL R27, R7, RZ, !P0 ;  /* 0x000000ff071b7208 */ /* 0x000fe40004000000 */
[----:B------:R-:W-:-:S04]  /*3050*/  @!P1 SHF.R.S32.HI R3, RZ, 0x1, R0 ;  /* 0x00000001ff039819 */ /* 0x000fc80000011400 */
[----:B------:R-:W-:Y:S01]  /*3060*/  @!P1 IADD3 R2, R2, -R3, RZ ;  /* 0x8000000302029210 */ /* 0x000fe20007ffe0ff */
[----:B------:R-:W-:-:S03]  /*3070*/  @!P1 IMAD R3, R3, 0x100000, R5 ;  /* 0x0010000003039824 */ /* 0x000fc600078e0205 */
[----:B------:R-:W-:Y:S01]  /*3080*/  @!P1 LEA R5, R2, 0x3ff00000, 0x14 ;  /* 0x3ff0000002059811 */ /* 0x000fe200078ea0ff */
[----:B------:R-:W-:Y:S02]  /*3090*/  @!P1 IMAD.MOV.U32 R2, RZ, RZ, R4 ;  /* 0x000000ffff029224 */ /* 0x000fe400078e0004 */
[----:B------:R-:W-:-:S06]  /*30a0*/  @!P1 IMAD.MOV.U32 R4, RZ, RZ, RZ ;  /* 0x000000ffff049224 */ /* 0x000fcc00078e00ff */
[----:B------:R0:W1:-:S06]  /*30b0*/  @!P1 DMUL R26, R2, R4 ;  /* 0x00000004021a9228 */ /* 0x00004c0000000000 */
.L_x_4203:
[----:B------:R-:W-:Y:S05]  /*30c0*/  BSYNC B1 ;  /* 0x0000000000017941 */ /* 0x000fea0003800000 */
.L_x_4202:
[----:B------:R-:W-:Y:S01]  /*30d0*/  BSSY B2, `(.L_x_4204) ;  /* 0x0000012000027945 */ /* 0x000fe20003800000 */
[----:B------:R-:W-:Y:S05]  /*30e0*/  @!P2 BRA `(.L_x_4205) ;  /* 0x000000e00000a947 */ /* 0x000fea0003800000 */
        /* <DEDUP_REMOVED lines=11> */
[----:B012---:R-:W-:Y:S05]  /*31a0*/  CALL.REL.NOINC `($_ZN2at6native18elementwise_kernelILi128ELi4EZNS0_15gpu_kernel_implIZZZNS0_15tan_kernel_cudaERNS_18TensorIteratorBaseEENKUlvE_clEvENKUlvE_clEvEUlN3c107complexIdEEE_EEvS4_RKT_EUliE_EEviT1_$__internal_trig_reduction_slowpathd) ;  /* 0x000108e000007944 */ /* 0x007fea0003c00000 */
[----:B------:R-:W-:Y:S01]  /*31b0*/  IMAD.MOV.U32 R0, RZ, RZ, R6 ;  /* 0x000000ffff007224 */ /* 0x000fe200078e0006 */
[----:B------:R-:W-:Y:S05]  /*31c0*/  BRA `(.L_x_4206) ;  /* 0x0000002000007947 */ /* 0x000fea0003800000 */
.L_x_4205:
[----:B0-----:R0:W2:Y:S01]  /*31d0*/  DMUL R2, RZ, R12 ;  /* 0x0000000cff027228 */ /* 0x0010a20000000000 */
[----:B------:R-:W-:-:S05]  /*31e0*/  IMAD.MOV.U32 R0, RZ, RZ, RZ ;  /* 0x000000ffff007224 */ /* 0x000fca00078e00ff */
.L_x_4206:
[----:B------:R-:W-:Y:S05]  /*31f0*/  BSYNC B2 ;  /* 0x0000000000027941 */ /* 0x000fea0003800000 */
.L_x_4204:
[----:B------:R-:W-:Y:S02]  /*3200*/  IMAD.SHL.U32 R4, R0, 0x8, RZ ;  /* 0x0000000800047824 */ /* 0x000fe400078e00ff */
[----:B------:R-:W-:-:S03]  /*3210*/  IMAD.MOV.U32 R5, RZ, RZ, 0x8 ;  /* 0x00000008ff057424 */ /* 0x000fc600078e00ff */
[----:B------:R-:W-:-:S05]  /*3220*/  LOP3.LUT R4, R4, 0x8, RZ, 0xc0, !PT ;  /* 0x0000000804047812 */ /* 0x000fca00078ec0ff */
[----:B------:R-:W-:-:S05]  /*3230*/  IMAD.WIDE.U32 R4, R4, R5, c[0x4][0x168] ;  /* 0x01005a0004047625 */ /* 0x000fca00078e0005 */
[----:B------:R-:W3:Y:S04]  /*3240*/  LDG.E.128.CONSTANT R8, [R4.64] ;  /* 0x0000002404087981 */ /* 0x000ee8000c1e9d00 */
[----:B------:R-:W4:Y:S04]  /*3250*/  LDG.E.128.CONSTANT R20, [R4.64+0x10] ;  /* 0x0000102404147981 */ /* 0x000f28000c1e9d00 */
[----:B------:R-:W5:Y:S01]  /*3260*/  LDG.E.128.CONSTANT R28, [R4.64+0x20] ;  /* 0x00002024041c7981 */ /* 0x000f62000c1e9d00 */
[----:B------:R-:W-:Y:S01]  /*3270*/  R2P PR, R0, 0x3 ;  /* 0x0000000300007804 */ /* 0x000fe20000000000 */
[----:B0-----:R-:W-:Y:S01]  /*3280*/  IMAD.MOV.U32 R6, RZ, RZ, 0x79785eba ;  /* 0x79785ebaff067424 */ /* 0x001fe200078e00ff */
[----:B--2---:R-:W3:Y:S01]  /*3290*/  DMUL R18, R2, R2 ;  /* 0x0000000202127228 */ /* 0x004ee20000000000 */
[----:B------:R-:W-:Y:S01]  /*32a0*/  IMAD.MOV.U32 R0, RZ, RZ, 0x3de5db65 ;  /* 0x3de5db65ff007424 */ /* 0x000fe200078e00ff */
[----:B------:R-:W-:Y:S02]  /*32b0*/  BSSY B2, `(.L_x_4207) ;  /* 0x000001d000027945 */ /* 0x000fe40003800000 */
[----:B------:R-:W-:-:S02]  /*32c0*/  FSEL R6, -R6, 4.2945490664224492434e-19, !P0 ;  /* 0x20fd816406067808 */ /* 0x000fc40004000100 */
[----:B------:R-:W-:-:S06]  /*32d0*/  FSEL R7, R0, -0.082518599927425384521, !P0 ;  /* 0xbda8ff8300077808 */ /* 0x000fcc0004000000 */
[----:B---3--:R-:W0:-:S06]  /*32e0*/  DFMA R8, R18, R6, R8 ;  /* 0x000000061208722b */ /* 0x008e0c0000000008 */
[----:B0-----:R-:W4:-:S06]  /*32f0*/  DFMA R8, R18, R8, R10 ;  /* 0x000000081208722b */ /* 0x001f0c000000000a */
[----:B----4-:R-:W0:-:S06]  /*3300*/  DFMA R8, R18, R8, R20 ;  /* 0x000000081208722b */ /* 0x010e0c0000000014 */
[----:B0-----:R-:W5:-:S06]  /*3310*/  DFMA R8, R18, R8, R22 ;  /* 0x000000081208722b */ /* 0x001f4c0000000016 */
[----:B-----5:R-:W0:-:S06]  /*3320*/  DFMA R8, R18, R8, R28 ;  /* 0x000000081208722b */ /* 0x020e0c000000001c */
[----:B0-----:R-:W0:-:S06]  /*3330*/  DFMA R8, R18, R8, R30 ;  /* 0x000000081208722b */ /* 0x001e0c000000001e */
[----:B0-----:R-:W-:-:S04]  /*3340*/  DFMA R24, R8, R2, R2 ;  /* 0x000000020818722b */ /* 0x001fc80000000002 */
[----:B------:R-:W0:-:S06]  /*3350*/  @P0 DFMA R24, R18, R8, 1 ;  /* 0x3ff000001218042b */ /* 0x000e0c0000000008 */
[----:B0-----:R-:W0:Y:S01]  /*3360*/  @P1 DFMA R24, R24, -1, RZ ;  /* 0xbff000001818182b */ /* 0x001e2200000000ff */
[----:B------:R-:W-:Y:S05]  /*3370*/  @!P2 BRA `(.L_x_4208) ;  /* 0x000000e00000a947 */ /* 0x000fea0003800000 */
[----:B------:R-:W2:-:S04]  /*3380*/  DMUL R4, R12, c[0x2][0x0] ;  /* 0x008000000c047a28 */ /* 0x000e880000000000 */
[----:B------:R-:W-:-:S06]  /*3390*/  DSETP.GE.AND P0, PT, |R12|, 2.14748364800000000000e+09, PT ;  /* 0x41e000000c00742a */ /* 0x000fcc0003f06200 */
[----:B--2---:R-:W2:Y:S08]  /*33a0*/  F2I.F64 R4, R4 ;  /* 0x0000000400047311 */ /* 0x004eb00000301100 */
[----:B--2---:R-:W2:Y:S02]  /*33b0*/  I2F.F64 R2, R4 ;  /* 0x0000000400027312 */ /* 0x004ea40000201c00 */
[----:B--2---:R-:W2:-:S06]  /*33c0*/  DFMA R6, -R2, c[0x2][0x8], R12 ;  /* 0x0080020002067a2b */ /* 0x004e8c000000010c */
[----:B--2---:R-:W2:-:S06]  /*33d0*/  DFMA R6, -R2, c[0x2][0x10], R6 ;  /* 0x0080040002067a2b */ /* 0x004e8c0000000106 */
[----:B--2---:R2:W3:Y:S01]  /*33e0*/  DFMA R2, -R2, c[0x2][0x18], R6 ;  /* 0x0080060002027a2b */ /* 0x0044e20000000106 */
[----:B------:R-:W-:Y:S05]  /*33f0*/  @!P0 BRA `(.L_x_4209) ;  /* 0x0000008000008947 */ /* 0x000fea0003800000 */
[----:B------:R-:W-:Y:S01]  /*3400*/  IMAD.MOV.U32 R0, RZ, RZ, R12 ;  /* 0x000000ffff007224 */ /* 0x000fe200078e000c */
[----:B------:R-:W-:Y:S01]  /*3410*/  MOV R18, 0x3440 ;  /* 0x0000344000127802 */ /* 0x000fe20000000f00 */
[----:B------:R-:W-:-:S03]  /*3420*/  IMAD.MOV.U32 R10, RZ, RZ, R13 ;  /* 0x000000ffff0a7224 */ /* 0x000fc600078e000d */
[----:B0123--:R-:W-:Y:S05]  /*3430*/  CALL.REL.NOINC `($_ZN2at6native18elementwise_kernelILi128ELi4EZNS0_15gpu_kernel_implIZZZNS0_15tan_kernel_cudaERNS_18TensorIteratorBaseEENKUlvE_clEvENKUlvE_clEvEUlN3c107complexIdEEE_EEvS4_RKT_EUliE_EEviT1_$__internal_trig_reduction_slowpathd) ;  /* 0x0001065000007944 */ /* 0x00ffea0003c00000 */
[----:B------:R-:W-:Y:S01]  /*3440*/  IMAD.MOV.U32 R4, RZ, RZ, R6 ;  /* 0x000000ffff047224 */ /* 0x000fe200078e0006 */
[----:B------:R-:W-:Y:S05]  /*3450*/  BRA `(.L_x_4209) ;  /* 0x0000002000007947 */ /* 0x000fea0003800000 */
.L_x_4208:
[----:B------:R2:W3:Y:S01]  /*3460*/  DMUL R2, RZ, R12 ;  /* 0x0000000cff027228 */ /* 0x0004e20000000000 */
[----:B------:R-:W-:-:S05]  /*3470*/  IMAD.MOV.U32 R4, RZ, RZ, RZ ;  /* 0x000000ffff047224 */ /* 0x000fca00078e00ff */
.L_x_4209:
[----:B------:R-:W-:Y:S05]  /*3480*/  BSYNC B2 ;  /* 0x0000000000027941 */ /* 0x000fea0003800000 */
.L_x_4207:
[----:B--2---:R-:W-:Y:S01]  /*3490*/  IADD3 R6, R4, 0x1, RZ ;  /* 0x0000000104067810 */ /* 0x004fe20007ffe0ff */
[----:B------:R-:W-:-:S04]  /*34a0*/  IMAD.MOV.U32 R5, RZ, RZ, 0x8 ;  /* 0x00000008ff057424 */ /* 0x000fc800078e00ff */
[----:B------:R-:W-:-:S05]  /*34b0*/  IMAD.SHL.U32 R0, R6, 0x8, RZ ;  /* 0x0000000806007824 */ /* 0x000fca00078e00ff */
[----:B------:R-:W-:-:S05]  /*34c0*/  LOP3.LUT R0, R0, 0x8, RZ, 0xc0, !PT ;  /* 0x0000000800007812 */ /* 0x000fca00078ec0ff */
[----:B------:R-:W-:-:S05]  /*34d0*/  IMAD.WIDE.U32 R4, R0, R5, c[0x4][0x168] ;  /* 0x01005a0000047625 */ /* 0x000fca00078e0005 */
[----:B------:R-:W2:Y:S04]  /*34e0*/  LDG.E.128.CONSTANT R8, [R4.64] ;  /* 0x0000002404087981 */ /* 0x000ea8000c1e9d00 */
[----:B------:R-:W4:Y:S04]  /*34f0*/  LDG.E.128.CONSTANT R20, [R4.64+0x10] ;  /* 0x0000102404147981 */ /* 0x000f28000c1e9d00 */
[----:B------:R-:W5:Y:S01]  /*3500*/  LDG.E.128.CONSTANT R28, [R4.64+0x20] ;  /* 0x00002024041c7981 */ /* 0x000f62000c1e9d00 */
[----:B------:R-:W-:Y:S01]  /*3510*/  R2P PR, R6, 0x3 ;  /* 0x0000000306007804 */ /* 0x000fe20000000000 */
[----:B------:R-:W-:Y:S01]  /*3520*/  IMAD.MOV.U32 R6, RZ, RZ, 0x79785eba ;  /* 0x79785ebaff067424 */ /* 0x000fe200078e00ff */
[----:B---3--:R-:W2:Y:S01]  /*3530*/  DMUL R12, R2, R2 ;  /* 0x00000002020c7228 */ /* 0x008ea20000000000 */
[----:B------:R-:W-:-:S03]  /*3540*/  IMAD.MOV.U32 R0, RZ, RZ, 0x3de5db65 ;  /* 0x3de5db65ff007424 */ /* 0x000fc600078e00ff */
[----:B------:R-:W-:Y:S01]  /*3550*/  FSEL R6, -R6, 4.2945490664224492434e-19, !P0 ;  /* 0x20fd816406067808 */ /* 0x000fe20004000100 */
[----:B0-----:R-:W-:Y:S01]  /*3560*/  DMUL R24, R24, 4 ;  /* 0x4010000018187828 */ /* 0x001fe20000000000 */
[----:B------:R-:W-:-:S03]  /*3570*/  FSEL R7, R0, -0.082518599927425384521, !P0 ;  /* 0xbda8ff8300077808 */ /* 0x000fc60004000000 */
[----:B------:R-:W-:-:S04]  /*3580*/  DADD R14, -RZ, -R14 ;  /* 0x00000000ff0e7229 */ /* 0x000fc8000000090e */
[----:B--2---:R-:W0:-:S06]  /*3590*/  DFMA R8, R12, R6, R8 ;  /* 0x000000060c08722b */ /* 0x004e0c0000000008 */
[----:B0-----:R-:W4:-:S06]  /*35a0*/  DFMA R8, R12, R8, R10 ;  /* 0x000000080c08722b */ /* 0x001f0c000000000a */
[----:B----4-:R-:W0:-:S06]  /*35b0*/  DFMA R8, R12, R8, R20 ;  /* 0x000000080c08722b */ /* 0x010e0c0000000014 */
[----:B0-----:R-:W5:-:S06]  /*35c0*/  DFMA R8, R12, R8, R22 ;  /* 0x000000080c08722b */ /* 0x001f4c0000000016 */
[----:B-----5:R-:W0:-:S06]  /*35d0*/  DFMA R8, R12, R8, R28 ;  /* 0x000000080c08722b */ /* 0x020e0c000000001c */
[----:B0-----:R-:W0:-:S06]  /*35e0*/  DFMA R8, R12, R8, R30 ;  /* 0x000000080c08722b */ /* 0x001e0c000000001e */
[----:B0-----:R-:W-:-:S04]  /*35f0*/  DFMA R2, R8, R2, R2 ;  /* 0x000000020802722b */ /* 0x001fc80000000002 */
[----:B------:R-:W0:-:S06]  /*3600*/  @P0 DFMA R2, R12, R8, 1 ;  /* 0x3ff000000c02042b */ /* 0x000e0c0000000008 */
[----:B0-----:R-:W0:-:S06]  /*3610*/  @P1 DFMA R2, R2, -1, RZ ;  /* 0xbff000000202182b */ /* 0x001e0c00000000ff */
[----:B0-----:R0:W2:Y:S02]  /*3620*/  DMUL R24, R24, R2 ;  /* 0x0000000218187228 */ /* 0x0010a40000000000 */
[----:B0-----:R-:W-:-:S04]  /*3630*/  IMAD.MOV.U32 R3, RZ, RZ, 0x3ff00000 ;  /* 0x3ff00000ff037424 */ /* 0x001fc800078e00ff */
[----:B-12---:R-:W0:-:S06]  /*3640*/  DMUL R24, R24, R26 ;  /* 0x0000001a18187228 */ /* 0x006e0c0000000000 */
[----:B0-----:R0:W1:Y:S02]  /*3650*/  DMUL R4, R24, R26 ;  /* 0x0000001a18047228 */ /* 0x0010640000000000 */
[----:B0-----:R-:W-:Y:S01]  /*3660*/  LOP3.LUT R25, R3, 0x80000000, R15, 0xb8, !PT ;  /* 0x8000000003197812 */ /* 0x001fe200078eb80f */
[----:B------:R-:W-:Y:S01]  /*3670*/  IMAD.MOV.U32 R24, RZ, RZ, RZ ;  /* 0x000000ffff187224 */ /* 0x000fe200078e00ff */
[----:B------:R-:W-:Y:S05]  /*3680*/  BRA `(.L_x_4201) ;  /* 0x000005c000007947 */ /* 0x000fea0003800000 */
.L_x_4183:
[----:B------:R-:W0:-:S10]  /*3690*/  DADD R24, R12, -R12 ;  /* 0x000000000c187229 */ /* 0x000e14000000080c */
[----:B0-----:R-:W-:Y:S02]  /*36a0*/  IMAD.MOV.U32 R4, RZ, RZ, R24 ;  /* 0x000000ffff047224 */ /* 0x001fe400078e0018 */
[----:B------:R-:W-:Y:S01]  /*36b0*/  IMAD.MOV.U32 R5, RZ, RZ, R25 ;  /* 0x000000ffff057224 */ /* 0x000fe200078e0019 */
[----:B------:R-:W-:Y:S05]  /*36c0*/  BRA `(.L_x_4201) ;  /* 0x0000058000007947 */ /* 0x000fea0003800000 */
.L_x_4182:
[----:B------:R-:W-:-:S13]  /*36d0*/  LOP3.LUT P0, RZ, R24, 0xfffff, R25, 0xf8, !PT ;  /* 0x000fffff18ff7812 */ /* 0x000fda000780f819 */
[----:B--2---:R-:W-:-:S04]  /*36e0*/  @P0 DMUL R2, R12, R24 ;  /* 0x000000180c020228 */ /* 0x004fc80000000000 */
[----:B------:R-:W0:-:S06]  /*36f0*/  @P0 DSETP.NEU.AND P1, PT, R12, RZ, PT ;  /* 0x000000ff0c00022a */ /* 0x000e0c0003f2d000 */
[----:B0-----:R-:W-:Y:S02]  /*3700*/  @P0 FSEL R4, R12, R2, !P1 ;  /* 0x000000020c040208 */ /* 0x001fe40004800000 */
[----:B------:R-:W-:Y:S01]  /*3710*/  @P0 FSEL R5, R13, R3, !P1 ;  /* 0x000000030d050208 */ /* 0x000fe20004800000 */
[----:B------:R-:W-:Y:S05]  /*3720*/  @P0 BRA `(.L_x_4201) ;  /* 0x0000052000000947 */ /* 0x000fea0003800000 */
[----:B------:R-:W0:Y:S01]  /*3730*/  DSETP.NEU.AND P0, PT, |R12|, +INF , PT ;  /* 0x7ff000000c00742a */ /* 0x000e220003f0d200 */
[----:B------:R-:W-:Y:S01]  /*3740*/  BSSY B2, `(.L_x_4210) ;  /* 0x000004d000027945 */ /* 0x000fe20003800000 */
[----:B------:R-:W-:-:S12]  /*3750*/  IADD3 R19, R25, -0x40000000, RZ ;  /* 0xc000000019137810 */ /* 0x000fd80007ffe0ff */
[----:B0-----:R-:W-:Y:S05]  /*3760*/  @!P0 BRA `(.L_x_4211) ;  /* 0x000004a000008947 */ /* 0x001fea0003800000 */
[C---:B------:R-:W0:Y:S01]  /*3770*/  DMUL R4, R12.reuse, c[0x2][0x0] ;  /* 0x008000000c047a28 */ /* 0x040e220000000000 */
[----:B------:R-:W-:Y:S03]  /*3780*/  BSSY B3, `(.L_x_4212) ;  /* 0x0000010000037945 */ /* 0x000fe60003800000 */
[----:B------:R-:W-:Y:S02]  /*3790*/  DSETP.GE.AND P2, PT, |R12|, 2.14748364800000000000e+09, PT ;  /* 0x41e000000c00742a */ /* 0x000fe40003f46200 */
[----:B0-----:R-:W0:Y:S08]  /*37a0*/  F2I.F64 R0, R4 ;  /* 0x0000000400007311 */ /* 0x001e300000301100 */
[----:B0-----:R-:W0:Y:S01]  /*37b0*/  I2F.F64 R26, R0 ;  /* 0x00000000001a7312 */ /* 0x001e220000201c00 */
[----:B------:R-:W-:Y:S01]  /*37c0*/  MOV R30, R0 ;  /* 0x00000000001e7202 */ /* 0x000fe20000000f00 */
[----:B0-----:R-:W0:-:S06]  /*37d0*/  DFMA R2, -R26, c[0x2][0x8], R12 ;  /* 0x008002001a027a2b */ /* 0x001e0c000000010c */
[----:B0-----:R-:W0:-:S06]  /*37e0*/  DFMA R2, -R26, c[0x2][0x10], R2 ;  /* 0x008004001a027a2b */ /* 0x001e0c0000000102 */
[----:B0-----:R-:W0:-:S10]  /*37f0*/  DFMA R26, -R26, c[0x2][0x18], R2 ;  /* 0x008006001a1a7a2b */ /* 0x001e140000000102 */
[----:B0-----:R-:W-:Y:S02]  /*3800*/  IMAD.MOV.U32 R2, RZ, RZ, R26 ;  /* 0x000000ffff027224 */ /* 0x001fe400078e001a */
[----:B------:R-:W-:Y:S01]  /*3810*/  IMAD.MOV.U32 R3, RZ, RZ, R27 ;  /* 0x000000ffff037224 */ /* 0x000fe200078e001b */
[----:B------:R-:W-:Y:S05]  /*3820*/  @!P2 BRA `(.L_x_4213) ;  /* 0x000000500000a947 */ /* 0x000fea0003800000 */
[----:B------:R-:W-:Y:S01]  /*3830*/  IMAD.MOV.U32 R0, RZ, RZ, R12 ;  /* 0x000000ffff007224 */ /* 0x000fe200078e000c */
[----:B------:R-:W-:Y:S01]  /*3840*/  MOV R18, 0x3870 ;  /* 0x0000387000127802 */ /* 0x000fe20000000f00 */
[----:B------:R-:W-:Y:S02]  /*3850*/  IMAD.MOV.U32 R10, RZ, RZ, R13 ;  /* 0x000000ffff0a7224 */ /* 0x000fe400078e000d */
[----:B------:R-:W-:Y:S05]  /*3860*/  CALL.REL.NOINC `($_ZN2at6native18elementwise_kernelILi128ELi4EZNS0_15gpu_kernel_implIZZZNS0_15tan_kernel_cudaERNS_18TensorIteratorBaseEENKUlvE_clEvENKUlvE_clEvEUlN3c107complexIdEEE_EEvS4_RKT_EUliE_EEviT1_$__internal_trig_reduction_slowpathd) ;  /* 0x0001022000007944 */ /* 0x000fea0003c00000 */
[----:B------:R-:W-:Y:S02]  /*3870*/  IMAD.MOV.U32 R0, RZ, RZ, R6 ;  /* 0x000000ffff007224 */ /* 0x000fe400078e0006 */
.L_x_4213:
[----:B------:R-:W-:Y:S05]  /*3880*/  BSYNC B3 ;  /* 0x0000000000037941 */ /* 0x000fea0003800000 */
.L_x_4212:
[----:B------:R-:W-:Y:S02]  /*3890*/  IMAD.SHL.U32 R4, R0, 0x8, RZ ;  /* 0x0000000800047824 */ /* 0x000fe400078e00ff */
[----:B------:R-:W-:-:S03]  /*38a0*/  IMAD.MOV.U32 R5, RZ, RZ, 0x8 ;  /* 0x00000008ff057424 */ /* 0x000fc600078e00ff */
[----:B------:R-:W-:-:S05]  /*38b0*/  LOP3.LUT R4, R4, 0x8, RZ, 0xc0, !PT ;  /* 0x0000000804047812 */ /* 0x000fca00078ec0ff */
[----:B------:R-:W-:-:S05]  /*38c0*/  IMAD.WIDE.U32 R4, R4, R5, c[0x4][0x168] ;  /* 0x01005a0004047625 */ /* 0x000fca00078e0005 */
[----:B------:R-:W2:Y:S04]  /*38d0*/  LDG.E.128.CONSTANT R8, [R4.64] ;  /* 0x0000002404087981 */ /* 0x000ea8000c1e9d00 */
[----:B------:R-:W3:Y:S04]  /*38e0*/  LDG.E.128.CONSTANT R20, [R4.64+0x10] ;  /* 0x0000102404147981 */ /* 0x000ee8000c1e9d00 */
[----:B------:R-:W4:Y:S01]  /*38f0*/  LDG.E.128.CONSTANT R32, [R4.64+0x20] ;  /* 0x0000202404207981 */ /* 0x000f22000c1e9d00 */
[----:B------:R-:W-:Y:S01]  /*3900*/  R2P PR, R0, 0x3 ;  /* 0x0000000300007804 */ /* 0x000fe20000000000 */
[----:B------:R-:W-:Y:S01]  /*3910*/  IMAD.MOV.U32 R6, RZ, RZ, 0x79785eba ;  /* 0x79785ebaff067424 */ /* 0x000fe200078e00ff */
[----:B------:R-:W2:Y:S01]  /*3920*/  DMUL R28, R2, R2 ;  /* 0x00000002021c7228 */ /* 0x000ea20000000000 */
[----:B------:R-:W-:Y:S01]  /*3930*/  IMAD.MOV.U32 R0, RZ, RZ, 0x3de5db65 ;  /* 0x3de5db65ff007424 */ /* 0x000fe200078e00ff */
[----:B------:R-:W-:Y:S02]  /*3940*/  BSSY B3, `(.L_x_4214) ;  /* 0x0000014000037945 */ /* 0x000fe40003800000 */
[----:B------:R-:W-:-:S02]  /*3950*/  FSEL R6, -R6, 4.2945490664224492434e-19, !P0 ;  /* 0x20fd816406067808 */ /* 0x000fc40004000100 */
[----:B------:R-:W-:-:S06]  /*3960*/  FSEL R7, R0, -0.082518599927425384521, !P0 ;  /* 0xbda8ff8300077808 */ /* 0x000fcc0004000000 */
[----:B--2---:R-:W0:-:S06]  /*3970*/  DFMA R8, R28, R6, R8 ;  /* 0x000000061c08722b */ /* 0x004e0c0000000008 */
[----:B0-----:R-:W3:-:S06]  /*3980*/  DFMA R8, R28, R8, R10 ;  /* 0x000000081c08722b */ /* 0x001ecc000000000a */
[----:B---3--:R-:W0:-:S06]  /*3990*/  DFMA R8, R28, R8, R20 ;  /* 0x000000081c08722b */ /* 0x008e0c0000000014 */
[----:B0-----:R-:W4:-:S06]  /*39a0*/  DFMA R8, R28, R8, R22 ;  /* 0x000000081c08722b */ /* 0x001f0c0000000016 */
[----:B----4-:R-:W0:-:S06]  /*39b0*/  DFMA R8, R28, R8, R32 ;  /* 0x000000081c08722b */ /* 0x010e0c0000000020 */
[----:B0-----:R-:W0:-:S06]  /*39c0*/  DFMA R8, R28, R8, R34 ;  /* 0x000000081c08722b */ /* 0x001e0c0000000022 */
[----:B0-----:R-:W-:-:S04]  /*39d0*/  DFMA R14, R8, R2, R2 ;  /* 0x00000002080e722b */ /* 0x001fc80000000002 */
[----:B------:R-:W0:-:S06]  /*39e0*/  @P0 DFMA R14, R28, R8, 1 ;  /* 0x3ff000001c0e042b */ /* 0x000e0c0000000008 */
[----:B0-----:R-:W0:Y:S01]  /*39f0*/  @P1 DFMA R14, R14, -1, RZ ;  /* 0xbff000000e0e182b */ /* 0x001e2200000000ff */
[----:B------:R-:W-:Y:S05]  /*3a00*/  @!P2 BRA `(.L_x_4215) ;  /* 0x000000700000a947 */ /* 0x000fea0003800000 */
[----:B------:R-:W-:Y:S01]  /*3a10*/  IMAD.MOV.U32 R0, RZ, RZ, R12 ;  /* 0x000000ffff007224 */ /* 0x000fe200078e000c */
[----:B------:R-:W-:Y:S01]  /*3a20*/  MOV R18, 0x3a50 ;  /* 0x00003a5000127802 */ /* 0x000fe20000000f00 */
[----:B------:R-:W-:-:S03]  /*3a30*/  IMAD.MOV.U32 R10, RZ, RZ, R13 ;  /* 0x000000ffff0a7224 */ /* 0x000fc600078e000d */
[----:B0-----:R-:W-:Y:S05]  /*3a40*/  CALL.REL.NOINC `($_ZN2at6native18elementwise_kernelILi128ELi4EZNS0_15gpu_kernel_implIZZZNS0_15tan_kernel_cudaERNS_18TensorIteratorBaseEENKUlvE_clEvENKUlvE_clEvEUlN3c107complexIdEEE_EEvS4_RKT_EUliE_EEviT1_$__internal_trig_reduction_slowpathd) ;  /* 0x0001004000007944 */ /* 0x001fea0003c00000 */
[----:B------:R-:W-:Y:S02]  /*3a50*/  IMAD.MOV.U32 R30, RZ, RZ, R6 ;  /* 0x000000ffff1e7224 */ /* 0x000fe400078e0006 */
[----:B------:R-:W-:Y:S02]  /*3a60*/  IMAD.MOV.U32 R26, RZ, RZ, R2 ;  /* 0x000000ffff1a7224 */ /* 0x000fe400078e0002 */
[----:B------:R-:W-:Y:S02]  /*3a70*/  IMAD.MOV.U32 R27, RZ, RZ, R3 ;  /* 0x000000ffff1b7224 */ /* 0x000fe400078e0003 */
.L_x_4215:
[----:B------:R-:W-:Y:S05]  /*3a80*/  BSYNC B3 ;  /* 0x0000000000037941 */ /* 0x000fea0003800000 */
.L_x_4214:
[----:B------:R-:W-:Y:S01]  /*3a90*/  IADD3 R30, R30, 0x1, RZ ;  /* 0x000000011e1e7810 */ /* 0x000fe20007ffe0ff */
[----:B------:R-:W-:-:S04]  /*3aa0*/  IMAD.MOV.U32 R3, RZ, RZ, 0x8 ;  /* 0x00000008ff037424 */ /* 0x000fc800078e00ff */
[----:B------:R-:W-:-:S05]  /*3ab0*/  IMAD.SHL.U32 R0, R30, 0x8, RZ ;  /* 0x000000081e007824 */ /* 0x000fca00078e00ff */
        /* <DEDUP_REMOVED lines=8> */
[----:B------:R-:W-:-:S03]  /*3b40*/  IMAD.MOV.U32 R0, RZ, RZ, 0x3de5db65 ;  /* 0x3de5db65ff007424 */ /* 0x000fc600078e00ff */
[----:B------:R-:W-:Y:S02]  /*3b50*/  FSEL R12, -R12, 4.2945490664224492434e-19, !P0 ;  /* 0x20fd81640c0c7808 */ /* 0x000fe40004000100 */
[----:B------:R-:W-:-:S06]  /*3b60*/  FSEL R13, R0, -0.082518599927425384521, !P0 ;  /* 0xbda8ff83000d7808 */ /* 0x000fcc0004000000 */
[----:B--2---:R-:W1:-:S06]  /*3b70*/  DFMA R4, R28, R12, R4 ;  /* 0x0000000c1c04722b */ /* 0x004e4c0000000004 */
[----:B-1----:R-:W3:-:S06]  /*3b80*/  DFMA R4, R28, R4, R6 ;  /* 0x000000041c04722b */ /* 0x002ecc0000000006 */
[----:B---3--:R-:W1:-:S06]  /*3b90*/  DFMA R4, R28, R4, R8 ;  /* 0x000000041c04722b */ /* 0x008e4c0000000008 */
[----:B-1----:R-:W4:-:S06]  /*3ba0*/  DFMA R4, R28, R4, R10 ;  /* 0x000000041c04722b */ /* 0x002f0c000000000a */
[----:B----4-:R-:W1:-:S06]  /*3bb0*/  DFMA R4, R28, R4, R20 ;  /* 0x000000041c04722b */ /* 0x010e4c0000000014 */
[----:B-1----:R-:W1:-:S06]  /*3bc0*/  DFMA R4, R28, R4, R22 ;  /* 0x000000041c04722b */ /* 0x002e4c0000000016 */
[----:B-1----:R-:W-:-:S04]  /*3bd0*/  DFMA R12, R4, R26, R26 ;  /* 0x0000001a040c722b */ /* 0x002fc8000000001a */
[----:B------:R-:W1:-:S06]  /*3be0*/  @P0 DFMA R12, R28, R4, 1 ;  /* 0x3ff000001c0c042b */ /* 0x000e4c0000000004 */
[----:B-1----:R-:W1:-:S06]  /*3bf0*/  @P1 DFMA R12, R12, -1, RZ ;  /* 0xbff000000c0c182b */ /* 0x002e4c00000000ff */
[----:B01----:R0:W1:-:S06]  /*3c00*/  DMUL R12, R12, R14 ;  /* 0x0000000e0c0c7228 */ /* 0x00304c0000000000 */
.L_x_4211:
[----:B------:R-:W-:Y:S05]  /*3c10*/  BSYNC B2 ;  /* 0x0000000000027941 */ /* 0x000fea0003800000 */
.L_x_4210:
[----:B-1----:R-:W-:Y:S01]  /*3c20*/  LOP3.LUT R5, RZ, 0x80000000, R13, 0xb8, !PT ;  /* 0x80000000ff057812 */ /* 0x002fe200078eb80d */
[----:B------:R-:W-:Y:S02]  /*3c30*/  IMAD.MOV.U32 R25, RZ, RZ, R19 ;  /* 0x000000ffff197224 */ /* 0x000fe400078e0013 */
[----:B------:R-:W-:Y:S02]  /*3c40*/  IMAD.MOV.U32 R4, RZ, RZ, RZ ;  /* 0x000000ffff047224 */ /* 0x000fe400078e00ff */
.L_x_4201:
[----:B-1----:R-:W-:Y:S05]  /*3c50*/  BSYNC B0 ;  /* 0x0000000000007941 */ /* 0x002fea0003800000 */
.L_x_4181:
[----:B------:R-:W1:Y:S02]  /*3c60*/  LDC.U8 R2, c[0x0][0x371] ;  /* 0x0000dc40ff027b82 */ /* 0x000e640000000000 */
[----:B-1----:R-:W-:-:S04]  /*3c70*/  PRMT R0, R2, 0x9910, RZ ;  /* 0x0000991002007816 */ /* 0x002fc800000000ff */
        /* <DEDUP_REMOVED lines=10> */
[----:B------:R-:W1:Y:S02]  /*3d20*/  F2I.F64.TRUNC R5, R4 ;  /* 0x0000000400057311 */ /* 0x000e64000030d100 */
[----:B-1----:R1:W-:Y:S01]  /*3d30*/  STG.E.U8 [R16.64], R5 ;  /* 0x0000000510007986 */ /* 0x0023e2000c101124 */
[----:B------:R-:W-:Y:S05]  /*3d40*/  BRA `(.L_x_4221) ;  /* 0x00000f6000007947 */ /* 0x000fea0003800000 */
.L_x_4219:
[----:B------:R-:W1:Y:S02]  /*3d50*/  F2I.S64.F64.TRUNC R4, R4 ;  /* 0x0000000400047311 */ /* 0x000e64000030d900 */
[----:B-1----:R-:W-:-:S05]  /*3d60*/  IMAD.MOV.U32 R3, RZ, RZ, R4 ;  /* 0x000000ffff037224 */ /* 0x002fca00078e0004 */
[----:B------:R1:W-:Y:S01]  /*3d70*/  STG.E.U8 [R16.64], R3 ;  /* 0x0000000310007986 */ /* 0x0003e2000c101124 */
[----:B------:R-:W-:Y:S05]  /*3d80*/  BRA `(.L_x_4221) ;  /* 0x00000f2000007947 */ /* 0x000fea0003800000 */
.L_x_4218:
[----:B------:R-:W-:-:S13]  /*3d90*/  ISETP.NE.AND P0, PT, R0, 0x2, PT ;  /* 0x000000020000780c */ /* 0x000fda0003f05270 */
[----:B------:R-:W-:Y:S05]  /*3da0*/  @!P0 BRA `(.L_x_4222) ;  /* 0x000000a000008947 */ /* 0x000fea0003800000 */
[----:B------:R-:W-:-:S13]  /*3db0*/  ISETP.NE.AND P0, PT, R0, 0x3, PT ;  /* 0x000000030000780c */ /* 0x000fda0003f05270 */
[----:B------:R-:W-:Y:S05]  /*3dc0*/  @!P0 BRA `(.L_x_4223) ;  /* 0x0000005000008947 */ /* 0x000fea0003800000 */
[----:B------:R-:W-:-:S13]  /*3dd0*/  ISETP.NE.AND P0, PT, R0, 0x4, PT ;  /* 0x000000040000780c */ /* 0x000fda0003f05270 */
[----:B------:R-:W-:Y:S05]  /*3de0*/  @P0 BRA `(.L_x_4220) ;  /* 0x00000d3000000947 */ /* 0x000fea0003800000 */
[----:B------:R-:W1:Y:S02]  /*3df0*/  F2I.S64.F64.TRUNC R4, R4 ;  /* 0x0000000400047311 */ /* 0x000e64000030d900 */
[----:B-1----:R1:W-:Y:S01]  /*3e00*/  STG.E.64 [R16.64], R4 ;  /* 0x0000000410007986 */ /* 0x0023e2000c101b24 */
[----:B------:R-:W-:Y:S05]  /*3e10*/  BRA `(.L_x_4221) ;  /* 0x00000e9000007947 */ /* 0x000fea0003800000 */
.L_x_4223:
[----:B------:R-:W1:Y:S02]  /*3e20*/  F2I.F64.TRUNC R5, R4 ;  /* 0x0000000400057311 */ /* 0x000e64000030d100 */
[----:B-1----:R1:W-:Y:S01]  /*3e30*/  STG.E [R16.64], R5 ;  /* 0x0000000510007986 */ /* 0x0023e2000c101924 */
[----:B------:R-:W-:Y:S05]  /*3e40*/  BRA `(.L_x_4221) ;  /* 0x00000e6000007947 */ /* 0x000fea0003800000 */
.L_x_4222:
[----:B------:R-:W1:Y:S02]  /*3e50*/  F2I.F64.TRUNC R5, R4 ;  /* 0x0000000400057311 */ /* 0x000e64000030d100 */
[----:B-1----:R1:W-:Y:S01]  /*3e60*/  STG.E.U16 [R16.64], R5 ;  /* 0x0000000510007986 */ /* 0x0023e2000c101524 */
[----:B------:R-:W-:Y:S05]  /*3e70*/  BRA `(.L_x_4221) ;  /* 0x00000e3000007947 */ /* 0x000fea0003800000 */
.L_x_4217:
[----:B------:R-:W-:-:S13]  /*3e80*/  ISETP.GT.AND P0, PT, R0, 0x6, PT ;  /* 0x000000060000780c */ /* 0x000fda0003f04270 */
[----:B------:R-:W-:Y:S05]  /*3e90*/  @P0 BRA `(.L_x_4224) ;  /* 0x000000f000000947 */ /* 0x000fea0003800000 */
[----:B------:R-:W-:-:S13]  /*3ea0*/  ISETP.NE.AND P0, PT, R0, 0x5, PT ;  /* 0x000000050000780c */ /* 0x000fda0003f05270 */
[----:B------:R-:W-:Y:S05]  /*3eb0*/  @!P0 BRA `(.L_x_4225) ;  /* 0x0000007000008947 */ /* 0x000fea0003800000 */
[----:B------:R-:W-:-:S13]  /*3ec0*/  ISETP.NE.AND P0, PT, R0, 0x6, PT ;  /* 0x000000060000780c */ /* 0x000fda0003f05270 */
[----:B------:R-:W-:Y:S05]  /*3ed0*/  @P0 BRA `(.L_x_4220) ;  /* 0x00000c4000000947 */ /* 0x000fea0003800000 */
[----:B------:R-:W1:Y:S01]  /*3ee0*/  F2F.F32.F64 R3, R4 ;  /* 0x0000000400037310 */ /* 0x000e620000301000 */
[----:B------:R-:W1:-:S14]  /*3ef0*/  DSETP.GEU.AND P0, PT, |R4|, c[0x2][0x168], PT ;  /* 0x00805a000400762a */ /* 0x000e5c0003f0e200 */
[----:B-1----:R-:W-:-:S05]  /*3f00*/  @!P0 FMUL R3, R3, 1.175494350822287508e-38 ;  /* 0x0080000003038820 */ /* 0x002fca0000400000 */
[----:B------:R1:W-:Y:S01]  /*3f10*/  STG.E [R16.64], R3 ;  /* 0x0000000310007986 */ /* 0x0003e2000c101924 */
[----:B------:R-:W-:Y:S05]  /*3f20*/  BRA `(.L_x_4221) ;  /* 0x00000d8000007947 */ /* 0x000fea0003800000 */
.L_x_4225:
[----:B------:R-:W1:Y:S01]  /*3f30*/  F2F.F32.F64 R0, R4 ;  /* 0x0000000400007310 */ /* 0x000e620000301000 */
[----:B------:R-:W1:-:S14]  /*3f40*/  DSETP.GEU.AND P0, PT, |R4|, c[0x2][0x168], PT ;  /* 0x00805a000400762a */ /* 0x000e5c0003f0e200 */
[----:B-1----:R-:W-:-:S05]  /*3f50*/  @!P0 FMUL R0, R0, 1.175494350822287508e-38 ;  /* 0x0080000000008820 */ /* 0x002fca0000400000 */
[----:B------:R-:W-:-:S05]  /*3f60*/  F2FP.PACK_AB R0, RZ, R0 ;  /* 0x00000000ff00723e */ /* 0x000fca00000000ff */
[----:B------:R1:W-:Y:S01]  /*3f70*/  STG.E.U16 [R16.64], R0 ;  /* 0x0000000010007986 */ /* 0x0003e2000c101524 */
[----:B------:R-:W-:Y:S05]  /*3f80*/  BRA `(.L_x_4221) ;  /* 0x00000d2000007947 */ /* 0x000fea0003800000 */
.L_x_4224:
[----:B------:R-:W-:-:S13]  /*3f90*/  ISETP.NE.AND P0, PT, R0, 0x7, PT ;  /* 0x000000070000780c */ /* 0x000fda0003f05270 */
[----:B------:R-:W-:Y:S05]  /*3fa0*/  @!P0 BRA `(.L_x_4226) ;  /* 0x0000015000008947 */ /* 0x000fea0003800000 */
[----:B------:R-:W-:-:S13]  /*3fb0*/  ISETP.NE.AND P0, PT, R0, 0x8, PT ;  /* 0x000000080000780c */ /* 0x000fda0003f05270 */
[----:B------:R-:W-:Y:S05]  /*3fc0*/  @!P0 BRA `(.L_x_4227) ;  /* 0x000000a000008947 */ /* 0x000fea0003800000 */
[----:B------:R-:W-:-:S13]  /*3fd0*/  ISETP.NE.AND P0, PT, R0, 0x9, PT ;  /* 0x000000090000780c */ /* 0x000fda0003f05270 */
[----:B------:R-:W-:Y:S05]  /*3fe0*/  @P0 BRA `(.L_x_4220) ;  /* 0x00000b3000000947 */ /* 0x000fea0003800000 */
[----:B------:R-:W1:Y:S01]  /*3ff0*/  F2F.F32.F64 R3, -R24 ;  /* 0x8000001800037310 */ /* 0x000e620000301000 */
[----:B------:R-:W1:-:S04]  /*4000*/  DSETP.GEU.AND P0, PT, |R24|, c[0x2][0x168], PT ;  /* 0x00805a001800762a */ /* 0x000e480003f0e200 */
[----:B------:R-:W2:-:S03]  /*4010*/  DSETP.GEU.AND P1, PT, |R4|, c[0x2][0x168], PT ;  /* 0x00805a000400762a */ /* 0x000e860003f2e200 */
[----:B------:R-:W2:Y:S07]  /*4020*/  F2F.F32.F64 R2, R4 ;  /* 0x0000000400027310 */ /* 0x000eae0000301000 */
[----:B-1----:R-:W-:-:S04]  /*4030*/  @!P0 FMUL R3, R3, 1.175494350822287508e-38 ;  /* 0x0080000003038820 */ /* 0x002fc80000400000 */
[----:B--2---:R-:W-:-:S05]  /*4040*/  @!P1 FMUL R2, R2, 1.175494350822287508e-38 ;  /* 0x0080000002029820 */ /* 0x004fca0000400000 */
[----:B------:R1:W-:Y:S01]  /*4050*/  STG.E.64 [R16.64], R2 ;  /* 0x0000000210007986 */ /* 0x0003e2000c101b24 */
[----:B------:R-:W-:Y:S05]  /*4060*/  BRA `(.L_x_4221) ;  /* 0x00000c4000007947 */ /* 0x000fea0003800000 */
.L_x_4227:
[----:B------:R-:W1:Y:S01]  /*4070*/  F2F.F32.F64 R3, R4 ;  /* 0x0000000400037310 */ /* 0x000e620000301000 */
[----:B------:R-:W1:-:S04]  /*4080*/  DSETP.GEU.AND P0, PT, |R4|, c[0x2][0x168], PT ;  /* 0x00805a000400762a */ /* 0x000e480003f0e200 */
[----:B------:R-:W2:-:S03]  /*4090*/  DSETP.GEU.AND P1, PT, |R24|, c[0x2][0x168], PT ;  /* 0x00805a001800762a */ /* 0x000e860003f2e200 */
[----:B------:R-:W2:Y:S07]  /*40a0*/  F2F.F32.F64 R0, -R24 ;  /* 0x8000001800007310 */ /* 0x000eae0000301000 */
[----:B-1----:R-:W-:-:S04]  /*40b0*/  @!P0 FMUL R3, R3, 1.175494350822287508e-38 ;  /* 0x0080000003038820 */ /* 0x002fc80000400000 */
[----:B--2---:R-:W-:-:S05]  /*40c0*/  @!P1 FMUL R0, R0, 1.175494350822287508e-38 ;  /* 0x0080000000009820 */ /* 0x004fca0000400000 */
[----:B------:R-:W-:-:S05]  /*40d0*/  F2FP.PACK_AB R3, R0, R3 ;  /* 0x000000030003723e */ /* 0x000fca00000000ff */
[----:B------:R1:W-:Y:S01]  /*40e0*/  STG.E [R16.64], R3 ;  /* 0x0000000310007986 */ /* 0x0003e2000c101924 */
[----:B------:R-:W-:Y:S05]  /*40f0*/  BRA `(.L_x_4221) ;  /* 0x00000bb000007947 */ /* 0x000fea0003800000 */
.L_x_4226:
[----:B------:R1:W-:Y:S01]  /*4100*/  STG.E.64 [R16.64], R4 ;  /* 0x0000000410007986 */ /* 0x0003e2000c101b24 */
[----:B------:R-:W-:Y:S05]  /*4110*/  BRA `(.L_x_4221) ;  /* 0x00000b9000007947 */ /* 0x000fea0003800000 */
.L_x_4216:
        /* <DEDUP_REMOVED lines=8> */
[----:B------:R-:W1:-:S06]  /*41a0*/  DSETP.NEU.AND P0, PT, R24, RZ, PT ;  /* 0x000000ff1800722a */ /* 0x000e4c0003f0d000 */
[----:B-1----:R-:W1:-:S06]  /*41b0*/  DSETP.NEU.OR P0, PT, R4, RZ, P0 ;  /* 0x000000ff0400722a */ /* 0x002e4c000070d400 */
[----:B-1----:R-:W-:-:S05]  /*41c0*/  SEL R3, RZ, 0x1, !P0 ;  /* 0x00000001ff037807 */ /* 0x002fca0004000000 */
[----:B------:R1:W-:Y:S01]  /*41d0*/  STG.E.U8 [R16.64], R3 ;  /* 0x0000000310007986 */ /* 0x0003e2000c101124 */
[----:B------:R-:W-:Y:S05]  /*41e0*/  BRA `(.L_x_4221) ;  /* 0x00000ac000007947 */ /* 0x000fea0003800000 */
.L_x_4230:
[----:B------:R-:W1:-:S07]  /*41f0*/  DADD R6, -RZ, -R24 ;  /* 0x00000000ff067229 */ /* 0x000e4e0000000918 */
[----:B-1----:R1:W-:Y:S01]  /*4200*/  STG.E.128 [R16.64], R4 ;  /* 0x0000000410007986 */ /* 0x0023e2000c101d24 */
[----:B------:R-:W-:Y:S05]  /*4210*/  BRA `(.L_x_4221) ;  /* 0x00000a9000007947 */ /* 0x000fea0003800000 */
.L_x_4229:
[----:B------:R-:W-:-:S13]  /*4220*/  ISETP.NE.AND P0, PT, R0, 0xf, PT ;  /* 0x0000000f0000780c */ /* 0x000fda0003f05270 */
[----:B------:R-:W-:Y:S05]  /*4230*/  @!P0 BRA `(.L_x_4231) ;  /* 0x0000031000008947 */ /* 0x000fea0003800000 */
[----:B------:R-:W-:-:S13]  /*4240*/  ISETP.NE.AND P0, PT, R0, 0x17, PT ;  /* 0x000000170000780c */ /* 0x000fda0003f05270 */
[----:B------:R-:W-:Y:S05]  /*4250*/  @!P0 BRA `(.L_x_4232) ;  /* 0x0000017000008947 */ /* 0x000fea0003800000 */
[----:B------:R-:W-:-:S13]  /*4260*/  ISETP.NE.AND P0, PT, R0, 0x18, PT ;  /* 0x000000180000780c */ /* 0x000fda0003f05270 */
[----:B------:R-:W-:Y:S05]  /*4270*/  @P0 BRA `(.L_x_4220) ;  /* 0x000008a000000947 */ /* 0x000fea0003800000 */
[----:B------:R-:W1:Y:S01]  /*4280*/  F2F.F32.F64 R7, R4 ;  /* 0x0000000400077310 */ /* 0x000e620000301000 */
[----:B------:R-:W1:Y:S01]  /*4290*/  DSETP.GEU.AND P0, PT, |R4|, c[0x2][0x168], PT ;  /* 0x00805a000400762a */ /* 0x000e620003f0e200 */
[----:B------:R-:W-:-:S13]  /*42a0*/  BSSY B0, `(.L_x_4233) ;  /* 0x000000f000007945 */ /* 0x000fda0003800000 */
[----:B-1----:R-:W-:-:S05]  /*42b0*/  @!P0 FMUL R7, R7, 1.175494350822287508e-38 ;  /* 0x0080000007078820 */ /* 0x002fca0000400000 */
        /* <DEDUP_REMOVED lines=13> */
.L_x_4234:
[----:B------:R-:W-:Y:S05]  /*4390*/  BSYNC B0 ;  /* 0x0000000000007941 */ /* 0x000fea0003800000 */
.L_x_4233:
[----:B------:R-:W-:-:S05]  /*43a0*/  LOP3.LUT R3, R0, R3, RZ, 0xfc, !PT ;  /* 0x0000000300037212 */ /* 0x000fca00078efcff */
[----:B------:R1:W-:Y:S01]  /*43b0*/  STG.E.U8 [R16.64], R3 ;  /* 0x0000000310007986 */ /* 0x0003e2000c101124 */
[----:B------:R-:W-:Y:S05]  /*43c0*/  BRA `(.L_x_4221) ;  /* 0x000008e000007947 */ /* 0x000fea0003800000 */
.L_x_4232:
[----:B------:R-:W1:Y:S01]  /*43d0*/  F2F.F32.F64 R3, R4 ;  /* 0x0000000400037310 */ /* 0x000e620000301000 */
[----:B------:R-:W1:Y:S01]  /*43e0*/  DSETP.GEU.AND P0, PT, |R4|, c[0x2][0x168], PT ;  /* 0x00805a000400762a */ /* 0x000e620003f0e200 */
[----:B------:R-:W-:-:S13]  /*43f0*/  BSSY B0, `(.L_x_4235) ;  /* 0x0000010000007945 */ /* 0x000fda0003800000 */
[----:B-1----:R-:W-:-:S05]  /*4400*/  @!P0 FMUL R3, R3, 1.175494350822287508e-38 ;  /* 0x0080000003038820 */ /* 0x002fca0000400000 */
        /* <DEDUP_REMOVED lines=11> */
.L_x_4236:
[----:B------:R-:W-:Y:S01]  /*44c0*/  IMAD.MOV.U32 R0, RZ, RZ, 0x7f ;  /* 0x0000007fff007424 */ /* 0x000fe200078e00ff */
[----:B------:R-:W-:-:S04]  /*44d0*/  ISETP.GT.U32.AND P0, PT, R2, 0x7f800000, PT ;  /* 0x7f8000000200780c */ /* 0x000fc80003f04070 */
[----:B------:R-:W-:-:S04]  /*44e0*/  SEL R0, R0, 0x7c, P0 ;  /* 0x0000007c00007807 */ /* 0x000fc80000000000 */
.L_x_4237:
[----:B------:R-:W-:Y:S05]  /*44f0*/  BSYNC B0 ;  /* 0x0000000000007941 */ /* 0x000fea0003800000 */
.L_x_4235:
[----:B------:R-:W-:-:S04]  /*4500*/  LOP3.LUT R2, R3, 0x80000000, RZ, 0xc0, !PT ;  /* 0x8000000003027812 */ /* 0x000fc800078ec0ff */
[----:B------:R-:W-:-:S04]  /*4510*/  SHF.R.U32.HI R3, RZ, 0x18, R2 ;  /* 0x00000018ff037819 */ /* 0x000fc80000011602 */
[----:B------:R-:W-:-:S05]  /*4520*/  LOP3.LUT R3, R0, R3, RZ, 0xfc, !PT ;  /* 0x0000000300037212 */ /* 0x000fca00078efcff */
[----:B------:R1:W-:Y:S01]  /*4530*/  STG.E.U8 [R16.64], R3 ;  /* 0x0000000310007986 */ /* 0x0003e2000c101124 */
[----:B------:R-:W-:Y:S05]  /*4540*/  BRA `(.L_x_4221) ;  /* 0x0000076000007947 */ /* 0x000fea0003800000 */
.L_x_4231:
[----:B------:R-:W1:Y:S01]  /*4550*/  F2F.F32.F64 R0, R4 ;  /* 0x0000000400007310 */ /* 0x000e620000301000 */
[----:B------:R-:W1:-:S14]  /*4560*/  DSETP.GEU.AND P0, PT, |R4|, c[0x2][0x168], PT ;  /* 0x00805a000400762a */ /* 0x000e5c0003f0e200 */
[----:B-1----:R-:W-:-:S05]  /*4570*/  @!P0 FMUL R0, R0, 1.175494350822287508e-38 ;  /* 0x0080000000008820 */ /* 0x002fca0000400000 */
[----:B------:R-:W-:-:S05]  /*4580*/  F2FP.BF16.PACK_AB R0, RZ, R0 ;  /* 0x00000000ff00723e */ /* 0x000fca00000010ff */
[----:B------:R1:W-:Y:S01]  /*4590*/  STG.E.U16 [R16.64], R0 ;  /* 0x0000000010007986 */ /* 0x0003e2000c101524 */
[----:B------:R-:W-:Y:S05]  /*45a0*/  BRA `(.L_x_4221) ;  /* 0x0000070000007947 */ /* 0x000fea0003800000 */
.L_x_4228:
        /* <DEDUP_REMOVED lines=8> */
[----:B------:R-:W1:Y:S02]  /*4630*/  F2I.U32.F64.TRUNC R5, R4 ;  /* 0x0000000400057311 */ /* 0x000e64000030d000 */
[----:B-1----:R1:W-:Y:S01]  /*4640*/  STG.E.U16 [R16.64], R5 ;  /* 0x0000000510007986 */ /* 0x0023e2000c101524 */
[----:B------:R-:W-:Y:S05]  /*4650*/  BRA `(.L_x_4221) ;  /* 0x0000065000007947 */ /* 0x000fea0003800000 */
.L_x_4240:
[----:B------:R-:W1:Y:S01]  /*4660*/  F2F.F32.F64 R3, R4 ;  /* 0x0000000400037310 */ /* 0x000e620000301000 */
[----:B------:R-:W1:Y:S01]  /*4670*/  DSETP.GEU.AND P0, PT, |R4|, c[0x2][0x168], PT ;  /* 0x00805a000400762a */ /* 0x000e620003f0e200 */
[----:B------:R-:W-:Y:S01]  /*4680*/  BSSY B0, `(.L_x_4241) ;  /* 0x0000015000007945 */ /* 0x000fe20003800000 */
[----:B------:R-:W-:-:S12]  /*4690*/  MOV R8, 0x80 ;  /* 0x0000008000087802 */ /* 0x000fd80000000f00 */
[----:B-1----:R-:W-:-:S05]  /*46a0*/  @!P0 FMUL R3, R3, 1.175494350822287508e-38 ;  /* 0x0080000003038820 */ /* 0x002fca0000400000 */
        /* <DEDUP_REMOVED lines=14> */
.L_x_4243:
[----:B------:R-:W-:-:S04]  /*4790*/  LOP3.LUT R2, R3, 0x80000000, RZ, 0xc0, !PT ;  /* 0x8000000003027812 */ /* 0x000fc800078ec0ff */
[----:B------:R-:W-:-:S04]  /*47a0*/  SHF.R.U32.HI R3, RZ, 0x18, R2 ;  /* 0x00000018ff037819 */ /* 0x000fc80000011602 */
[----:B------:R-:W-:-:S04]  /*47b0*/  LOP3.LUT R0, R0, R3, RZ, 0xfc, !PT ;  /* 0x0000000300007212 */ /* 0x000fc800078efcff */
[----:B------:R-:W-:Y:S02]  /*47c0*/  PRMT R8, R0, 0x7610, R8 ;  /* 0x0000761000087816 */ /* 0x000fe40000000008 */
.L_x_4242:
[----:B------:R-:W-:Y:S05]  /*47d0*/  BSYNC B0 ;  /* 0x0000000000007941 */ /* 0x000fea0003800000 */
.L_x_4241:
[----:B------:R1:W-:Y:S01]  /*47e0*/  STG.E.U8 [R16.64], R8 ;  /* 0x0000000810007986 */ /* 0x0003e2000c101124 */
[----:B------:R-:W-:Y:S05]  /*47f0*/  BRA `(.L_x_4221) ;  /* 0x000004b000007947 */ /* 0x000fea0003800000 */
.L_x_4239:
[----:B------:R-:W1:Y:S01]  /*4800*/  F2F.F32.F64 R3, R4 ;  /* 0x0000000400037310 */ /* 0x000e620000301000 */
[----:B------:R-:W1:Y:S01]  /*4810*/  DSETP.GEU.AND P0, PT, |R4|, c[0x2][0x168], PT ;  /* 0x00805a000400762a */ /* 0x000e620003f0e200 */
[----:B------:R-:W-:Y:S01]  /*4820*/  BSSY B0, `(.L_x_4244) ;  /* 0x0000015000007945 */ /* 0x000fe20003800000 */
[----:B------:R-:W-:-:S12]  /*4830*/  IMAD.MOV.U32 R8, RZ, RZ, 0x80 ;  /* 0x00000080ff087424 */ /* 0x000fd800078e00ff */
        /* <DEDUP_REMOVED lines=15> */
.L_x_4246:
[----:B------:R-:W-:-:S04]  /*4930*/  LOP3.LUT R2, R3, 0x80000000, RZ, 0xc0, !PT ;  /* 0x8000000003027812 */ /* 0x000fc800078ec0ff */
[----:B------:R-:W-:-:S04]  /*4940*/  SHF.R.U32.HI R3, RZ, 0x18, R2 ;  /* 0x00000018ff037819 */ /* 0x000fc80000011602 */
[----:B------:R-:W-:-:S04]  /*4950*/  LOP3.LUT R0, R0, R3, RZ, 0xfc, !PT ;  /* 0x0000000300007212 */ /* 0x000fc800078efcff */
[----:B------:R-:W-:Y:S02]  /*4960*/  PRMT R8, R0, 0x7610, R8 ;  /* 0x0000761000087816 */ /* 0x000fe40000000008 */
.L_x_4245:
[----:B------:R-:W-:Y:S05]  /*4970*/  BSYNC B0 ;  /* 0x0000000000007941 */ /* 0x000fea0003800000 */
.L_x_4244:
[----:B------:R1:W-:Y:S01]  /*4980*/  STG.E.U8 [R16.64], R8 ;  /* 0x0000000810007986 */ /* 0x0003e2000c101124 */
[----:B------:R-:W-:Y:S05]  /*4990*/  BRA `(.L_x_4221) ;  /* 0x0000031000007947 */ /* 0x000fea0003800000 */
.L_x_4238:
[----:B------:R-:W-:-:S13]  /*49a0*/  ISETP.NE.AND P0, PT, R0, 0x1c, PT ;  /* 0x0000001c0000780c */ /* 0x000fda0003f05270 */
[----:B------:R-:W-:Y:S05]  /*49b0*/  @!P0 BRA `(.L_x_4247) ;  /* 0x000002d000008947 */ /* 0x000fea0003800000 */
[----:B------:R-:W-:-:S13]  /*49c0*/  ISETP.NE.AND P0, PT, R0, 0x1d, PT ;  /* 0x0000001d0000780c */ /* 0x000fda0003f05270 */
[----:B------:R-:W-:Y:S05]  /*49d0*/  @!P0 BRA `(.L_x_4248) ;  /* 0x0000028000008947 */ /* 0x000fea0003800000 */
[----:B------:R-:W-:-:S13]  /*49e0*/  ISETP.NE.AND P0, PT, R0, 0x2c, PT ;  /* 0x0000002c0000780c */ /* 0x000fda0003f05270 */
[----:B------:R-:W-:Y:S05]  /*49f0*/  @P0 BRA `(.L_x_4220) ;  /* 0x0000012000000947 */ /* 0x000fea0003800000 */
[----:B------:R-:W1:Y:S01]  /*4a00*/  F2F.F32.F64 R6, R4 ;  /* 0x0000000400067310 */ /* 0x000e620000301000 */
[----:B------:R-:W1:-:S14]  /*4a10*/  DSETP.GEU.AND P0, PT, |R4|, c[0x2][0x168], PT ;  /* 0x00805a000400762a */ /* 0x000e5c0003f0e200 */
[----:B-1----:R-:W-:Y:S01]  /*4a20*/  @!P0 FMUL R6, R6, 1.175494350822287508e-38 ;  /* 0x0080000006068820 */ /* 0x002fe20000400000 */
        /* <DEDUP_REMOVED lines=15> */
.L_x_4220:
[----:B------:R-:W-:Y:S01]  /*4b20*/  MOV R0, 0x0 ;  /* 0x0000000000007802 */ /* 0x000fe20000000f00 */
[----:B------:R-:W-:Y:S02]  /*4b30*/  IMAD.MOV.U32 R4, RZ, RZ, c[0x4][0x158] ;  /* 0x01005600ff047624 */ /* 0x000fe400078e00ff */
        /* <DEDUP_REMOVED lines=9> */
[----:B01----:R-:W-:Y:S01]  /*4bd0*/  LEPC R14 ;  /* 0x00000000000e734e */ /* 0x003fe20000000000 */
[----:B------:R-:W-:Y:S02]  /*4be0*/  MOV R9, 0x4c50 ;  /* 0x00004c5000097802 */ /* 0x000fe40000000f00 */
[----:B------:R-:W-:Y:S02]  /*4bf0*/  MOV R20, 0x4bd0 ;  /* 0x00004bd000147802 */ /* 0x000fe40000000f00 */
[----:B------:R-:W-:-:S02]  /*4c00*/  MOV R21, 0x0 ;  /* 0x0000000000157802 */ /* 0x000fc40000000f00 */
[----:B------:R-:W-:Y:S02]  /*4c10*/  MOV R0, 0x0 ;  /* 0x0000000000007802 */ /* 0x000fe40000000f00 */
[----:B------:R-:W-:-:S04]  /*4c20*/  IADD3 R20, P0, P1, -R20, R9, R14 ;  /* 0x0000000914147210 */ /* 0x000fc8000791e10e */
[----:B------:R-:W-:-:S04]  /*4c30*/  IADD3.X R21, ~R0, R21, R15, P0, P1 ;  /* 0x0000001500157210 */ /* 0x000fc800007e250f */
[----:B--2---:R-:W-:Y:S05]  /*4c40*/  CALL.ABS.NOINC R2 ;  /* 0x0000000002007343 */ /* 0x004fea0003c00000 */
[----:B------:R-:W-:Y:S05]  /*4c50*/  BRA `(.L_x_4221) ;  /* 0x0000005000007947 */ /* 0x000fea0003800000 */
.L_x_4248:
[----:B------:R-:W1:Y:S02]  /*4c60*/  F2I.U64.F64.TRUNC R4, R4 ;  /* 0x0000000400047311 */ /* 0x000e64000030d800 */
[----:B-1----:R1:W-:Y:S01]  /*4c70*/  STG.E.64 [R16.64], R4 ;  /* 0x0000000410007986 */ /* 0x0023e2000c101b24 */
[----:B------:R-:W-:Y:S05]  /*4c80*/  BRA `(.L_x_4221) ;  /* 0x0000002000007947 */ /* 0x000fea0003800000 */
.L_x_4247:
[----:B------:R-:W1:Y:S02]  /*4c90*/  F2I.U32.F64.TRUNC R5, R4 ;  /* 0x0000000400057311 */ /* 0x000e64000030d000 */
[----:B-1----:R1:W-:Y:S02]  /*4ca0*/  STG.E [R16.64], R5 ;  /* 0x0000000510007986 */ /* 0x0023e4000c101924 */
.L_x_4221:
[----:B-1----:R-:W1:Y:S04]  /*4cb0*/  S2R R0, SR_TID.X ;  /* 0x0000000000007919 */ /* 0x002e680000002100 */
[----:B------:R-:W1:Y:S02]  /*4cc0*/  S2R R3, SR_CTAID.X ;  /* 0x0000000000037919 */ /* 0x000e640000002500 */
[----:B-1----:R-:W-:-:S05]  /*4cd0*/  IMAD R0, R3, 0x200, R0 ;  /* 0x0000020003007824 */ /* 0x002fca00078e0200 */
[----:B------:R-:W-:Y:S02]  /*4ce0*/  IADD3 R19, R0, 0x80, RZ ;  /* 0x0000008000137810 */ /* 0x000fe40007ffe0ff */
.L_x_4147:
[----:B------:R-:W-:Y:S05]  /*4cf0*/  BSYNC B6 ;  /* 0x0000000000067941 */ /* 0x000fea0003800000 */
.L_x_4146:
[----:B------:R-:W-:Y:S01]  /*4d00*/  ISETP.GE.AND P0, PT, R19, c[0x0][0x160], PT ;  /* 0x0000580013007a0c */ /* 0x000fe20003f06270 */
[----:B------:R-:W-:-:S12]  /*4d10*/  BSSY B6, `(.L_x_4249) ;  /* 0x000098a000067945 */ /* 0x000fd80003800000 */
[----:B------:R-:W-:Y:S05]  /*4d20*/  @P0 BRA `(.L_x_4250) ;  /* 0x0000988000000947 */ /* 0x000fea0003800000 */
[----:B------:R-:W-:Y:S01]  /*4d30*/  ISETP.NE.AND P0, PT, RZ, c[0x0][0x168], PT ;  /* 0x00005a00ff007a0c */ /* 0x000fe20003f05270 */
[----:B------:R-:W-:Y:S02]  /*4d40*/  IMAD.MOV.U32 R0, RZ, RZ, RZ ;  /* 0x000000ffff007224 */ /* 0x000fe400078e00ff */
        /* <DEDUP_REMOVED lines=226> */
.L_x_4251:
[----:B------:R-:W1:Y:S01]  /*5b70*/  LDC.U8 R5, c[0x0][0x372] ;  /* 0x0000dc80ff057b82 */ /* 0x000e620000000000 */
[----:B------:R-:W-:Y:S02]  /*5b80*/  IADD3 R16, P0, R16, c[0x0][0x360], RZ ;  /* 0x0000d80010107a10 */ /* 0x000fe40007f1e0ff */
[----:B------:R-:W-:-:S03]  /*5b90*/  IADD3 R2, P1, R0, c[0x0][0x368], RZ ;  /* 0x0000da0000027a10 */ /* 0x000fc60007f3e0ff */
[----:B------:R-:W-:Y:S02]  /*5ba0*/  IMAD.X R17, RZ, RZ, c[0x0][0x364], P0 ;  /* 0x0000d900ff117624 */ /* 0x000fe400000e06ff */
[----:B------:R-:W-:Y:S01]  /*5bb0*/  IMAD.X R3, RZ, RZ, c[0x0][0x36c], P1 ;  /* 0x0000db00ff037624 */ /* 0x000fe200008e06ff */
        /* <DEDUP_REMOVED lines=12> */
[----:B0-----:R-:W-:Y:S01]  /*5c80*/  CS2R R14, SRZ ;  /* 0x00000000000e7805 */ /* 0x001fe2000001ff00 */
[----:B--2---:R0:W1:Y:S01]  /*5c90*/  I2F.F64.S16 R12, R2 ;  /* 0x00000002000c7312 */ /* 0x0040620000101c00 */
[----:B------:R-:W-:Y:S05]  /*5ca0*/  BRA `(.L_x_4257) ;  /* 0x00000f9000007947 */ /* 0x000fea0003800000 */
.L_x_4255:
[----:B------:R-:W2:Y:S01]  /*5cb0*/  LDG.E.U8 R2, [R2.64] ;  /* 0x0000002402027981 */ /* 0x000ea2000c1e1100 */
[----:B0-----:R-:W-:Y:S01]  /*5cc0*/  CS2R R14, SRZ ;  /* 0x00000000000e7805 */ /* 0x001fe2000001ff00 */
[----:B--2---:R0:W1:Y:S01]  /*5cd0*/  I2F.F64.U16 R12, R2 ;  /* 0x00000002000c7312 */ /* 0x0040620000101800 */
[----:B------:R-:W-:Y:S05]  /*5ce0*/  BRA `(.L_x_4257) ;  /* 0x00000f5000007947 */ /* 0x000fea0003800000 */
.L_x_4254:
[----:B------:R-:W-:-:S13]  /*5cf0*/  ISETP.NE.AND P0, PT, R4, 0x2, PT ;  /* 0x000000020400780c */ /* 0x000fda0003f05270 */
[----:B------:R-:W-:Y:S05]  /*5d00*/  @!P0 BRA `(.L_x_4258) ;  /* 0x000000c000008947 */ /* 0x000fea0003800000 */
[----:B------:R-:W-:-:S13]  /*5d10*/  ISETP.NE.AND P0, PT, R4, 0x3, PT ;  /* 0x000000030400780c */ /* 0x000fda0003f05270 */
[----:B------:R-:W-:Y:S05]  /*5d20*/  @!P0 BRA `(.L_x_4259) ;  /* 0x0000006000008947 */ /* 0x000fea0003800000 */
[----:B------:R-:W-:-:S13]  /*5d30*/  ISETP.NE.AND P0, PT, R4, 0x4, PT ;  /* 0x000000040400780c */ /* 0x000fda0003f05270 */
[----:B------:R-:W-:Y:S05]  /*5d40*/  @P0 BRA `(.L_x_4256) ;  /* 0x00000d2000000947 */ /* 0x000fea0003800000 */
[----:B------:R-:W2:Y:S01]  /*5d50*/  LDG.E.64 R12, [R2.64] ;  /* 0x00000024020c7981 */ /* 0x000ea2000c1e1b00 */
[----:B0-----:R-:W-:Y:S01]  /*5d60*/  CS2R R14, SRZ ;  /* 0x00000000000e7805 */ /* 0x001fe2000001ff00 */
[----:B--2---:R-:W0:Y:S01]  /*5d70*/  I2F.F64.S64 R12, R12 ;  /* 0x0000000c000c7312 */ /* 0x004e220000301c00 */
[----:B------:R-:W-:Y:S05]  /*5d80*/  BRA `(.L_x_4257) ;  /* 0x00000eb000007947 */ /* 0x000fea0003800000 */
.L_x_4259:
[----:B------:R-:W2:Y:S01]  /*5d90*/  LDG.E R2, [R2.64] ;  /* 0x0000002402027981 */ /* 0x000ea2000c1e1900 */
[----:B0-----:R-:W-:Y:S01]  /*5da0*/  CS2R R14, SRZ ;  /* 0x00000000000e7805 */ /* 0x001fe2000001ff00 */
[----:B--2---:R0:W1:Y:S01]  /*5db0*/  I2F.F64 R12, R2 ;  /* 0x00000002000c7312 */ /* 0x0040620000201c00 */
[----:B------:R-:W-:Y:S05]  /*5dc0*/  BRA `(.L_x_4257) ;  /* 0x00000e7000007947 */ /* 0x000fea0003800000 */
.L_x_4258:
[----:B------:R-:W2:Y:S01]  /*5dd0*/  LDG.E.U16 R2, [R2.64] ;  /* 0x0000002402027981 */ /* 0x000ea2000c1e1500 */
[----:B0-----:R-:W-:Y:S01]  /*5de0*/  CS2R R14, SRZ ;  /* 0x00000000000e7805 */ /* 0x001fe2000001ff00 */
[----:B--2---:R0:W1:Y:S01]  /*5df0*/  I2F.F64.S16 R12, R2 ;  /* 0x00000002000c7312 */ /* 0x0040620000101c00 */
[----:B------:R-:W-:Y:S05]  /*5e00*/  BRA `(.L_x_4257) ;  /* 0x00000e3000007947 */ /* 0x000fea0003800000 */
.L_x_4253:
[----:B------:R-:W-:-:S13]  /*5e10*/  ISETP.GT.AND P0, PT, R4, 0x6, PT ;  /* 0x000000060400780c */ /* 0x000fda0003f04270 */
[----:B------:R-:W-:Y:S05]  /*5e20*/  @P0 BRA `(.L_x_4260) ;  /* 0x000000f000000947 */ /* 0x000fea0003800000 */
[----:B------:R-:W-:-:S13]  /*5e30*/  ISETP.NE.AND P0, PT, R4, 0x5, PT ;  /* 0x000000050400780c */ /* 0x000fda0003f05270 */
[----:B------:R-:W-:Y:S05]  /*5e40*/  @!P0 BRA `(.L_x_4261) ;  /* 0x0000007000008947 */ /* 0x000fea0003800000 */
[----:B------:R-:W-:-:S13]  /*5e50*/  ISETP.NE.AND P0, PT, R4, 0x6, PT ;  /* 0x000000060400780c */ /* 0x000fda0003f05270 */
[----:B------:R-:W-:Y:S05]  /*5e60*/  @P0 BRA `(.L_x_4256) ;  /* 0x00000c0000000947 */ /* 0x000fea0003800000 */
[----:B------:R-:W2:Y:S01]  /*5e70*/  LDG.E R12, [R2.64] ;  /* 0x00000024020c7981 */ /* 0x000ea2000c1e1900 */
[----:B0-----:R-:W-:Y:S01]  /*5e80*/  CS2R R14, SRZ ;  /* 0x00000000000e7805 */ /* 0x001fe2000001ff00 */
[----:B--2---:R-:W-:-:S06]  /*5e90*/  FMUL.FTZ R12, R12, 1 ;  /* 0x3f8000000c0c7820 */ /* 0x004fcc0000410000 */
[----:B------:R-:W0:Y:S01]  /*5ea0*/  F2F.F64.F32 R12, R12 ;  /* 0x0000000c000c7310 */ /* 0x000e220000201800 */
[----:B------:R-:W-:Y:S05]  /*5eb0*/  BRA `(.L_x_4257) ;  /* 0x00000d8000007947 */ /* 0x000fea0003800000 */
.L_x_4261:
[----:B------:R-:W2:Y:S01]  /*5ec0*/  LDG.E.U16 R0, [R2.64] ;  /* 0x0000002402007981 */ /* 0x000ea2000c1e1500 */
[----:B0-----:R-:W-:Y:S01]  /*5ed0*/  CS2R R14, SRZ ;  /* 0x00000000000e7805 */ /* 0x001fe2000001ff00 */
[----:B--2---:R-:W-:-:S05]  /*5ee0*/  HADD2.F32 R0, -RZ, R0.H0_H0 ;  /* 0x20000000ff007230 */ /* 0x004fca0000004100 */
[----:B------:R-:W-:-:S04]  /*5ef0*/  FMUL.FTZ R0, R0, 1 ;  /* 0x3f80000000007820 */ /* 0x000fc80000410000 */
[----:B------:R0:W1:Y:S01]  /*5f00*/  F2F.F64.F32 R12, R0 ;  /* 0x00000000000c7310 */ /* 0x0000620000201800 */
[----:B------:R-:W-:Y:S05]  /*5f10*/  BRA `(.L_x_4257) ;  /* 0x00000d2000007947 */ /* 0x000fea0003800000 */
.L_x_4260:
[----:B------:R-:W-:-:S13]  /*5f20*/  ISETP.NE.AND P0, PT, R4, 0x7, PT ;  /* 0x000000070400780c */ /* 0x000fda0003f05270 */
[----:B------:R-:W-:Y:S05]  /*5f30*/  @!P0 BRA `(.L_x_4262) ;  /* 0x0000012000008947 */ /* 0x000fea0003800000 */
[----:B------:R-:W-:-:S13]  /*5f40*/  ISETP.NE.AND P0, PT, R4, 0x8, PT ;  /* 0x000000080400780c */ /* 0x000fda0003f05270 */
[----:B------:R-:W-:Y:S05]  /*5f50*/  @!P0 BRA `(.L_x_4263) ;  /* 0x0000008000008947 */ /* 0x000fea0003800000 */
[----:B------:R-:W-:-:S13]  /*5f60*/  ISETP.NE.AND P0, PT, R4, 0x9, PT ;  /* 0x000000090400780c */ /* 0x000fda0003f05270 */
[----:B------:R-:W-:Y:S05]  /*5f70*/  @P0 BRA `(.L_x_4256) ;  /* 0x00000af000000947 */ /* 0x000fea0003800000 */
[----:B------:R-:W2:Y:S02]  /*5f80*/  LDG.E.64 R2, [R2.64] ;  /* 0x0000002402027981 */ /* 0x000ea4000c1e1b00 */
[----:B0-2---:R-:W-:Y:S02]  /*5f90*/  FMUL.FTZ R14, R3, 1 ;  /* 0x3f800000030e7820 */ /* 0x005fe40000410000 */
[----:B------:R-:W-:-:S04]  /*5fa0*/  FMUL.FTZ R12, R2, 1 ;  /* 0x3f800000020c7820 */ /* 0x000fc80000410000 */
[----:B------:R-:W0:Y:S08]  /*5fb0*/  F2F.F64.F32 R14, R14 ;  /* 0x0000000e000e7310 */ /* 0x000e300000201800 */
[----:B------:R-:W1:Y:S01]  /*5fc0*/  F2F.F64.F32 R12, R12 ;  /* 0x0000000c000c7310 */ /* 0x000e620000201800 */
[----:B------:R-:W-:Y:S05]  /*5fd0*/  BRA `(.L_x_4257) ;  /* 0x00000c6000007947 */ /* 0x000fea0003800000 */
.L_x_4263:
[----:B------:R-:W2:Y:S02]  /*5fe0*/  LDG.E R0, [R2.64] ;  /* 0x0000002402007981 */ /* 0x000ea4000c1e1900 */
[----:B--2---:R-:W-:-:S02]  /*5ff0*/  HADD2.F32 R4, -RZ, R0.H1_H1 ;  /* 0x30000000ff047230 */ /* 0x004fc40000004100 */
[----:B------:R-:W-:-:S03]  /*6000*/  HADD2.F32 R0, -RZ, R0.H0_H0 ;  /* 0x20000000ff007230 */ /* 0x000fc60000004100 */
[----:B------:R-:W-:Y:S02]  /*6010*/  FMUL.FTZ R4, R4, 1 ;  /* 0x3f80000004047820 */ /* 0x000fe40000410000 */
[----:B------:R-:W-:Y:S02]  /*6020*/  FMUL.FTZ R0, R0, 1 ;  /* 0x3f80000000007820 */ /* 0x000fe40000410000 */
[----:B0-----:R0:W1:Y:S08]  /*6030*/  F2F.F64.F32 R14, R4 ;  /* 0x00000004000e7310 */ /* 0x0010700000201800 */
[----:B------:R0:W2:Y:S01]  /*6040*/  F2F.F64.F32 R12, R0 ;  /* 0x00000000000c7310 */ /* 0x0000a20000201800 */
[----:B------:R-:W-:Y:S05]  /*6050*/  BRA `(.L_x_4257) ;  /* 0x00000be000007947 */ /* 0x000fea0003800000 */
.L_x_4262:
[----:B------:R1:W5:Y:S01]  /*6060*/  LDG.E.64 R12, [R2.64] ;  /* 0x00000024020c7981 */ /* 0x000362000c1e1b00 */
[----:B0-----:R-:W-:Y:S01]  /*6070*/  CS2R R14, SRZ ;  /* 0x00000000000e7805 */ /* 0x001fe2000001ff00 */
[----:B------:R-:W-:Y:S05]  /*6080*/  BRA `(.L_x_4257) ;  /* 0x00000bb000007947 */ /* 0x000fea0003800000 */
.L_x_4252:
        /* <DEDUP_REMOVED lines=9> */
[----:B0-----:R-:W-:Y:S01]  /*6120*/  CS2R R14, SRZ ;  /* 0x00000000000e7805 */ /* 0x001fe2000001ff00 */
[----:B------:R-:W-:Y:S01]  /*6130*/  IMAD.MOV.U32 R12, RZ, RZ, RZ ;  /* 0x000000ffff0c7224 */ /* 0x000fe200078e00ff */
[----:B--2---:R-:W-:-:S04]  /*6140*/  ISETP.NE.AND P0, PT, R2, RZ, PT ;  /* 0x000000ff0200720c */ /* 0x004fc80003f05270 */
[----:B------:R-:W-:Y:S01]  /*6150*/  FSEL R13, RZ, 1.875, !P0 ;  /* 0x3ff00000ff0d7808 */ /* 0x000fe20004000000 */
[----:B------:R-:W-:Y:S05]  /*6160*/  BRA `(.L_x_4257) ;  /* 0x00000ad000007947 */ /* 0x000fea0003800000 */
.L_x_4266:
[----:B0-----:R0:W5:Y:S01]  /*6170*/  LDG.E.128 R12, [R2.64] ;  /* 0x00000024020c7981 */ /* 0x001162000c1e1d00 */
[----:B------:R-:W-:Y:S05]  /*6180*/  BRA `(.L_x_4257) ;  /* 0x00000ab000007947 */ /* 0x000fea0003800000 */
.L_x_4265:
        /* <DEDUP_REMOVED lines=8> */
[----:B0-----:R-:W-:Y:S01]  /*6210*/  CS2R R14, SRZ ;  /* 0x00000000000e7805 */ /* 0x001fe2000001ff00 */
[----:B--2---:R-:W-:-:S04]  /*6220*/  SHF.L.U32 R0, R0, 0x18, RZ ;  /* 0x0000001800007819 */ /* 0x004fc800000006ff */
        /* <DEDUP_REMOVED lines=19> */
.L_x_4268:
[----:B------:R-:W2:Y:S01]  /*6360*/  LDG.E.U8 R2, [R2.64] ;  /* 0x0000002402027981 */ /* 0x000ea2000c1e1100 */
[----:B0-----:R-:W-:Y:S01]  /*6370*/  CS2R R14, SRZ ;  /* 0x00000000000e7805 */ /* 0x001fe2000001ff00 */
        /* <DEDUP_REMOVED lines=14> */
.L_x_4267:
[----:B------:R-:W2:Y:S01]  /*6460*/  LDG.E.U16 R0, [R2.64] ;  /* 0x0000002402007981 */ /* 0x000ea2000c1e1500 */
[----:B0-----:R-:W-:Y:S01]  /*6470*/  CS2R R14, SRZ ;  /* 0x00000000000e7805 */ /* 0x001fe2000001ff00 */
[----:B--2---:R-:W-:-:S05]  /*6480*/  PRMT R0, RZ, 0x5410, R0 ;  /* 0x00005410ff007816 */ /* 0x004fca0000000000 */
[----:B------:R-:W-:-:S04]  /*6490*/  FMUL.FTZ R0, R0, 1 ;  /* 0x3f80000000007820 */ /* 0x000fc80000410000 */
[----:B------:R0:W1:Y:S01]  /*64a0*/  F2F.F64.F32 R12, R0 ;  /* 0x00000000000c7310 */ /* 0x0000620000201800 */
[----:B------:R-:W-:Y:S05]  /*64b0*/  BRA `(.L_x_4257) ;  /* 0x0000078000007947 */ /* 0x000fea0003800000 */
.L_x_4264:
        /* <DEDUP_REMOVED lines=9> */
[----:B0-----:R-:W-:Y:S01]  /*6550*/  CS2R R14, SRZ ;  /* 0x00000000000e7805 */ /* 0x001fe2000001ff00 */
[----:B--2---:R0:W1:Y:S01]  /*6560*/  I2F.F64.U16 R12, R2 ;  /* 0x00000002000c7312 */ /* 0x0040620000101800 */
[----:B------:R-:W-:Y:S05]  /*6570*/  BRA `(.L_x_4257) ;  /* 0x000006c000007947 */ /* 0x000fea0003800000 */
.L_x_4271:
        /* <DEDUP_REMOVED lines=15> */
[----:B------:R-:W1:Y:S02]  /*6670*/  FLO.U32 R3, R2 ;  /* 0x0000000200037300 */ /* 0x000e6400000e0000 */
[----:B-1----:R-:W-:-:S04]  /*6680*/  IADD3 R3, -R3, 0x1f, RZ ;  /* 0x0000001f03037810 */ /* 0x002fc80007ffe1ff */
[----:B------:R-:W-:Y:S02]  /*6690*/  IADD3 R5, R3, -0x1c, RZ ;  /* 0xffffffe403057810 */ /* 0x000fe40007ffe0ff */
[----:B------:R-:W-:Y:S02]  /*66a0*/  IADD3 R0, R0, 0x1d, -R3 ;  /* 0x0000001d00007810 */ /* 0x000fe40007ffe803 */
[----:B------:R-:W-:-:S04]  /*66b0*/  SHF.L.U32 R5, R2, R5, RZ ;  /* 0x0000000502057219 */ /* 0x000fc800000006ff */
[----:B------:R-:W-:Y:S02]  /*66c0*/  LOP3.LUT R2, R5, 0x7, RZ, 0xc0, !PT ;  /* 0x0000000705027812 */ /* 0x000fe400078ec0ff */
.L_x_4275:
[----:B------:R-:W-:Y:S05]  /*66d0*/  BSYNC B1 ;  /* 0x0000000000017941 */ /* 0x000fea0003800000 */
.L_x_4274:
[----:B------:R-:W-:Y:S01]  /*66e0*/  LEA R3, R0, 0x3b800000, 0x17 ;  /* 0x3b80000000037811 */ /* 0x000fe200078eb8ff */
[----:B------:R-:W-:-:S05]  /*66f0*/  IMAD.SHL.U32 R0, R2, 0x100000, RZ ;  /* 0x0010000002007824 */ /* 0x000fca00078e00ff */
[----:B------:R-:W-:Y:S02]  /*6700*/  LOP3.LUT R0, R3, R0, R4, 0xfe, !PT ;  /* 0x0000000003007212 */ /* 0x000fe400078efe04 */
.L_x_4273:
[----:B------:R-:W-:Y:S05]  /*6710*/  BSYNC B0 ;  /* 0x0000000000007941 */ /* 0x000fea0003800000 */
.L_x_4272:
[----:B------:R-:W-:Y:S01]  /*6720*/  FMUL.FTZ R0, R0, 1 ;  /* 0x3f80000000007820 */ /* 0x000fe20000410000 */
[----:B0-----:R-:W-:-:S03]  /*6730*/  CS2R R14, SRZ ;  /* 0x00000000000e7805 */ /* 0x001fc6000001ff00 */
[----:B------:R0:W1:Y:S01]  /*6740*/  F2F.F64.F32 R12, R0 ;  /* 0x00000000000c7310 */ /* 0x0000620000201800 */
[----:B------:R-:W-:Y:S05]  /*6750*/  BRA `(.L_x_4257) ;  /* 0x000004e000007947 */ /* 0x000fea0003800000 */
.L_x_4270:
        /* <DEDUP_REMOVED lines=21> */
.L_x_4279:
[----:B------:R-:W-:Y:S05]  /*68b0*/  BSYNC B1 ;  /* 0x0000000000017941 */ /* 0x000fea0003800000 */
.L_x_4278:
[----:B------:R-:W-:Y:S01]  /*68c0*/  LEA R3, R0, 0x37800000, 0x17 ;  /* 0x3780000000037811 */ /* 0x000fe200078eb8ff */
[----:B------:R-:W-:-:S05]  /*68d0*/  IMAD.SHL.U32 R0, R2, 0x200000, RZ ;  /* 0x0020000002007824 */ /* 0x000fca00078e00ff */
[----:B------:R-:W-:Y:S02]  /*68e0*/  LOP3.LUT R0, R3, R0, R4, 0xfe, !PT ;  /* 0x0000000003007212 */ /* 0x000fe400078efe04 */
.L_x_4277:
[----:B------:R-:W-:Y:S05]  /*68f0*/  BSYNC B0 ;  /* 0x0000000000007941 */ /* 0x000fea0003800000 */
.L_x_4276:
[----:B------:R-:W-:Y:S01]  /*6900*/  FMUL.FTZ R0, R0, 1 ;  /* 0x3f80000000007820 */ /* 0x000fe20000410000 */
[----:B0-----:R-:W-:-:S03]  /*6910*/  CS2R R14, SRZ ;  /* 0x00000000000e7805 */ /* 0x001fc6000001ff00 */
[----:B------:R0:W1:Y:S01]  /*6920*/  F2F.F64.F32 R12, R0 ;  /* 0x00000000000c7310 */ /* 0x0000620000201800 */
[----:B------:R-:W-:Y:S05]  /*6930*/  BRA `(.L_x_4257) ;  /* 0x0000030000007947 */ /* 0x000fea0003800000 */
.L_x_4269:
        /* <DEDUP_REMOVED lines=14> */
.L_x_4283:
[----:B------:R-:W-:Y:S05]  /*6a20*/  BSYNC B0 ;  /* 0x0000000000007941 */ /* 0x000fea0003800000 */
.L_x_4282:
[----:B------:R-:W-:Y:S01]  /*6a30*/  FMUL.FTZ R0, R0, 1 ;  /* 0x3f80000000007820 */ /* 0x000fe20000410000 */
[----:B0-----:R-:W-:-:S03]  /*6a40*/  CS2R R14, SRZ ;  /* 0x00000000000e7805 */ /* 0x001fc6000001ff00 */
[----:B------:R0:W1:Y:S01]  /*6a50*/  F2F.F64.F32 R12, R0 ;  /* 0x00000000000c7310 */ /* 0x0000620000201800 */
[----:B------:R-:W-:Y:S05]  /*6a60*/  BRA `(.L_x_4257) ;  /* 0x000001d000007947 */ /* 0x000fea0003800000 */
.L_x_4256:
[----:B------:R-:W-:Y:S01]  /*6a70*/  MOV R0, 0x0 ;  /* 0x0000000000007802 */ /* 0x000fe20000000f00 */
[----:B------:R-:W-:Y:S01]  /*6a80*/  HFMA2.MMA R12, -RZ, RZ, 0, 5.9604644775390625e-08 ;  /* 0x00000001ff0c7435 */ /* 0x000fe200000001ff */
[----:B------:R-:W-:Y:S02]  /*6a90*/  IMAD.MOV.U32 R4, RZ, RZ, c[0x4][0x158] ;  /* 0x01005600ff047624 */ /* 0x000fe400078e00ff */
[----:B------:R1:W2:Y:S01]  /*6aa0*/  LDC.64 R2, c[0x4][R0] ;  /* 0x0100000000027b82 */ /* 0x0002a20000000a00 */
[----:B------:R-:W-:Y:S02]  /*6ab0*/  IMAD.MOV.U32 R5, RZ, RZ, c[0x4][0x15c] ;  /* 0x01005700ff057624 */ /* 0x000fe400078e00ff */
[----:B------:R-:W-:Y:S02]  /*6ac0*/  IMAD.MOV.U32 R6, RZ, RZ, c[0x4][0x160] ;  /* 0x01005800ff067624 */ /* 0x000fe400078e00ff */
[----:B------:R-:W-:-:S02]  /*6ad0*/  IMAD.MOV.U32 R7, RZ, RZ, c[0x4][0x164] ;  /* 0x01005900ff077624 */ /* 0x000fc400078e00ff */
[----:B------:R-:W-:Y:S02]  /*6ae0*/  IMAD.MOV.U32 R8, RZ, RZ, 0x4e ;  /* 0x0000004eff087424 */ /* 0x000fe400078e00ff */
[----:B------:R-:W-:Y:S02]  /*6af0*/  IMAD.MOV.U32 R10, RZ, RZ, c[0x4][0x8] ;  /* 0x01000200ff0a7624 */ /* 0x000fe400078e00ff */
[----:B------:R-:W-:Y:S02]  /*6b00*/  IMAD.MOV.U32 R11, RZ, RZ, c[0x4][0xc] ;  /* 0x01000300ff0b7624 */ /* 0x000fe400078e00ff */
        /* <DEDUP_REMOVED lines=9> */
[----:B------:R-:W-:Y:S01]  /*6ba0*/  CS2R R12, SRZ ;  /* 0x00000000000c7805 */ /* 0x000fe2000001ff00 */
[----:B------:R-:W-:Y:S01]  /*6bb0*/  CS2R R14, SRZ ;  /* 0x00000000000e7805 */ /* 0x000fe2000001ff00 */
[----:B------:R-:W-:Y:S05]  /*6bc0*/  BRA `(.L_x_4257) ;  /* 0x0000007000007947 */ /* 0x000fea0003800000 */
.L_x_4281:
[----:B------:R-:W2:Y:S01]  /*6bd0*/  LDG.E.64 R12, [R2.64] ;  /* 0x00000024020c7981 */ /* 0x000ea2000c1e1b00 */
[----:B0-----:R-:W-:Y:S01]  /*6be0*/  CS2R R14, SRZ ;  /* 0x00000000000e7805 */ /* 0x001fe2000001ff00 */
[----:B--2---:R-:W0:Y:S01]  /*6bf0*/  I2F.F64.U64 R12, R12 ;  /* 0x0000000c000c7312 */ /* 0x004e220000301800 */
[----:B------:R-:W-:Y:S05]  /*6c00*/  BRA `(.L_x_4257) ;  /* 0x0000003000007947 */ /* 0x000fea0003800000 */
.L_x_4280:
[----:B------:R-:W2:Y:S01]  /*6c10*/  LDG.E R2, [R2.64] ;  /* 0x0000002402027981 */ /* 0x000ea2000c1e1900 */
[----:B0-----:R-:W-:Y:S01]  /*6c20*/  CS2R R14, SRZ ;  /* 0x00000000000e7805 */ /* 0x001fe2000001ff00 */
[----:B--2---:R0:W1:Y:S06]  /*6c30*/  I2F.F64.U32 R12, R2 ;  /* 0x00000002000c7312 */ /* 0x00406c0000201800 */
.L_x_4257:
        /* <DEDUP_REMOVED lines=28> */
.L_x_4289:
[----:B------:R0:W1:Y:S01]  /*6e00*/  DMUL R6, RZ, R12 ;  /* 0x0000000cff067228 */ /* 0x0000620000000000 */
[----:B------:R-:W-:-:S05]  /*6e10*/  IMAD.MOV.U32 R0, RZ, RZ, RZ ;  /* 0x000000ffff007224 */ /* 0x000fca00078e00ff */
.L_x_4290:
[----:B------:R-:W-:Y:S05]  /*6e20*/  BSYNC B2 ;  /* 0x0000000000027941 */ /* 0x000fea0003800000 */
.L_x_4288:
        /* <DEDUP_REMOVED lines=35> */
.L_x_4292:
[----:B------:R-:W-:Y:S05]  /*7060*/  BSYNC B1 ;  /* 0x0000000000017941 */ /* 0x000fea0003800000 */
.L_x_4291:
[----:B------:R-:W-:Y:S01]  /*7070*/  BSSY B2, `(.L_x_4293) ;  /* 0x0000055000027945 */ /* 0x000fe20003800000 */
[----:B------:R-:W-:Y:S01]  /*7080*/  IMAD.MOV.U32 R2, RZ, RZ, R24 ;  /* 0x000000ffff027224 */ /* 0x000fe200078e0018 */
[----:B------:R-:W-:Y:S05]  /*7090*/  @!P1 BRA `(.L_x_4294) ;  /* 0x0000047000009947 */ /* 0x000fea0003800000 */
[----:B0-----:R-:W-:Y:S01]  /*70a0*/  IMAD.MOV.U32 R6, RZ, RZ, 0x652b82fe ;  /* 0x652b82feff067424 */ /* 0x001fe200078e00ff */
[----:B------:R-:W-:Y:S01]  /*70b0*/  BSSY B3, `(.L_x_4295) ;  /* 0x0000040000037945 */ /* 0x000fe20003800000 */
[----:B------:R-:W-:Y:S02]  /*70c0*/  IMAD.MOV.U32 R7, RZ, RZ, 0x3ff71547 ;  /* 0x3ff71547ff077424 */ /* 0x000fe400078e00ff */
[----:B------:R-:W-:Y:S02]  /*70d0*/  IMAD.SHL.U32 R0, R3, 0x2, RZ ;  /* 0x0000000203007824 */ /* 0x000fe400078e00ff */
[----:B------:R-:W-:Y:S02]  /*70e0*/  IMAD.MOV.U32 R12, RZ, RZ, 0x6acd15b6 ;  /* 0x6acd15b6ff0c7424 */ /* 0x000fe400078e00ff */
[----:B------:R-:W0:Y:S01]  /*70f0*/  DFMA R6, R2, R6, 6.75539944105574400000e+15 ;  /* 0x433800000206742b */ /* 0x000e220000000006 */
[C---:B------:R-:W-:Y:S01]  /*7100*/  ISETP.GE.U32.AND P0, PT, R0.reuse, 0x7fb3e647, PT ;  /* 0x7fb3e6470000780c */ /* 0x040fe20003f06070 */
[----:B------:R-:W-:Y:S01]  /*7110*/  IMAD.MOV.U32 R13, RZ, RZ, 0x3e21f407 ;  /* 0x3e21f407ff0d7424 */ /* 0x000fe200078e00ff */
[----:B------:R-:W-:Y:S01]  /*7120*/  ISETP.NE.AND P1, PT, R0, RZ, PT ;  /* 0x000000ff0000720c */ /* 0x000fe20003f25270 */
[----:B------:R-:W-:-:S02]  /*7130*/  IMAD.MOV.U32 R14, RZ, RZ, 0x0 ;  /* 0x00000000ff0e7424 */ /* 0x000fc400078e00ff */
[----:B0-----:R0:W2:Y:S01]  /*7140*/  DADD R8, R6, -6.75539944105574400000e+15 ;  /* 0xc338000006087429 */ /* 0x0010a20000000000 */
[----:B------:R-:W-:-:S03]  /*7150*/  IMAD.MOV.U32 R15, RZ, RZ, 0x3ff00000 ;  /* 0x3ff00000ff0f7424 */ /* 0x000fc600078e00ff */
        /* <DEDUP_REMOVED lines=26> */
[----:B0-----:R-:W-:-:S04]  /*7300*/  IMAD.MOV.U32 R8, RZ, RZ, 0x1 ;  /* 0x00000001ff087424 */ /* 0x001fc800078e00ff */
[----:B--2---:R-:W0:-:S06]  /*7310*/  DFMA R10, R10, R6, R12 ;  /* 0x000000060a0a722b */ /* 0x004e0c000000000c */
[----:B0-----:R-:W0:-:S10]  /*7320*/  DADD R6, R10, R10 ;  /* 0x000000000a067229 */ /* 0x001e14000000000a */
[----:B0-----:R-:W-:Y:S02]  /*7330*/  @P1 FSEL R20, R6, R10, !P0 ;  /* 0x0000000a06141208 */ /* 0x001fe40004000000 */
[----:B------:R-:W-:-:S03]  /*7340*/  @P1 FSEL R21, R7, R11, !P0 ;  /* 0x0000000b07151208 */ /* 0x000fc60004000000 */
[----:B------:R-:W-:Y:S01]  /*7350*/  IMAD.MOV.U32 R6, RZ, RZ, R20 ;  /* 0x000000ffff067224 */ /* 0x000fe200078e0014 */
[----:B------:R-:W-:Y:S02]  /*7360*/  MOV R7, R21 ;  /* 0x0000001500077202 */ /* 0x000fe40000000f00 */
[----:B------:R-:W-:-:S04]  /*7370*/  FSETP.GEU.AND P1, PT, |R21|, 6.5827683646048100446e-37, PT ;  /* 0x036000001500780b */ /* 0x000fc80003f2e200 */
[----:B------:R-:W0:-:S06]  /*7380*/  DFMA R14, R6, 2, R14 ;  /* 0x40000000060e782b */ /* 0x000e0c000000000e */
[----:B0-----:R-:W0:Y:S02]  /*7390*/  MUFU.RCP64H R9, R15 ;  /* 0x0000000f00097308 */ /* 0x001e240000001800 */
        /* <DEDUP_REMOVED lines=17> */
.L_x_4296:
[----:B------:R-:W-:Y:S05]  /*74b0*/  BSYNC B3 ;  /* 0x0000000000037941 */ /* 0x000fea0003800000 */
.L_x_4295:
[----:B------:R-:W-:-:S04]  /*74c0*/  DADD R6, R6, R8 ;  /* 0x0000000006067229 */ /* 0x000fc80000000008 */
[----:B------:R-:W0:-:S06]  /*74d0*/  DSETP.GE.AND P0, PT, R2, c[0x2][0xe8], PT ;  /* 0x00803a000200762a */ /* 0x000e0c0003f06000 */
[----:B0-----:R-:W-:Y:S02]  /*74e0*/  FSEL R2, R6, RZ, !P0 ;  /* 0x000000ff06027208 */ /* 0x001fe40004000000 */
[----:B------:R-:W-:Y:S01]  /*74f0*/  FSEL R3, R7, +QNAN , !P0 ;  /* 0x7ff0000007037808 */ /* 0x000fe20004000000 */
[----:B------:R-:W-:Y:S05]  /*7500*/  BRA `(.L_x_4297) ;  /* 0x000000b000007947 */ /* 0x000fea0003800000 */
.L_x_4294:
        /* <DEDUP_REMOVED lines=11> */
.L_x_4297:
[----:B------:R-:W-:Y:S05]  /*75c0*/  BSYNC B2 ;  /* 0x0000000000027941 */ /* 0x000fea0003800000 */
.L_x_4293:
        /* <DEDUP_REMOVED lines=22> */
[----:B0-----:R-:W-:Y:S01]  /*7730*/  MOV R20, 0x7780 ;  /* 0x0000778000147802 */ /* 0x001fe20000000f00 */
[----:B------:R-:W-:Y:S02]  /*7740*/  IMAD.MOV.U32 R10, RZ, RZ, R14 ;  /* 0x000000ffff0a7224 */ /* 0x000fe400078e000e */
[----:B------:R-:W-:Y:S02]  /*7750*/  IMAD.MOV.U32 R0, RZ, RZ, R22 ;  /* 0x000000ffff007224 */ /* 0x000fe400078e0016 */
[----:B------:R-:W-:Y:S02]  /*7760*/  IMAD.MOV.U32 R3, RZ, RZ, R23 ;  /* 0x000000ffff037224 */ /* 0x000fe400078e0017 */
[----:B-1----:R-:W-:Y:S05]  /*7770*/  CALL.REL.NOINC `($__internal_1_$__cuda_sm20_dsqrt_rn_f64_mediumpath_v1) ;  /* 0x0000c02000007944 */ /* 0x002fea0003c00000 */
.L_x_4299:
[----:B------:R-:W-:Y:S05]  /*7780*/  BSYNC B1 ;  /* 0x0000000000017941 */ /* 0x000fea0003800000 */
.L_x_4298:
        /* <DEDUP_REMOVED lines=27> */
.L_x_4301:
[----:B------:R-:W-:Y:S05]  /*7940*/  BSYNC B2 ;  /* 0x0000000000027941 */ /* 0x000fea0003800000 */
.L_x_4300:
        /* <DEDUP_REMOVED lines=15> */
[----:B------:R-:W-:Y:S01]  /*7a40*/  MOV R20, R4 ;  /* 0x0000000400147202 */ /* 0x000fe20000000f00 */
[----:B------:R-:W-:Y:S01]  /*7a50*/  IMAD.MOV.U32 R21, RZ, RZ, R5 ;  /* 0x000000ffff157224 */ /* 0x000fe200078e0005 */
[----:B------:R-:W-:Y:S01]  /*7a60*/  MOV R0, 0x7aa0 ;  /* 0x00007aa000007802 */ /* 0x000fe20000000f00 */
[----:B------:R-:W-:Y:S02]  /*7a70*/  IMAD.MOV.U32 R8, RZ, RZ, R2 ;  /* 0x000000ffff087224 */ /* 0x000fe400078e0002 */
[----:B------:R-:W-:Y:S02]  /*7a80*/  IMAD.MOV.U32 R9, RZ, RZ, R3 ;  /* 0x000000ffff097224 */ /* 0x000fe400078e0003 */
[----:B------:R-:W-:Y:S05]  /*7a90*/  CALL.REL.NOINC `($__internal_0_$__cuda_sm20_div_rn_f64_full) ;  /* 0x0000b74000007944 */ /* 0x000fea0003c00000 */
[----:B------:R-:W-:Y:S02]  /*7aa0*/  IMAD.MOV.U32 R6, RZ, RZ, R30 ;  /* 0x000000ffff067224 */ /* 0x000fe400078e001e */
[----:B------:R-:W-:Y:S02]  /*7ab0*/  IMAD.MOV.U32 R7, RZ, RZ, R31 ;  /* 0x000000ffff077224 */ /* 0x000fe400078e001f */
.L_x_4303:
[----:B------:R-:W-:Y:S05]  /*7ac0*/  BSYNC B2 ;  /* 0x0000000000027941 */ /* 0x000fea0003800000 */
.L_x_4302:
[----:B------:R-:W-:Y:S02]  /*7ad0*/  IMAD.MOV.U32 R4, RZ, RZ, R6 ;  /* 0x000000ffff047224 */ /* 0x000fe400078e0006 */
[----:B------:R-:W-:Y:S01]  /*7ae0*/  IMAD.MOV.U32 R5, RZ, RZ, R7 ;  /* 0x000000ffff057224 */ /* 0x000fe200078e0007 */
[----:B------:R-:W-:Y:S05]  /*7af0*/  BRA `(.L_x_4304) ;  /* 0x00000e1000007947 */ /* 0x000fea0003800000 */
.L_x_4287:
        /* <DEDUP_REMOVED lines=12> */
[----:B------:R-:W-:-:S05]  /*7bc0*/  IMAD.MOV.U32 R0, RZ, RZ, R25 ;  /* 0x000000ffff007224 */ /* 0x000fca00078e0019 */
        /* <DEDUP_REMOVED lines=20> */
[----:B------:R-:W-:-:S05]  /*7d10*/  @!P1 SHF.R.S32.HI R3, RZ, 0x1, R0 ;  /* 0x00000001ff039819 */ /* 0x000fca0000011400 */
[----:B------:R-:W-:Y:S02]  /*7d20*/  @!P1 IMAD.IADD R2, R2, 0x1, -R3 ;  /* 0x0000000102029824 */ /* 0x000fe400078e0a03 */
[----:B------:R-:W-:-:S03]  /*7d30*/  @!P1 IMAD R3, R3, 0x100000, R5 ;  /* 0x0010000003039824 */ /* 0x000fc600078e0205 */
[----:B------:R-:W-:Y:S01]  /*7d40*/  @!P1 LEA R5, R2, 0x3ff00000, 0x14 ;  /* 0x3ff0000002059811 */ /* 0x000fe200078ea0ff */
[----:B------:R-:W-:Y:S02]  /*7d50*/  @!P1 IMAD.MOV.U32 R2, RZ, RZ, R4 ;  /* 0x000000ffff029224 */ /* 0x000fe400078e0004 */
[----:B------:R-:W-:-:S06]  /*7d60*/  @!P1 IMAD.MOV.U32 R4, RZ, RZ, RZ ;  /* 0x000000ffff049224 */ /* 0x000fcc00078e00ff */
[----:B------:R0:W1:-:S06]  /*7d70*/  @!P1 DMUL R24, R2, R4 ;  /* 0x0000000402189228 */ /* 0x00004c0000000000 */
.L_x_4306:
[----:B------:R-:W-:Y:S05]  /*7d80*/  BSYNC B1 ;  /* 0x0000000000017941 */ /* 0x000fea0003800000 */
.L_x_4305:
        /* <DEDUP_REMOVED lines=16> */
.L_x_4308:
[----:B0-----:R0:W2:Y:S01]  /*7e90*/  DMUL R2, RZ, R12 ;  /* 0x0000000cff027228 */ /* 0x0010a20000000000 */
[----:B------:R-:W-:-:S05]  /*7ea0*/  IMAD.MOV.U32 R0, RZ, RZ, RZ ;  /* 0x000000ffff007224 */ /* 0x000fca00078e00ff */
.L_x_4309:
[----:B------:R-:W-:Y:S05]  /*7eb0*/  BSYNC B2 ;  /* 0x0000000000027941 */ /* 0x000fea0003800000 */
.L_x_4307:
[----:B------:R-:W-:Y:S01]  /*7ec0*/  IMAD.SHL.U32 R4, R0, 0x8, RZ ;  /* 0x0000000800047824 */ /* 0x000fe200078e00ff */
[----:B------:R-:W-:-:S04]  /*7ed0*/  MOV R5, 0x8 ;  /* 0x0000000800057802 */ /* 0x000fc80000000f00 */
        /* <DEDUP_REMOVED lines=36> */
.L_x_4311:
[----:B------:R2:W3:Y:S01]  /*8120*/  DMUL R2, RZ, R12 ;  /* 0x0000000cff027228 */ /* 0x0004e20000000000 */
[----:B------:R-:W-:-:S05]  /*8130*/  IMAD.MOV.U32 R4, RZ, RZ, RZ ;  /* 0x000000ffff047224 */ /* 0x000fca00078e00ff */
.L_x_4312:
[----:B------:R-:W-:Y:S05]  /*8140*/  BSYNC B2 ;  /* 0x0000000000027941 */ /* 0x000fea0003800000 */
.L_x_4310:
        /* <DEDUP_REMOVED lines=32> */
.L_x_4286:
[----:B------:R-:W0:-:S10]  /*8350*/  DADD R24, R12, -R12 ;  /* 0x000000000c187229 */ /* 0x000e14000000080c */
[----:B0-----:R-:W-:Y:S02]  /*8360*/  IMAD.MOV.U32 R4, RZ, RZ, R24 ;  /* 0x000000ffff047224 */ /* 0x001fe400078e0018 */
[----:B------:R-:W-:Y:S01]  /*8370*/  IMAD.MOV.U32 R5, RZ, RZ, R25 ;  /* 0x000000ffff057224 */ /* 0x000fe200078e0019 */
[----:B------:R-:W-:Y:S05]  /*8380*/  BRA `(.L_x_4304) ;  /* 0x0000058000007947 */ /* 0x000fea0003800000 */
.L_x_4285:
        /* <DEDUP_REMOVED lines=15> */
[----:B------:R-:W-:Y:S01]  /*8480*/  IMAD.MOV.U32 R30, RZ, RZ, R0 ;  /* 0x000000ffff1e7224 */ /* 0x000fe200078e0000 */
        /* <DEDUP_REMOVED lines=11> */
.L_x_4316:
[----:B------:R-:W-:Y:S05]  /*8540*/  BSYNC B3 ;  /* 0x0000000000037941 */ /* 0x000fea0003800000 */
.L_x_4315:
        /* <DEDUP_REMOVED lines=9> */
[----:B------:R-:W-:Y:S01]  /*85e0*/  MOV R0, 0x3de5db65 ;  /* 0x3de5db6500007802 */ /* 0x000fe20000000f00 */
[----:B------:R-:W2:Y:S01]  /*85f0*/  DMUL R28, R2, R2 ;  /* 0x00000002021c7228 */ /* 0x000ea20000000000 */
        /* <DEDUP_REMOVED lines=20> */
.L_x_4318:
[----:B------:R-:W-:Y:S05]  /*8740*/  BSYNC B3 ;  /* 0x0000000000037941 */ /* 0x000fea0003800000 */
.L_x_4317:
        /* <DEDUP_REMOVED lines=24> */
.L_x_4314:
[----:B------:R-:W-:Y:S05]  /*88d0*/  BSYNC B2 ;  /* 0x0000000000027941 */ /* 0x000fea0003800000 */
.L_x_4313:
[----:B-1----:R-:W-:Y:S01]  /*88e0*/  LOP3.LUT R5, RZ, 0x80000000, R13, 0xb8, !PT ;  /* 0x80000000ff057812 */ /* 0x002fe200078eb80d */
[----:B------:R-:W-:Y:S02]  /*88f0*/  IMAD.MOV.U32 R25, RZ, RZ, R31 ;  /* 0x000000ffff197224 */ /* 0x000fe400078e001f */
[----:B------:R-:W-:Y:S02]  /*8900*/  IMAD.MOV.U32 R4, RZ, RZ, RZ ;  /* 0x000000ffff047224 */ /* 0x000fe400078e00ff */
.L_x_4304:
[----:B-1----:R-:W-:Y:S05]  /*8910*/  BSYNC B0 ;  /* 0x0000000000007941 */ /* 0x002fea0003800000 */
.L_x_4284:
        /* <DEDUP_REMOVED lines=15> */
.L_x_4322:
[----:B------:R-:W1:Y:S02]  /*8a10*/  F2I.S64.F64.TRUNC R4, R4 ;  /* 0x0000000400047311 */ /* 0x000e64000030d900 */
[----:B-1----:R-:W-:-:S05]  /*8a20*/  IMAD.MOV.U32 R3, RZ, RZ, R4 ;  /* 0x000000ffff037224 */ /* 0x002fca00078e0004 */
[----:B------:R1:W-:Y:S01]  /*8a30*/  STG.E.U8 [R16.64], R3 ;  /* 0x0000000310007986 */ /* 0x0003e2000c101124 */
[----:B------:R-:W-:Y:S05]  /*8a40*/  BRA `(.L_x_4324) ;  /* 0x00000f2000007947 */ /* 0x000fea0003800000 */
.L_x_4321:
        /* <DEDUP_REMOVED lines=9> */
.L_x_4326:
[----:B------:R-:W1:Y:S02]  /*8ae0*/  F2I.F64.TRUNC R5, R4 ;  /* 0x0000000400057311 */ /* 0x000e64000030d100 */
[----:B-1----:R1:W-:Y:S01]  /*8af0*/  STG.E [R16.64], R5 ;  /* 0x0000000510007986 */ /* 0x0023e2000c101924 */
[----:B------:R-:W-:Y:S05]  /*8b00*/  BRA `(.L_x_4324) ;  /* 0x00000e6000007947 */ /* 0x000fea0003800000 */
.L_x_4325:
[----:B------:R-:W1:Y:S02]  /*8b10*/  F2I.F64.TRUNC R5, R4 ;  /* 0x0000000400057311 */ /* 0x000e64000030d100 */
[----:B-1----:R1:W-:Y:S01]  /*8b20*/  STG.E.U16 [R16.64], R5 ;  /* 0x0000000510007986 */ /* 0x0023e2000c101524 */
[----:B------:R-:W-:Y:S05]  /*8b30*/  BRA `(.L_x_4324) ;  /* 0x00000e3000007947 */ /* 0x000fea0003800000 */
.L_x_4320:
        /* <DEDUP_REMOVED lines=11> */
.L_x_4328:
[----:B------:R-:W1:Y:S01]  /*8bf0*/  F2F.F32.F64 R0, R4 ;  /* 0x0000000400007310 */ /* 0x000e620000301000 */
[----:B------:R-:W1:-:S14]  /*8c00*/  DSETP.GEU.AND P0, PT, |R4|, c[0x2][0x168], PT ;  /* 0x00805a000400762a */ /* 0x000e5c0003f0e200 */
[----:B-1----:R-:W-:-:S05]  /*8c10*/  @!P0 FMUL R0, R0, 1.175494350822287508e-38 ;  /* 0x0080000000008820 */ /* 0x002fca0000400000 */
[----:B------:R-:W-:-:S05]  /*8c20*/  F2FP.PACK_AB R0, RZ, R0 ;  /* 0x00000000ff00723e */ /* 0x000fca00000000ff */
[----:B------:R1:W-:Y:S01]  /*8c30*/  STG.E.U16 [R16.64], R0 ;  /* 0x0000000010007986 */ /* 0x0003e2000c101524 */
[----:B------:R-:W-:Y:S05]  /*8c40*/  BRA `(.L_x_4324) ;  /* 0x00000d2000007947 */ /* 0x000fea0003800000 */
.L_x_4327:
        /* <DEDUP_REMOVED lines=14> */
.L_x_4330:
        /* <DEDUP_REMOVED lines=9> */
.L_x_4329:
[----:B------:R1:W-:Y:S01]  /*8dc0*/  STG.E.64 [R16.64], R4 ;  /* 0x0000000410007986 */ /* 0x0003e2000c101b24 */
[----:B------:R-:W-:Y:S05]  /*8dd0*/  BRA `(.L_x_4324) ;  /* 0x00000b9000007947 */ /* 0x000fea0003800000 */
.L_x_4319:
        /* <DEDUP_REMOVED lines=13> */
.L_x_4333:
[----:B------:R-:W1:-:S07]  /*8eb0*/  DADD R6, -RZ, -R24 ;  /* 0x00000000ff067229 */ /* 0x000e4e0000000918 */
[----:B-1----:R1:W-:Y:S01]  /*8ec0*/  STG.E.128 [R16.64], R4 ;  /* 0x0000000410007986 */ /* 0x0023e2000c101d24 */
[----:B------:R-:W-:Y:S05]  /*8ed0*/  BRA `(.L_x_4324) ;  /* 0x00000a9000007947 */ /* 0x000fea0003800000 */
.L_x_4332:
        /* <DEDUP_REMOVED lines=23> */
.L_x_4337:
[----:B------:R-:W-:Y:S05]  /*9050*/  BSYNC B0 ;  /* 0x0000000000007941 */ /* 0x000fea0003800000 */
.L_x_4336:
[----:B------:R-:W-:-:S05]  /*9060*/  LOP3.LUT R3, R0, R3, RZ, 0xfc, !PT ;  /* 0x0000000300037212 */ /* 0x000fca00078efcff */
[----:B------:R1:W-:Y:S01]  /*9070*/  STG.E.U8 [R16.64], R3 ;  /* 0x0000000310007986 */ /* 0x0003e2000c101124 */
[----:B------:R-:W-:Y:S05]  /*9080*/  BRA `(.L_x_4324) ;  /* 0x000008e000007947 */ /* 0x000fea0003800000 */
.L_x_4335:
        /* <DEDUP_REMOVED lines=15> */
.L_x_4339:
[----:B------:R-:W-:Y:S01]  /*9180*/  IMAD.MOV.U32 R0, RZ, RZ, 0x7f ;  /* 0x0000007fff007424 */ /* 0x000fe200078e00ff */
[----:B------:R-:W-:-:S04]  /*9190*/  ISETP.GT.U32.AND P0, PT, R2, 0x7f800000, PT ;  /* 0x7f8000000200780c */ /* 0x000fc80003f04070 */
[----:B------:R-:W-:-:S04]  /*91a0*/  SEL R0, R0, 0x7c, P0 ;  /* 0x0000007c00007807 */ /* 0x000fc80000000000 */
.L_x_4340:
[----:B------:R-:W-:Y:S05]  /*91b0*/  BSYNC B0 ;  /* 0x0000000000007941 */ /* 0x000fea0003800000 */
.L_x_4338:
[----:B------:R-:W-:-:S04]  /*91c0*/  LOP3.LUT R2, R3, 0x80000000, RZ, 0xc0, !PT ;  /* 0x8000000003027812 */ /* 0x000fc800078ec0ff */
[----:B------:R-:W-:-:S04]  /*91d0*/  SHF.R.U32.HI R3, RZ, 0x18, R2 ;  /* 0x00000018ff037819 */ /* 0x000fc80000011602 */
[----:B------:R-:W-:-:S05]  /*91e0*/  LOP3.LUT R3, R0, R3, RZ, 0xfc, !PT ;  /* 0x0000000300037212 */ /* 0x000fca00078efcff */
[----:B------:R1:W-:Y:S01]  /*91f0*/  STG.E.U8 [R16.64], R3 ;  /* 0x0000000310007986 */ /* 0x0003e2000c101124 */
[----:B------:R-:W-:Y:S05]  /*9200*/  BRA `(.L_x_4324) ;  /* 0x0000076000007947 */ /* 0x000fea0003800000 */
.L_x_4334:
[----:B------:R-:W1:Y:S01]  /*9210*/  F2F.F32.F64 R0, R4 ;  /* 0x0000000400007310 */ /* 0x000e620000301000 */
[----:B------:R-:W1:-:S14]  /*9220*/  DSETP.GEU.AND P0, PT, |R4|, c[0x2][0x168], PT ;  /* 0x00805a000400762a */ /* 0x000e5c0003f0e200 */
[----:B-1----:R-:W-:-:S05]  /*9230*/  @!P0 FMUL R0, R0, 1.175494350822287508e-38 ;  /* 0x0080000000008820 */ /* 0x002fca0000400000 */
[----:B------:R-:W-:-:S05]  /*9240*/  F2FP.BF16.PACK_AB R0, RZ, R0 ;  /* 0x00000000ff00723e */ /* 0x000fca00000010ff */
[----:B------:R1:W-:Y:S01]  /*9250*/  STG.E.U16 [R16.64], R0 ;  /* 0x0000000010007986 */ /* 0x0003e2000c101524 */
[----:B------:R-:W-:Y:S05]  /*9260*/  BRA `(.L_x_4324) ;  /* 0x0000070000007947 */ /* 0x000fea0003800000 */
.L_x_4331:
        /* <DEDUP_REMOVED lines=11> */
.L_x_4343:
        /* <DEDUP_REMOVED lines=19> */
.L_x_4346:
[----:B------:R-:W-:-:S04]  /*9450*/  LOP3.LUT R2, R3, 0x80000000, RZ, 0xc0, !PT ;  /* 0x8000000003027812 */ /* 0x000fc800078ec0ff */
[----:B------:R-:W-:-:S04]  /*9460*/  SHF.R.U32.HI R3, RZ, 0x18, R2 ;  /* 0x00000018ff037819 */ /* 0x000fc80000011602 */
[----:B------:R-:W-:-:S04]  /*9470*/  LOP3.LUT R0, R0, R3, RZ, 0xfc, !PT ;  /* 0x0000000300007212 */ /* 0x000fc800078efcff */
[----:B------:R-:W-:Y:S02]  /*9480*/  PRMT R8, R0, 0x7610, R8 ;  /* 0x0000761000087816 */ /* 0x000fe40000000008 */
.L_x_4345:
[----:B------:R-:W-:Y:S05]  /*9490*/  BSYNC B0 ;  /* 0x0000000000007941 */ /* 0x000fea0003800000 */
.L_x_4344:
[----:B------:R1:W-:Y:S01]  /*94a0*/  STG.E.U8 [R16.64], R8 ;  /* 0x0000000810007986 */ /* 0x0003e2000c101124 */
[----:B------:R-:W-:Y:S05]  /*94b0*/  BRA `(.L_x_4324) ;  /* 0x000004b000007947 */ /* 0x000fea0003800000 */
.L_x_4342:
        /* <DEDUP_REMOVED lines=19> */
.L_x_4349:
[----:B------:R-:W-:-:S04]  /*95f0*/  LOP3.LUT R2, R3, 0x80000000, RZ, 0xc0, !PT ;  /* 0x8000000003027812 */ /* 0x000fc800078ec0ff */
[----:B------:R-:W-:-:S04]  /*9600*/  SHF.R.U32.HI R3, RZ, 0x18, R2 ;  /* 0x00000018ff037819 */ /* 0x000fc80000011602 */
[----:B------:R-:W-:-:S04]  /*9610*/  LOP3.LUT R0, R0, R3, RZ, 0xfc, !PT ;  /* 0x0000000300007212 */ /* 0x000fc800078efcff */
[----:B------:R-:W-:Y:S02]  /*9620*/  PRMT R8, R0, 0x7610, R8 ;  /* 0x0000761000087816 */ /* 0x000fe40000000008 */
.L_x_4348:
[----:B------:R-:W-:Y:S05]  /*9630*/  BSYNC B0 ;  /* 0x0000000000007941 */ /* 0x000fea0003800000 */
.L_x_4347:
[----:B------:R1:W-:Y:S01]  /*9640*/  STG.E.U8 [R16.64], R8 ;  /* 0x0000000810007986 */ /* 0x0003e2000c101124 */
[----:B------:R-:W-:Y:S05]  /*9650*/  BRA `(.L_x_4324) ;  /* 0x0000031000007947 */ /* 0x000fea0003800000 */
.L_x_4341:
        /* <DEDUP_REMOVED lines=24> */
.L_x_4323:
[----:B------:R-:W-:Y:S01]  /*97e0*/  MOV R0, 0x0 ;  /* 0x0000000000007802 */ /* 0x000fe20000000f00 */
[----:B------:R-:W-:Y:S01]  /*97f0*/  HFMA2.MMA R8, -RZ, RZ, 0, 6.020069122314453125e-06 ;  /* 0x00000065ff087435 */ /* 0x000fe200000001ff */
[----:B------:R-:W-:Y:S02]  /*9800*/  IMAD.MOV.U32 R4, RZ, RZ, c[0x4][0x158] ;  /* 0x01005600ff047624 */ /* 0x000fe400078e00ff */
[----:B------:R1:W2:Y:S01]  /*9810*/  LDC.64 R2, c[0x4][R0] ;  /* 0x0100000000027b82 */ /* 0x0002a20000000a00 */
[----:B------:R-:W-:Y:S02]  /*9820*/  IMAD.MOV.U32 R5, RZ, RZ, c[0x4][0x15c] ;  /* 0x01005700ff057624 */ /* 0x000fe400078e00ff */
[----:B------:R-:W-:Y:S02]  /*9830*/  IMAD.MOV.U32 R6, RZ, RZ, c[0x4][0x160] ;  /* 0x01005800ff067624 */ /* 0x000fe400078e00ff */
[----:B------:R-:W-:-:S02]  /*9840*/  IMAD.MOV.U32 R7, RZ, RZ, c[0x4][0x164] ;  /* 0x01005900ff077624 */ /* 0x000fc400078e00ff */
[----:B------:R-:W-:Y:S02]  /*9850*/  IMAD.MOV.U32 R10, RZ, RZ, c[0x4][0x10] ;  /* 0x01000400ff0a7624 */ /* 0x000fe400078e00ff */
[----:B------:R-:W-:Y:S02]  /*9860*/  IMAD.MOV.U32 R11, RZ, RZ, c[0x4][0x14] ;  /* 0x01000500ff0b7624 */ /* 0x000fe400078e00ff */
[----:B------:R-:W-:Y:S02]  /*9870*/  IMAD.MOV.U32 R12, RZ, RZ, 0x1 ;  /* 0x00000001ff0c7424 */ /* 0x000fe400078e00ff */
[----:B------:R-:W-:Y:S02]  /*9880*/  IMAD.MOV.U32 R13, RZ, RZ, RZ ;  /* 0x000000ffff0d7224 */ /* 0x000fe400078e00ff */
[----:B-1----:R-:W-:Y:S01]  /*9890*/  LEPC R14 ;  /* 0x00000000000e734e */ /* 0x002fe20000000000 */
[----:B------:R-:W-:Y:S02]  /*98a0*/  MOV R9, 0x9910 ;  /* 0x0000991000097802 */ /* 0x000fe40000000f00 */
[----:B------:R-:W-:Y:S02]  /*98b0*/  MOV R20, 0x9890 ;  /* 0x0000989000147802 */ /* 0x000fe40000000f00 */
[----:B------:R-:W-:-:S02]  /*98c0*/  MOV R21, 0x0 ;  /* 0x0000000000157802 */ /* 0x000fc40000000f00 */
[----:B------:R-:W-:Y:S02]  /*98d0*/  MOV R0, 0x0 ;  /* 0x0000000000007802 */ /* 0x000fe40000000f00 */
[----:B------:R-:W-:-:S04]  /*98e0*/  IADD3 R20, P0, P1, -R20, R9, R14 ;  /* 0x0000000914147210 */ /* 0x000fc8000791e10e */
[----:B------:R-:W-:-:S04]  /*98f0*/  IADD3.X R21, ~R0, R21, R15, P0, P1 ;  /* 0x0000001500157210 */ /* 0x000fc800007e250f */
[----:B0-2---:R-:W-:Y:S05]  /*9900*/  CALL.ABS.NOINC R2 ;  /* 0x0000000002007343 */ /* 0x005fea0003c00000 */
[----:B------:R-:W-:Y:S05]  /*9910*/  BRA `(.L_x_4324) ;  /* 0x0000005000007947 */ /* 0x000fea0003800000 */
.L_x_4351:
[----:B------:R-:W1:Y:S02]  /*9920*/  F2I.U64.F64.TRUNC R4, R4 ;  /* 0x0000000400047311 */ /* 0x000e64000030d800 */
[----:B-1----:R1:W-:Y:S01]  /*9930*/  STG.E.64 [R16.64], R4 ;  /* 0x0000000410007986 */ /* 0x0023e2000c101b24 */
[----:B------:R-:W-:Y:S05]  /*9940*/  BRA `(.L_x_4324) ;  /* 0x0000002000007947 */ /* 0x000fea0003800000 */
.L_x_4350:
[----:B------:R-:W1:Y:S02]  /*9950*/  F2I.U32.F64.TRUNC R5, R4 ;  /* 0x0000000400057311 */ /* 0x000e64000030d000 */
[----:B-1----:R1:W-:Y:S02]  /*9960*/  STG.E [R16.64], R5 ;  /* 0x0000000510007986 */ /* 0x0023e4000c101924 */
.L_x_4324:
[----:B------:R-:W-:-:S04]  /*9970*/  IADD3 R19, R19, 0x80, RZ ;  /* 0x0000008013137810 */ /* 0x000fc80007ffe0ff */
[----:B------:R-:W-:-:S13]  /*9980*/  ISETP.GE.AND P0, PT, R19, c[0x0][0x160], PT ;  /* 0x0000580013007a0c */ /* 0x000fda0003f06270 */
[----:B------:R-:W-:Y:S05]  /*9990*/  @P0 BRA `(.L_x_4250) ;  /* 0x00004c1000000947 */ /* 0x000fea0003800000 */
[----:B------:R-:W-:Y:S01]  /*99a0*/  ISETP.NE.AND P0, PT, RZ, c[0x0][0x168], PT ;  /* 0x00005a00ff007a0c */ /* 0x000fe20003f05270 */
[----:B-1----:R-:W-:Y:S02]  /*99b0*/  IMAD.MOV.U32 R0, RZ, RZ, RZ ;  /* 0x000000ffff007224 */ /* 0x002fe400078e00ff */
        /* <DEDUP_REMOVED lines=226> */
.L_x_4352:
        /* <DEDUP_REMOVED lines=18> */
[----:B--2---:R1:W2:Y:S01]  /*a900*/  I2F.F64.S16 R12, R2 ;  /* 0x00000002000c7312 */ /* 0x0042a20000101c00 */
[----:B------:R-:W-:Y:S05]  /*a910*/  BRA `(.L_x_4358) ;  /* 0x00000f9000007947 */ /* 0x000fea0003800000 */
.L_x_4356:
[----:B------:R-:W2:Y:S01]  /*a920*/  LDG.E.U8 R2, [R2.64] ;  /* 0x0000002402027981 */ /* 0x000ea2000c1e1100 */
[----:B------:R-:W-:Y:S01]  /*a930*/  CS2R R14, SRZ ;  /* 0x00000000000e7805 */ /* 0x000fe2000001ff00 */
[----:B--2---:R1:W2:Y:S01]  /*a940*/  I2F.F64.U16 R12, R2 ;  /* 0x00000002000c7312 */ /* 0x0042a20000101800 */
[----:B------:R-:W-:Y:S05]  /*a950*/  BRA `(.L_x_4358) ;  /* 0x00000f5000007947 */ /* 0x000fea0003800000 */
.L_x_4355:
        /* <DEDUP_REMOVED lines=8> */
[----:B--2---:R-:W1:Y:S01]  /*a9e0*/  I2F.F64.S64 R12, R12 ;  /* 0x0000000c000c7312 */ /* 0x004e620000301c00 */
[----:B------:R-:W-:Y:S05]  /*a9f0*/  BRA `(.L_x_4358) ;  /* 0x00000eb000007947 */ /* 0x000fea0003800000 */
.L_x_4360:
[----:B------:R-:W2:Y:S01]  /*aa00*/  LDG.E R2, [R2.64] ;  /* 0x0000002402027981 */ /* 0x000ea2000c1e1900 */
[----:B------:R-:W-:Y:S01]  /*aa10*/  CS2R R14, SRZ ;  /* 0x00000000000e7805 */ /* 0x000fe2000001ff00 */
[----:B--2---:R1:W2:Y:S01]  /*aa20*/  I2F.F64 R12, R2 ;  /* 0x00000002000c7312 */ /* 0x0042a20000201c00 */
[----:B------:R-:W-:Y:S05]  /*aa30*/  BRA `(.L_x_4358) ;  /* 0x00000e7000007947 */ /* 0x000fea0003800000 */
.L_x_4359:
[----:B------:R-:W2:Y:S01]  /*aa40*/  LDG.E.U16 R2, [R2.64] ;  /* 0x0000002402027981 */ /* 0x000ea2000c1e1500 */
[----:B------:R-:W-:Y:S01]  /*aa50*/  CS2R R14, SRZ ;  /* 0x00000000000e7805 */ /* 0x000fe2000001ff00 */
[----:B--2---:R1:W2:Y:S01]  /*aa60*/  I2F.F64.S16 R12, R2 ;  /* 0x00000002000c7312 */ /* 0x0042a20000101c00 */
[----:B------:R-:W-:Y:S05]  /*aa70*/  BRA `(.L_x_4358) ;  /* 0x00000e3000007947 */ /* 0x000fea0003800000 */
.L_x_4354:
        /* <DEDUP_REMOVED lines=9> */
[----:B------:R-:W1:Y:S01]  /*ab10*/  F2F.F64.F32 R12, R12 ;  /* 0x0000000c000c7310 */ /* 0x000e620000201800 */
[----:B------:R-:W-:Y:S05]  /*ab20*/  BRA `(.L_x_4358) ;  /* 0x00000d8000007947 */ /* 0x000fea0003800000 */
.L_x_4362:
[----:B------:R-:W2:Y:S01]  /*ab30*/  LDG.E.U16 R0, [R2.64] ;  /* 0x0000002402007981 */ /* 0x000ea2000c1e1500 */
[----:B------:R-:W-:Y:S01]  /*ab40*/  CS2R R14, SRZ ;  /* 0x00000000000e7805 */ /* 0x000fe2000001ff00 */
[----:B--2---:R-:W-:-:S05]  /*ab50*/  HADD2.F32 R0, -RZ, R0.H0_H0 ;  /* 0x20000000ff007230 */ /* 0x004fca0000004100 */
[----:B------:R-:W-:-:S04]  /*ab60*/  FMUL.FTZ R0, R0, 1 ;  /* 0x3f80000000007820 */ /* 0x000fc80000410000 */
[----:B------:R1:W2:Y:S01]  /*ab70*/  F2F.F64.F32 R12, R0 ;  /* 0x00000000000c7310 */ /* 0x0002a20000201800 */
[----:B------:R-:W-:Y:S05]  /*ab80*/  BRA `(.L_x_4358) ;  /* 0x00000d2000007947 */ /* 0x000fea0003800000 */
.L_x_4361:
        /* <DEDUP_REMOVED lines=9> */
[----:B------:R-:W1:Y:S08]  /*ac20*/  F2F.F64.F32 R14, R14 ;  /* 0x0000000e000e7310 */ /* 0x000e700000201800 */
[----:B------:R-:W2:Y:S01]  /*ac30*/  F2F.F64.F32 R12, R12 ;  /* 0x0000000c000c7310 */ /* 0x000ea20000201800 */
[----:B------:R-:W-:Y:S05]  /*ac40*/  BRA `(.L_x_4358) ;  /* 0x00000c6000007947 */ /* 0x000fea0003800000 */
.L_x_4364:
[----:B------:R-:W2:Y:S02]  /*ac50*/  LDG.E R0, [R2.64] ;  /* 0x0000002402007981 */ /* 0x000ea4000c1e1900 */
[----:B--2---:R-:W-:-:S02]  /*ac60*/  HADD2.F32 R4, -RZ, R0.H1_H1 ;  /* 0x30000000ff047230 */ /* 0x004fc40000004100 */
[----:B------:R-:W-:-:S03]  /*ac70*/  HADD2.F32 R0, -RZ, R0.H0_H0 ;  /* 0x20000000ff007230 */ /* 0x000fc60000004100 */
[----:B------:R-:W-:Y:S02]  /*ac80*/  FMUL.FTZ R4, R4, 1 ;  /* 0x3f80000004047820 */ /* 0x000fe40000410000 */
[----:B------:R-:W-:Y:S02]  /*ac90*/  FMUL.FTZ R0, R0, 1 ;  /* 0x3f80000000007820 */ /* 0x000fe40000410000 */
[----:B------:R1:W2:Y:S08]  /*aca0*/  F2F.F64.F32 R14, R4 ;  /* 0x00000004000e7310 */ /* 0x0002b00000201800 */
[----:B------:R1:W3:Y:S01]  /*acb0*/  F2F.F64.F32 R12, R0 ;  /* 0x00000000000c7310 */ /* 0x0002e20000201800 */
[----:B------:R-:W-:Y:S05]  /*acc0*/  BRA `(.L_x_4358) ;  /* 0x00000be000007947 */ /* 0x000fea0003800000 */
.L_x_4363:
[----:B------:R1:W5:Y:S01]  /*acd0*/  LDG.E.64 R12, [R2.64] ;  /* 0x00000024020c7981 */ /* 0x000362000c1e1b00 */
[----:B------:R-:W-:Y:S01]  /*ace0*/  CS2R R14, SRZ ;  /* 0x00000000000e7805 */ /* 0x000fe2000001ff00 */
[----:B------:R-:W-:Y:S05]  /*acf0*/  BRA `(.L_x_4358) ;  /* 0x00000bb000007947 */ /* 0x000fea0003800000 */
.L_x_4353:
        /* <DEDUP_REMOVED lines=14> */
.L_x_4367:
[----:B------:R1:W5:Y:S01]  /*ade0*/  LDG.E.128 R12, [R2.64] ;  /* 0x00000024020c7981 */ /* 0x000362000c1e1d00 */
[----:B------:R-:W-:Y:S05]  /*adf0*/  BRA `(.L_x_4358) ;  /* 0x00000ab000007947 */ /* 0x000fea0003800000 */
.L_x_4366:
        /* <DEDUP_REMOVED lines=11> */
[----:B------:R-:W1:Y:S01]  /*aeb0*/  FLO.U32 R5, R4 ;  /* 0x0000000400057300 */ /* 0x000e6200000e0000 */
[C---:B------:R-:W-:Y:S02]  /*aec0*/  IADD3 R6, R4.reuse, 0x1000000, RZ ;  /* 0x0100000004067810 */ /* 0x040fe40007ffe0ff */
[----:B------:R-:W-:Y:S02]  /*aed0*/  IADD3 R2, R4, -0x1, RZ ;  /* 0xffffffff04027810 */ /* 0x000fe40007ffe0ff */
[----:B------:R-:W-:Y:S02]  /*aee0*/  SHF.R.S32.HI R6, RZ, 0x8, R6 ;  /* 0x00000008ff067819 */ /* 0x000fe40000011406 */
[----:B------:R-:W-:Y:S02]  /*aef0*/  SHF.R.S32.HI R2, RZ, 0x1f, R2 ;  /* 0x0000001fff027819 */ /* 0x000fe40000011402 */
[----:B-1----:R-:W-:-:S04]  /*af00*/  IADD3 R5, -R5, 0x1f, RZ ;  /* 0x0000001f05057810 */ /* 0x002fc80007ffe1ff */
        /* <DEDUP_REMOVED lines=12> */
.L_x_4369:
        /* <DEDUP_REMOVED lines=14> */
[----:B------:R1:W2:Y:S01]  /*b0b0*/  F2F.F64.F32 R12, R4 ;  /* 0x00000004000c7310 */ /* 0x0002a20000201800 */
[----:B------:R-:W-:Y:S05]  /*b0c0*/  BRA `(.L_x_4358) ;  /* 0x000007e000007947 */ /* 0x000fea0003800000 */
.L_x_4368:
[----:B------:R-:W2:Y:S01]  /*b0d0*/  LDG.E.U16 R0, [R2.64] ;  /* 0x0000002402007981 */ /* 0x000ea2000c1e1500 */
[----:B------:R-:W-:Y:S01]  /*b0e0*/  CS2R R14, SRZ ;  /* 0x00000000000e7805 */ /* 0x000fe2000001ff00 */
[----:B--2---:R-:W-:-:S05]  /*b0f0*/  PRMT R0, RZ, 0x5410, R0 ;  /* 0x00005410ff007816 */ /* 0x004fca0000000000 */
[----:B------:R-:W-:-:S04]  /*b100*/  FMUL.FTZ R0, R0, 1 ;  /* 0x3f80000000007820 */ /* 0x000fc80000410000 */
[----:B------:R1:W2:Y:S01]  /*b110*/  F2F.F64.F32 R12, R0 ;  /* 0x00000000000c7310 */ /* 0x0002a20000201800 */
[----:B------:R-:W-:Y:S05]  /*b120*/  BRA `(.L_x_4358) ;  /* 0x0000078000007947 */ /* 0x000fea0003800000 */
.L_x_4365:
        /* <DEDUP_REMOVED lines=10> */
[----:B--2---:R1:W2:Y:S01]  /*b1d0*/  I2F.F64.U16 R12, R2 ;  /* 0x00000002000c7312 */ /* 0x0042a20000101800 */
[----:B------:R-:W-:Y:S05]  /*b1e0*/  BRA `(.L_x_4358) ;  /* 0x000006c000007947 */ /* 0x000fea0003800000 */
.L_x_4372:
        /* <DEDUP_REMOVED lines=12> */
[----:B------:R-:W-:Y:S02]  /*b2b0*/  SHF.L.U32 R4, R3, 0x1f, RZ ;  /* 0x0000001f03047819 */ /* 0x000fe400000006ff */
[----:B------:R-:W-:-:S05]  /*b2c0*/  SHF.R.U32.HI R0, RZ, 0x3, R0 ;  /* 0x00000003ff007819 */ /* 0x000fca0000011600 */
[----:B------:R-:W-:Y:S05]  /*b2d0*/  @P0 BRA `(.L_x_4376) ;  /* 0x0000006000000947 */ /* 0x000fea0003800000 */
[----:B------:R-:W1:Y:S02]  /*b2e0*/  FLO.U32 R3, R2 ;  /* 0x0000000200037300 */ /* 0x000e6400000e0000 */
[----:B-1----:R-:W-:-:S04]  /*b2f0*/  IADD3 R3, -R3, 0x1f, RZ ;  /* 0x0000001f03037810 */ /* 0x002fc80007ffe1ff */
[----:B------:R-:W-:Y:S02]  /*b300*/  IADD3 R5, R3, -0x1c, RZ ;  /* 0xffffffe403057810 */ /* 0x000fe40007ffe0ff */
[----:B------:R-:W-:Y:S02]  /*b310*/  IADD3 R0, R0, 0x1d, -R3 ;  /* 0x0000001d00007810 */ /* 0x000fe40007ffe803 */
[----:B------:R-:W-:-:S04]  /*b320*/  SHF.L.U32 R5, R2, R5, RZ ;  /* 0x0000000502057219 */ /* 0x000fc800000006ff */
[----:B------:R-:W-:Y:S02]  /*b330*/  LOP3.LUT R2, R5, 0x7, RZ, 0xc0, !PT ;  /* 0x0000000705027812 */ /* 0x000fe400078ec0ff */
.L_x_4376:
[----:B------:R-:W-:Y:S05]  /*b340*/  BSYNC B1 ;  /* 0x0000000000017941 */ /* 0x000fea0003800000 */
.L_x_4375:
[----:B------:R-:W-:Y:S01]  /*b350*/  LEA R3, R0, 0x3b800000, 0x17 ;  /* 0x3b80000000037811 */ /* 0x000fe200078eb8ff */
[----:B------:R-:W-:-:S05]  /*b360*/  IMAD.SHL.U32 R0, R2, 0x100000, RZ ;  /* 0x0010000002007824 */ /* 0x000fca00078e00ff */
[----:B------:R-:W-:Y:S02]  /*b370*/  LOP3.LUT R0, R3, R0, R4, 0xfe, !PT ;  /* 0x0000000003007212 */ /* 0x000fe400078efe04 */
.L_x_4374:
[----:B------:R-:W-:Y:S05]  /*b380*/  BSYNC B0 ;  /* 0x0000000000007941 */ /* 0x000fea0003800000 */
.L_x_4373:
[----:B------:R-:W-:Y:S01]  /*b390*/  FMUL.FTZ R0, R0, 1 ;  /* 0x3f80000000007820 */ /* 0x000fe20000410000 */
[----:B------:R-:W-:-:S03]  /*b3a0*/  CS2R R14, SRZ ;  /* 0x00000000000e7805 */ /* 0x000fc6000001ff00 */
[----:B------:R1:W2:Y:S01]  /*b3b0*/  F2F.F64.F32 R12, R0 ;  /* 0x00000000000c7310 */ /* 0x0002a20000201800 */
[----:B------:R-:W-:Y:S05]  /*b3c0*/  BRA `(.L_x_4358) ;  /* 0x000004e000007947 */ /* 0x000fea0003800000 */
.L_x_4371:
        /* <DEDUP_REMOVED lines=21> */
.L_x_4380:
[----:B------:R-:W-:Y:S05]  /*b520*/  BSYNC B1 ;  /* 0x0000000000017941 */ /* 0x000fea0003800000 */
.L_x_4379:
[----:B------:R-:W-:Y:S01]  /*b530*/  LEA R3, R0, 0x37800000, 0x17 ;  /* 0x3780000000037811 */ /* 0x000fe200078eb8ff */
[----:B------:R-:W-:-:S05]  /*b540*/  IMAD.SHL.U32 R0, R2, 0x200000, RZ ;  /* 0x0020000002007824 */ /* 0x000fca00078e00ff */
[----:B------:R-:W-:Y:S02]  /*b550*/  LOP3.LUT R0, R3, R0, R4, 0xfe, !PT ;  /* 0x0000000003007212 */ /* 0x000fe400078efe04 */
.L_x_4378:
[----:B------:R-:W-:Y:S05]  /*b560*/  BSYNC B0 ;  /* 0x0000000000007941 */ /* 0x000fea0003800000 */
.L_x_4377:
[----:B------:R-:W-:Y:S01]  /*b570*/  FMUL.FTZ R0, R0, 1 ;  /* 0x3f80000000007820 */ /* 0x000fe20000410000 */
[----:B------:R-:W-:-:S03]  /*b580*/  CS2R R14, SRZ ;  /* 0x00000000000e7805 */ /* 0x000fc6000001ff00 */
[----:B------:R1:W2:Y:S01]  /*b590*/  F2F.F64.F32 R12, R0 ;  /* 0x00000000000c7310 */ /* 0x0002a20000201800 */
[----:B------:R-:W-:Y:S05]  /*b5a0*/  BRA `(.L_x_4358) ;  /* 0x0000030000007947 */ /* 0x000fea0003800000 */
.L_x_4370:
        /* <DEDUP_REMOVED lines=14> */
.L_x_4384:
[----:B------:R-:W-:Y:S05]  /*b690*/  BSYNC B0 ;  /* 0x0000000000007941 */ /* 0x000fea0003800000 */
.L_x_4383:
[----:B------:R-:W-:Y:S01]  /*b6a0*/  FMUL.FTZ R0, R0, 1 ;  /* 0x3f80000000007820 */ /* 0x000fe20000410000 */
[----:B------:R-:W-:-:S03]  /*b6b0*/  CS2R R14, SRZ ;  /* 0x00000000000e7805 */ /* 0x000fc6000001ff00 */
[----:B------:R1:W2:Y:S01]  /*b6c0*/  F2F.F64.F32 R12, R0 ;  /* 0x00000000000c7310 */ /* 0x0002a20000201800 */
[----:B------:R-:W-:Y:S05]  /*b6d0*/  BRA `(.L_x_4358) ;  /* 0x000001d000007947 */ /* 0x000fea0003800000 */
.L_x_4357:
        /* <DEDUP_REMOVED lines=19> */
[----:B------:R-:W-:Y:S01]  /*b810*/  CS2R R12, SRZ ;  /* 0x00000000000c7805 */ /* 0x000fe2000001ff00 */
[----:B------:R-:W-:Y:S01]  /*b820*/  CS2R R14, SRZ ;  /* 0x00000000000e7805 */ /* 0x000fe2000001ff00 */
[----:B------:R-:W-:Y:S05]  /*b830*/  BRA `(.L_x_4358) ;  /* 0x0000007000007947 */ /* 0x000fea0003800000 */
.L_x_4382:
[----:B------:R-:W2:Y:S01]  /*b840*/  LDG.E.64 R12, [R2.64] ;  /* 0x00000024020c7981 */ /* 0x000ea2000c1e1b00 */
[----:B------:R-:W-:Y:S01]  /*b850*/  CS2R R14, SRZ ;  /* 0x00000000000e7805 */ /* 0x000fe2000001ff00 */
[----:B--2---:R-:W1:Y:S01]  /*b860*/  I2F.F64.U64 R12, R12 ;  /* 0x0000000c000c7312 */ /* 0x004e620000301800 */
[----:B------:R-:W-:Y:S05]  /*b870*/  BRA `(.L_x_4358) ;  /* 0x0000003000007947 */ /* 0x000fea0003800000 */
.L_x_4381:
[----:B------:R-:W2:Y:S01]  /*b880*/  LDG.E R2, [R2.64] ;  /* 0x0000002402027981 */ /* 0x000ea2000c1e1900 */
[----:B------:R-:W-:Y:S01]  /*b890*/  CS2R R14, SRZ ;  /* 0x00000000000e7805 */ /* 0x000fe2000001ff00 */
[----:B--2---:R1:W2:Y:S06]  /*b8a0*/  I2F.F64.U32 R12, R2 ;  /* 0x00000002000c7312 */ /* 0x0042ac0000201800 */
.L_x_4358:
[----:B-12--5:R-:W1:Y:S01]  /*b8b0*/  DADD R14, -RZ, -R14 ;  /* 0x00000000ff0e7229 */ /* 0x026e62000000090e */
[----:B------:R-:W-:Y:S09]  /*b8c0*/  BSSY B0, `(.L_x_4385) ;  /* 0x00001c8000007945 */ /* 0x000ff20003800000 */
[----:B-1----:R-:W-:-:S04]  /*b8d0*/  LOP3.LUT R0, R15, 0x7fffffff, RZ, 0xc0, !PT ;  /* 0x7fffffff0f007812 */ /* 0x002fc800078ec0ff */
[----:B------:R-:W-:-:S13]  /*b8e0*/  ISETP.GT.U32.AND P0, PT, R0, 0x7fefffff, PT ;  /* 0x7fefffff0000780c */ /* 0x000fda0003f04070 */
[----:B------:R-:W-:Y:S05]  /*b8f0*/  @P0 BRA `(.L_x_4386) ;  /* 0x000016c000000947 */ /* 0x000fea0003800000 */
[----:B---3--:R-:W1:-:S14]  /*b900*/  DSETP.GEU.AND P0, PT, |R12|, +INF , PT ;  /* 0x7ff000000c00742a */ /* 0x008e5c0003f0e200 */
[----:B-1----:R-:W-:Y:S05]  /*b910*/  @P0 BRA `(.L_x_4387) ;  /* 0x0000166000000947 */ /* 0x002fea0003800000 */
[----:B------:R-:W-:-:S13]  /*b920*/  ISETP.GT.U32.AND P0, PT, R0, 0x4035ffff, PT ;  /* 0x4035ffff0000780c */ /* 0x000fda0003f04070 */
[----:B------:R-:W-:Y:S05]  /*b930*/  @P0 BRA `(.L_x_4388) ;  /* 0x00000e2000000947 */ /* 0x000fea0003800000 */
[----:B------:R-:W1:Y:S01]  /*b940*/  DSETP.NEU.AND P0, PT, |R12|, +INF , PT ;  /* 0x7ff000000c00742a */ /* 0x000e620003f0d200 */
[----:B------:R-:W-:-:S13]  /*b950*/  BSSY B2, `(.L_x_4389) ;  /* 0x0000014000027945 */ /* 0x000fda0003800000 */
[----:B-1----:R-:W-:Y:S05]  /*b960*/  @!P0 BRA `(.L_x_4390) ;  /* 0x0000010000008947 */ /* 0x002fea0003800000 */
[----:B------:R-:W1:-:S04]  /*b970*/  DMUL R2, R12, c[0x2][0x0] ;  /* 0x008000000c027a28 */ /* 0x000e480000000000 */
[----:B------:R-:W-:Y:S02]  /*b980*/  DSETP.GE.AND P0, PT, |R12|, 2.14748364800000000000e+09, PT ;  /* 0x41e000000c00742a */ /* 0x000fe40003f06200 */
[----:B-1----:R-:W1:Y:S08]  /*b990*/  F2I.F64 R0, R2 ;  /* 0x0000000200007311 */ /* 0x002e700000301100 */
[----:B-1----:R-:W1:Y:S02]  /*b9a0*/  I2F.F64 R6, R0 ;  /* 0x0000000000067312 */ /* 0x002e640000201c00 */
[----:B-1----:R-:W1:-:S06]  /*b9b0*/  DFMA R4, -R6, c[0x2][0x8], R12 ;  /* 0x0080020006047a2b */ /* 0x002e4c000000010c */
[----:B-1----:R-:W1:-:S06]  /*b9c0*/  DFMA R4, -R6, c[0x2][0x10], R4 ;  /* 0x0080040006047a2b */ /* 0x002e4c0000000104 */
[----:B-1----:R1:W2:Y:S01]  /*b9d0*/  DFMA R6, -R6, c[0x2][0x18], R4 ;  /* 0x0080060006067a2b */ /* 0x0022a20000000104 */
[----:B------:R-:W-:Y:S05]  /*b9e0*/  @!P0 BRA `(.L_x_4391) ;  /* 0x000000a000008947 */ /* 0x000fea0003800000 */
[----:B------:R-:W-:Y:S01]  /*b9f0*/  IMAD.MOV.U32 R0, RZ, RZ, R12 ;  /* 0x000000ffff007224 */ /* 0x000fe200078e000c */
[----:B------:R-:W-:Y:S01]  /*ba00*/  MOV R18, 0xba30 ;  /* 0x0000ba3000127802 */ /* 0x000fe20000000f00 */
[----:B------:R-:W-:-:S03]  /*ba10*/  IMAD.MOV.U32 R10, RZ, RZ, R13 ;  /* 0x000000ffff0a7224 */ /* 0x000fc600078e000d */
[----:B012---:R-:W-:Y:S05]  /*ba20*/  CALL.REL.NOINC `($_ZN2at6native18elementwise_kernelILi128ELi4EZNS0_15gpu_kernel_implIZZZNS0_15tan_kernel_cudaERNS_18TensorIteratorBaseEENKUlvE_clEvENKUlvE_clEvEUlN3c107complexIdEEE_EEvS4_RKT_EUliE_EEviT1_$__internal_trig_reduction_slowpathd) ;  /* 0x0000806000007944 */ /* 0x007fea0003c00000 */
[----:B------:R-:W-:Y:S02]  /*ba30*/  IMAD.MOV.U32 R0, RZ, RZ, R6 ;  /* 0x000000ffff007224 */ /* 0x000fe400078e0006 */
[----:B------:R-:W-:Y:S02]  /*ba40*/  IMAD.MOV.U32 R6, RZ, RZ, R2 ;  /* 0x000000ffff067224 */ /* 0x000fe400078e0002 */
[----:B------:R-:W-:Y:S01]  /*ba50*/  IMAD.MOV.U32 R7, RZ, RZ, R3 ;  /* 0x000000ffff077224 */ /* 0x000fe200078e0003 */
[----:B------:R-:W-:Y:S05]  /*ba60*/  BRA `(.L_x_4391) ;  /* 0x0000002000007947 */ /* 0x000fea0003800000 */
.L_x_4390:
[----:B------:R1:W2:Y:S01]  /*ba70*/  DMUL R6, RZ, R12 ;  /* 0x0000000cff067228 */ /* 0x0002a20000000000 */
[----:B------:R-:W-:-:S05]  /*ba80*/  MOV R0, RZ ;  /* 0x000000ff00007202 */ /* 0x000fca0000000f00 */
.L_x_4391:
[----:B------:R-:W-:Y:S05]  /*ba90*/  BSYNC B2 ;  /* 0x0000000000027941 */ /* 0x000fea0003800000 */
.L_x_4389:
[----:B-12---:R-:W1:Y:S01]  /*baa0*/  DMUL R4, R6, R6 ;  /* 0x0000000606047228 */ /* 0x006e620000000000 */
[----:B------:R-:W-:Y:S01]  /*bab0*/  IMAD.MOV.U32 R2, RZ, RZ, 0x2799bcb9 ;  /* 0x2799bcb9ff027424 */ /* 0x000fe200078e00ff */
[----:B------:R-:W-:Y:S01]  /*bac0*/  LOP3.LUT R0, R0, 0x1, RZ, 0xc0, !PT ;  /* 0x0000000100007812 */ /* 0x000fe200078ec0ff */
[----:B------:R-:W-:Y:S01]  /*bad0*/  IMAD.MOV.U32 R3, RZ, RZ, 0x3ee48dac ;  /* 0x3ee48dacff037424 */ /* 0x000fe200078e00ff */
[----:B------:R-:W-:Y:S02]  /*bae0*/  BSSY B1, `(.L_x_4392) ;  /* 0x000001f000017945 */ /* 0x000fe40003800000 */
[----:B------:R-:W-:-:S03]  /*baf0*/  ISETP.NE.U32.AND P0, PT, R0, 0x1, PT ;  /* 0x000000010000780c */ /* 0x000fc60003f05070 */
[----:B-1----:R-:W1:-:S06]  /*bb00*/  DFMA R2, R4, R2, c[0x2][0x20] ;  /* 0x008008000402762b */ /* 0x002e4c0000000002 */
        /* <DEDUP_REMOVED lines=12> */
[----:B-1----:R1:W2:Y:S02]  /*bbd0*/  DFMA R8, R4, R2, c[0x2][0x88] ;  /* 0x008022000408762b */ /* 0x0022a40000000002 */
[----:B-1----:R-:W-:-:S04]  /*bbe0*/  LOP3.LUT R3, R15, 0x7fffffff, RZ, 0xc0, !PT ;  /* 0x7fffffff0f037812 */ /* 0x002fc800078ec0ff */
[----:B--2---:R-:W1:Y:S01]  /*bbf0*/  DMUL R20, R4, R8 ;  /* 0x0000000804147228 */ /* 0x004e620000000000 */
[----:B------:R-:W-:-:S05]  /*bc00*/  ISETP.GE.U32.AND P1, PT, R3, 0x3ff00000, PT ;  /* 0x3ff000000300780c */ /* 0x000fca0003f26070 */
[----:B-1----:R1:W2:Y:S01]  /*bc10*/  DFMA R4, R20, R6, R6 ;  /* 0x000000061404722b */ /* 0x0022a20000000006 */
        /* <DEDUP_REMOVED lines=8> */
[----:B-12---:R-:W1:-:S06]  /*bca0*/  DFMA R6, R4, -R12, 1 ;  /* 0x3ff000000406742b */ /* 0x006e4c000000080c */
[----:B-1----:R-:W1:-:S06]  /*bcb0*/  DFMA R6, R8, -R12, R6 ;  /* 0x8000000c0806722b */ /* 0x002e4c0000000006 */
[----:B-1----:R1:W2:-:S06]  /*bcc0*/  DFMA R4, -R12, R6, -R12 ;  /* 0x000000060c04722b */ /* 0x00228c000000090c */
.L_x_4393:
[----:B------:R-:W-:Y:S05]  /*bcd0*/  BSYNC B1 ;  /* 0x0000000000017941 */ /* 0x000fea0003800000 */
.L_x_4392:
[----:B------:R-:W-:Y:S01]  /*bce0*/  BSSY B2, `(.L_x_4394) ;  /* 0x0000058000027945 */ /* 0x000fe20003800000 */
[----:B-12---:R1:W2:Y:S01]  /*bcf0*/  DFMA R6, R4, R4, 1 ;  /* 0x3ff000000406742b */ /* 0x0062a20000000004 */
[----:B------:R-:W-:Y:S01]  /*bd00*/  IMAD.MOV.U32 R2, RZ, RZ, R14 ;  /* 0x000000ffff027224 */ /* 0x000fe200078e000e */
[----:B------:R-:W-:Y:S05]  /*bd10*/  @!P1 BRA `(.L_x_4395) ;  /* 0x0000049000009947 */ /* 0x000fea0003800000 */
[----:B-12---:R-:W-:Y:S01]  /*bd20*/  IMAD.MOV.U32 R8, RZ, RZ, 0x652b82fe ;  /* 0x652b82feff087424 */ /* 0x006fe200078e00ff */
[----:B------:R-:W-:Y:S01]  /*bd30*/  BSSY B3, `(.L_x_4396) ;  /* 0x0000042000037945 */ /* 0x000fe20003800000 */
[----:B------:R-:W-:Y:S02]  /*bd40*/  IMAD.MOV.U32 R9, RZ, RZ, 0x3ff71547 ;  /* 0x3ff71547ff097424 */ /* 0x000fe400078e00ff */
[----:B------:R-:W-:Y:S02]  /*bd50*/  IMAD.SHL.U32 R0, R3, 0x2, RZ ;  /* 0x0000000203007824 */ /* 0x000fe400078e00ff */
[----:B------:R-:W-:Y:S02]  /*bd60*/  IMAD.MOV.U32 R20, RZ, RZ, 0x6acd15b6 ;  /* 0x6acd15b6ff147424 */ /* 0x000fe400078e00ff */
[----:B------:R-:W1:Y:S01]  /*bd70*/  DFMA R8, R2, R8, 6.75539944105574400000e+15 ;  /* 0x433800000208742b */ /* 0x000e620000000008 */
[C---:B------:R-:W-:Y:S01]  /*bd80*/  ISETP.GE.U32.AND P0, PT, R0.reuse, 0x7fb3e647, PT ;  /* 0x7fb3e6470000780c */ /* 0x040fe20003f06070 */
[----:B------:R-:W-:Y:S01]  /*bd90*/  IMAD.MOV.U32 R21, RZ, RZ, 0x3e21f407 ;  /* 0x3e21f407ff157424 */ /* 0x000fe200078e00ff */
[----:B------:R-:W-:Y:S01]  /*bda0*/  ISETP.NE.AND P1, PT, R0, RZ, PT ;  /* 0x000000ff0000720c */ /* 0x000fe20003f25270 */
[----:B------:R-:W-:-:S02]  /*bdb0*/  IMAD.MOV.U32 R22, RZ, RZ, 0x0 ;  /* 0x00000000ff167424 */ /* 0x000fc400078e00ff */
[----:B-1----:R1:W2:Y:S01]  /*bdc0*/  DADD R10, R8, -6.75539944105574400000e+15 ;  /* 0xc3380000080a7429 */ /* 0x0022a20000000000 */
[----:B------:R-:W-:-:S03]  /*bdd0*/  IMAD.MOV.U32 R23, RZ, RZ, 0x3ff00000 ;  /* 0x3ff00000ff177424 */ /* 0x000fc600078e00ff */
[----:B-1----:R-:W-:Y:S02]  /*bde0*/  IADD3 R8, R8, -0x1, RZ ;  /* 0xffffffff08087810 */ /* 0x002fe40007ffe0ff */
[----:B--2---:R-:W1:Y:S02]  /*bdf0*/  DFMA R12, R10, c[0x2][0x90], R2 ;  /* 0x008024000a0c7a2b */ /* 0x004e640000000002 */
[----:B------:R-:W-:-:S04]  /*be00*/  SEL R8, R8, RZ, P0 ;  /* 0x000000ff08087207 */ /* 0x000fc80000000000 */
[----:B-1----:R-:W1:Y:S01]  /*be10*/  DFMA R12, R10, c[0x2][0x98], R12 ;  /* 0x008026000a0c7a2b */ /* 0x002e62000000000c */
[----:B------:R-:W-:-:S09]  /*be20*/  IADD3 R9, R8, -0x1, RZ ;  /* 0xffffffff08097810 */ /* 0x000fd20007ffe0ff */
[----:B-1----:R-:W-:Y:S02]  /*be30*/  FSEL R25, R3, R13, !P0 ;  /* 0x0000000d03197208 */ /* 0x002fe40004000000 */
[----:B------:R-:W-:Y:S02]  /*be40*/  FSEL R18, R2, R12, !P0 ;  /* 0x0000000c02127208 */ /* 0x000fe40004000000 */
[----:B------:R-:W-:Y:S01]  /*be50*/  ISETP.NE.AND P0, PT, R8, 0x400, PT ;  /* 0x000004000800780c */ /* 0x000fe20003f05270 */
[----:B------:R-:W-:Y:S02]  /*be60*/  IMAD.MOV.U32 R11, RZ, RZ, R25 ;  /* 0x000000ffff0b7224 */ /* 0x000fe400078e0019 */
[----:B------:R-:W-:-:S06]  /*be70*/  IMAD.MOV.U32 R10, RZ, RZ, R18 ;  /* 0x000000ffff0a7224 */ /* 0x000fcc00078e0012 */
[----:B------:R-:W1:-:S04]  /*be80*/  DFMA R12, R10, R20, c[0x2][0xa0] ;  /* 0x008028000a0c762b */ /* 0x000e480000000014 */
[----:B------:R-:W-:Y:S02]  /*be90*/  @P0 IMAD.MOV R9, RZ, RZ, R8 ;  /* 0x000000ffff090224 */ /* 0x000fe400078e0208 */
[----:B-1----:R-:W1:Y:S01]  /*bea0*/  DFMA R12, R10, R12, c[0x2][0xa8] ;  /* 0x00802a000a0c762b */ /* 0x002e62000000000c */
[----:B------:R-:W-:Y:S02]  /*beb0*/  IMAD.MOV.U32 R8, RZ, RZ, RZ ;  /* 0x000000ffff087224 */ /* 0x000fe400078e00ff */
[----:B------:R-:W-:-:S03]  /*bec0*/  LEA R9, R9, 0x3ff00000, 0x14 ;  /* 0x3ff0000009097811 */ /* 0x000fc600078ea0ff */
[----:B-1----:R-:W1:-:S04]  /*bed0*/  DFMA R12, R10, R12, c[0x2][0xb0] ;  /* 0x00802c000a0c762b */ /* 0x002e48000000000c */
[----:B------:R-:W-:-:S04]  /*bee0*/  DADD R20, R8, -0.5 ;  /* 0xbfe0000008147429 */ /* 0x000fc80000000000 */
[----:B-1----:R-:W1:-:S06]  /*bef0*/  DFMA R12, R10, R12, c[0x2][0xb8] ;  /* 0x00802e000a0c762b */ /* 0x002e4c000000000c */
[----:B-1----:R-:W1:-:S06]  /*bf00*/  DFMA R12, R10, R12, c[0x2][0xc0] ;  /* 0x008030000a0c762b */ /* 0x002e4c000000000c */
[----:B-1----:R-:W1:-:S06]  /*bf10*/  DFMA R12, R10, R12, c[0x2][0xc8] ;  /* 0x008032000a0c762b */ /* 0x002e4c000000000c */
[----:B-1----:R-:W1:-:S06]  /*bf20*/  DFMA R12, R10, R12, c[0x2][0xd0] ;  /* 0x008034000a0c762b */ /* 0x002e4c000000000c */
[----:B-1----:R-:W1:-:S06]  /*bf30*/  DFMA R12, R10, R12, c[0x2][0xd8] ;  /* 0x008036000a0c762b */ /* 0x002e4c000000000c */
[----:B-1----:R-:W1:-:S06]  /*bf40*/  DFMA R12, R10, R12, c[0x2][0xe0] ;  /* 0x008038000a0c762b */ /* 0x002e4c000000000c */
[----:B-1----:R-:W1:-:S06]  /*bf50*/  DFMA R12, R10, R12, 0.5 ;  /* 0x3fe000000a0c742b */ /* 0x002e4c000000000c */
[----:B-1----:R-:W1:-:S06]  /*bf60*/  DMUL R12, R10, R12 ;  /* 0x0000000c0a0c7228 */ /* 0x002e4c0000000000 */
[----:B-1----:R-:W1:-:S06]  /*bf70*/  DFMA R12, R10, R12, R10 ;  /* 0x0000000c0a0c722b */ /* 0x002e4c000000000a */
[----:B-1----:R-:W1:-:S06]  /*bf80*/  DFMA R12, R12, R8, R20 ;  /* 0x000000080c0c722b */ /* 0x002e4c0000000014 */
[----:B-1----:R-:W1:-:S10]  /*bf90*/  DADD R8, R12, R12 ;  /* 0x000000000c087229 */ /* 0x002e54000000000c */
[----:B-1----:R-:W-:Y:S01]  /*bfa0*/  @P1 FSEL R18, R8, R12, !P0 ;  /* 0x0000000c08121208 */ /* 0x002fe20004000000 */
[----:B------:R-:W-:Y:S01]  /*bfb0*/  IMAD.MOV.U32 R8, RZ, RZ, 0x1 ;  /* 0x00000001ff087424 */ /* 0x000fe200078e00ff */
[----:B------:R-:W-:-:S03]  /*bfc0*/  @P1 FSEL R25, R9, R13, !P0 ;  /* 0x0000000d09191208 */ /* 0x000fc60004000000 */
[----:B------:R-:W-:Y:S01]  /*bfd0*/  IMAD.MOV.U32 R12, RZ, RZ, R18 ;  /* 0x000000ffff0c7224 */ /* 0x000fe200078e0012 */
[----:B------:R-:W-:Y:S01]  /*bfe0*/  FSETP.GEU.AND P1, PT, |R25|, 6.5827683646048100446e-37, PT ;  /* 0x036000001900780b */ /* 0x000fe20003f2e200 */
[----:B------:R-:W-:-:S06]  /*bff0*/  IMAD.MOV.U32 R13, RZ, RZ, R25 ;  /* 0x000000ffff0d7224 */ /* 0x000fcc00078e0019 */
[----:B------:R-:W1:-:S06]  /*c000*/  DFMA R22, R12, 2, R22 ;  /* 0x400000000c16782b */ /* 0x000e4c0000000016 */
[----:B-1----:R-:W1:Y:S02]  /*c010*/  MUFU.RCP64H R9, R23 ;  /* 0x0000001700097308 */ /* 0x002e640000001800 */
[----:B-1----:R-:W1:-:S06]  /*c020*/  DFMA R10, -R22, R8, 1 ;  /* 0x3ff00000160a742b */ /* 0x002e4c0000000108 */
[----:B-1----:R-:W1:-:S06]  /*c030*/  DFMA R10, R10, R10, R10 ;  /* 0x0000000a0a0a722b */ /* 0x002e4c000000000a */
[----:B-1----:R-:W1:-:S06]  /*c040*/  DFMA R10, R8, R10, R8 ;  /* 0x0000000a080a722b */ /* 0x002e4c0000000008 */
[----:B-1----:R-:W1:-:S06]  /*c050*/  DFMA R8, -R22, R10, 1 ;  /* 0x3ff000001608742b */ /* 0x002e4c000000010a */
[----:B-1----:R-:W1:-:S06]  /*c060*/  DFMA R8, R10, R8, R10 ;  /* 0x000000080a08722b */ /* 0x002e4c000000000a */
[----:B-1----:R-:W1:-:S06]  /*c070*/  DMUL R10, R12, R8 ;  /* 0x000000080c0a7228 */ /* 0x002e4c0000000000 */
[----:B-1----:R-:W1:-:S06]  /*c080*/  DFMA R20, -R22, R10, R12 ;  /* 0x0000000a1614722b */ /* 0x002e4c000000010c */
[----:B-1----:R-:W1:-:S10]  /*c090*/  DFMA R8, R8, R20, R10 ;  /* 0x000000140808722b */ /* 0x002e54000000000a */
[----:B-1----:R-:W-:-:S05]  /*c0a0*/  FFMA R0, RZ, R23, R9 ;  /* 0x00000017ff007223 */ /* 0x002fca0000000009 */
[----:B------:R-:W-:-:S13]  /*c0b0*/  FSETP.GT.AND P0, PT, |R0|, 1.469367938527859385e-39, PT ;  /* 0x001000000000780b */ /* 0x000fda0003f04200 */
[----:B------:R-:W-:Y:S05]  /*c0c0*/  @P0 BRA P1, `(.L_x_4397) ;  /* 0x0000008000000947 */ /* 0x000fea0000800000 */
[----:B------:R-:W-:Y:S01]  /*c0d0*/  IMAD.MOV.U32 R8, RZ, RZ, R22 ;  /* 0x000000ffff087224 */ /* 0x000fe200078e0016 */
[----:B------:R-:W-:Y:S01]  /*c0e0*/  MOV R0, 0xc130 ;  /* 0x0000c13000007802 */ /* 0x000fe20000000f00 */
[----:B------:R-:W-:Y:S02]  /*c0f0*/  IMAD.MOV.U32 R9, RZ, RZ, R23 ;  /* 0x000000ffff097224 */ /* 0x000fe400078e0017 */
[----:B------:R-:W-:Y:S02]  /*c100*/  IMAD.MOV.U32 R20, RZ, RZ, R18 ;  /* 0x000000ffff147224 */ /* 0x000fe400078e0012 */
[----:B------:R-:W-:Y:S02]  /*c110*/  IMAD.MOV.U32 R21, RZ, RZ, R25 ;  /* 0x000000ffff157224 */ /* 0x000fe400078e0019 */
[----:B0-----:R-:W-:Y:S05]  /*c120*/  CALL.REL.NOINC `($__internal_0_$__cuda_sm20_div_rn_f64_full) ;  /* 0x000070b000007944 */ /* 0x001fea0003c00000 */
[----:B------:R-:W-:Y:S01]  /*c130*/  MOV R8, R30 ;  /* 0x0000001e00087202 */ /* 0x000fe20000000f00 */
[----:B------:R-:W-:Y:S02]  /*c140*/  IMAD.MOV.U32 R9, RZ, RZ, R31 ;  /* 0x000000ffff097224 */ /* 0x000fe400078e001f */
.L_x_4397:
[----:B------:R-:W-:Y:S05]  /*c150*/  BSYNC B3 ;  /* 0x0000000000037941 */ /* 0x000fea0003800000 */
.L_x_4396:
[----:B------:R-:W-:-:S04]  /*c160*/  DADD R8, R12, R8 ;  /* 0x000000000c087229 */ /* 0x000fc80000000008 */
[----:B------:R-:W1:-:S06]  /*c170*/  DSETP.GE.AND P0, PT, R2, c[0x2][0xe8], PT ;  /* 0x00803a000200762a */ /* 0x000e4c0003f06000 */
[----:B-1----:R-:W-:Y:S02]  /*c180*/  FSEL R2, R8, RZ, !P0 ;  /* 0x000000ff08027208 */ /* 0x002fe40004000000 */
[----:B------:R-:W-:Y:S01]  /*c190*/  FSEL R3, R9, +QNAN , !P0 ;  /* 0x7ff0000009037808 */ /* 0x000fe20004000000 */
[----:B------:R-:W-:Y:S05]  /*c1a0*/  BRA `(.L_x_4398) ;  /* 0x000000b000007947 */ /* 0x000fea0003800000 */
.L_x_4395:
[----:B-12---:R-:W1:Y:S01]  /*c1b0*/  DMUL R8, R2, R2 ;  /* 0x0000000202087228 */ /* 0x006e620000000000 */
[----:B------:R-:W-:Y:S02]  /*c1c0*/  IMAD.MOV.U32 R10, RZ, RZ, -0x54d8b3ad ;  /* 0xab274c53ff0a7424 */ /* 0x000fe400078e00ff */
[----:B------:R-:W-:-:S06]  /*c1d0*/  IMAD.MOV.U32 R11, RZ, RZ, 0x3d6b4c75 ;  /* 0x3d6b4c75ff0b7424 */ /* 0x000fcc00078e00ff */
[----:B-1----:R-:W1:-:S06]  /*c1e0*/  DFMA R10, R8, R10, c[0x2][0xf0] ;  /* 0x00803c00080a762b */ /* 0x002e4c000000000a */
[----:B-1----:R-:W1:-:S06]  /*c1f0*/  DFMA R10, R8, R10, c[0x2][0xf8] ;  /* 0x00803e00080a762b */ /* 0x002e4c000000000a */
[----:B-1----:R-:W1:-:S06]  /*c200*/  DFMA R10, R8, R10, c[0x2][0x100] ;  /* 0x00804000080a762b */ /* 0x002e4c000000000a */
[----:B-1----:R-:W1:-:S06]  /*c210*/  DFMA R10, R8, R10, c[0x2][0x108] ;  /* 0x00804200080a762b */ /* 0x002e4c000000000a */
[----:B-1----:R-:W1:-:S06]  /*c220*/  DFMA R10, R8, R10, c[0x2][0x110] ;  /* 0x00804400080a762b */ /* 0x002e4c000000000a */
[----:B-1----:R-:W1:-:S06]  /*c230*/  DFMA R10, R8, R10, c[0x2][0x118] ;  /* 0x00804600080a762b */ /* 0x002e4c000000000a */
[----:B-1----:R-:W1:-:S06]  /*c240*/  DMUL R10, R8, R10 ;  /* 0x0000000a080a7228 */ /* 0x002e4c0000000000 */
[----:B-1----:R1:W2:-:S06]  /*c250*/  DFMA R2, R2, R10, R2 ;  /* 0x0000000a0202722b */ /* 0x00228c0000000002 */
.L_x_4398:
[----:B------:R-:W-:Y:S05]  /*c260*/  BSYNC B2 ;  /* 0x0000000000027941 */ /* 0x000fea0003800000 */
.L_x_4394:
[----:B--2---:R-:W-:Y:S01]  /*c270*/  LOP3.LUT R15, R3, 0x80000000, R15, 0xb8, !PT ;  /* 0x80000000030f7812 */ /* 0x004fe200078eb80f */
[----:B------:R-:W-:Y:S01]  /*c280*/  IMAD.MOV.U32 R14, RZ, RZ, R2 ;  /* 0x000000ffff0e7224 */ /* 0x000fe200078e0002 */
[----:B------:R-:W-:Y:S01]  /*c290*/  BSSY B1, `(.L_x_4399) ;  /* 0x0000019000017945 */ /* 0x000fe20003800000 */
[----:B-1----:R-:W-:Y:S02]  /*c2a0*/  IMAD.MOV.U32 R10, RZ, RZ, 0x0 ;  /* 0x00000000ff0a7424 */ /* 0x002fe400078e00ff */
[----:B------:R-:W-:Y:S02]  /*c2b0*/  IMAD.MOV.U32 R11, RZ, RZ, 0x3fd80000 ;  /* 0x3fd80000ff0b7424 */ /* 0x000fe400078e00ff */
[----:B------:R-:W1:-:S06]  /*c2c0*/  DFMA R12, R14, R14, 1 ;  /* 0x3ff000000e0c742b */ /* 0x000e4c000000000e */
[----:B-1----:R-:W1:Y:S04]  /*c2d0*/  MUFU.RSQ64H R3, R13 ;  /* 0x0000000d00037308 */ /* 0x002e680000001c00 */
[----:B------:R-:W-:-:S04]  /*c2e0*/  IADD3 R2, R13, -0x3500000, RZ ;  /* 0xfcb000000d027810 */ /* 0x000fc80007ffe0ff */
[----:B------:R-:W-:Y:S02]  /*c2f0*/  ISETP.GE.U32.AND P0, PT, R2, 0x7ca00000, PT ;  /* 0x7ca000000200780c */ /* 0x000fe40003f06070 */
[----:B-1----:R-:W1:-:S06]  /*c300*/  DMUL R8, R2, R2 ;  /* 0x0000000202087228 */ /* 0x002e4c0000000000 */
[----:B-1----:R-:W1:-:S06]  /*c310*/  DFMA R8, R12, -R8, 1 ;  /* 0x3ff000000c08742b */ /* 0x002e4c0000000808 */
[----:B-1----:R-:W-:-:S04]  /*c320*/  DFMA R10, R8, R10, 0.5 ;  /* 0x3fe00000080a742b */ /* 0x002fc8000000000a */
[----:B------:R-:W1:-:S06]  /*c330*/  DMUL R8, R2, R8 ;  /* 0x0000000802087228 */ /* 0x000e4c0000000000 */
[----:B-1----:R-:W1:-:S06]  /*c340*/  DFMA R20, R10, R8, R2 ;  /* 0x000000080a14722b */ /* 0x002e4c0000000002 */
[----:B-1----:R-:W1:-:S04]  /*c350*/  DMUL R22, R12, R20 ;  /* 0x000000140c167228 */ /* 0x002e480000000000 */
[----:B------:R-:W-:Y:S01]  /*c360*/  IADD3 R11, R21, -0x100000, RZ ;  /* 0xfff00000150b7810 */ /* 0x000fe20007ffe0ff */
[----:B------:R-:W-:Y:S01]  /*c370*/  IMAD.MOV.U32 R10, RZ, RZ, R20 ;  /* 0x000000ffff0a7224 */ /* 0x000fe200078e0014 */
[----:B-1----:R-:W1:-:S06]  /*c380*/  DFMA R24, R22, -R22, R12 ;  /* 0x800000161618722b */ /* 0x002e4c000000000c */
[----:B-1----:R1:W2:Y:S01]  /*c390*/  DFMA R8, R24, R10, R22 ;  /* 0x0000000a1808722b */ /* 0x0022a20000000016 */
[----:B------:R-:W-:Y:S05]  /*c3a0*/  @!P0 BRA `(.L_x_4400) ;  /* 0x0000007000008947 */ /* 0x000fea0003800000 */
[----:B-1----:R-:W-:Y:S01]  /*c3b0*/  IMAD.MOV.U32 R10, RZ, RZ, R20 ;  /* 0x000000ffff0a7224 */ /* 0x002fe200078e0014 */
[----:B------:R-:W-:Y:S01]  /*c3c0*/  MOV R20, 0xc420 ;  /* 0x0000c42000147802 */ /* 0x000fe20000000f00 */
[----:B------:R-:W-:Y:S02]  /*c3d0*/  IMAD.MOV.U32 R0, RZ, RZ, R24 ;  /* 0x000000ffff007224 */ /* 0x000fe400078e0018 */
[----:B------:R-:W-:Y:S02]  /*c3e0*/  IMAD.MOV.U32 R3, RZ, RZ, R25 ;  /* 0x000000ffff037224 */ /* 0x000fe400078e0019 */
[----:B------:R-:W-:Y:S02]  /*c3f0*/  IMAD.MOV.U32 R18, RZ, RZ, R22 ;  /* 0x000000ffff127224 */ /* 0x000fe400078e0016 */
[----:B------:R-:W-:Y:S02]  /*c400*/  IMAD.MOV.U32 R21, RZ, RZ, R23 ;  /* 0x000000ffff157224 */ /* 0x000fe400078e0017 */
[----:B0-2---:R-:W-:Y:S05]  /*c410*/  CALL.REL.NOINC `($__internal_1_$__cuda_sm20_dsqrt_rn_f64_mediumpath_v1) ;  /* 0x0000738000007944 */ /* 0x005fea0003c00000 */
.L_x_4400:
[----:B------:R-:W-:Y:S05]  /*c420*/  BSYNC B1 ;  /* 0x0000000000017941 */ /* 0x000fea0003800000 */
.L_x_4399:
[C---:B------:R-:W3:Y:S01]  /*c430*/  DMUL R2, R6.reuse, R14 ;  /* 0x0000000e06027228 */ /* 0x040ee20000000000 */
[----:B-1----:R-:W-:Y:S01]  /*c440*/  IMAD.MOV.U32 R10, RZ, RZ, 0x1 ;  /* 0x00000001ff0a7424 */ /* 0x002fe200078e00ff */
[----:B------:R-:W-:Y:S02]  /*c450*/  BSSY B2, `(.L_x_4401) ;  /* 0x0000017000027945 */ /* 0x000fe40003800000 */
[----:B--2---:R-:W1:-:S04]  /*c460*/  DMUL R8, R6, R8 ;  /* 0x0000000806087228 */ /* 0x004e480000000000 */
[----:B---3--:R-:W2:-:S04]  /*c470*/  DFMA R2, R14, R2, 1 ;  /* 0x3ff000000e02742b */ /* 0x008e880000000002 */
[----:B-1----:R-:W1:Y:S02]  /*c480*/  DMUL R20, R14, R8 ;  /* 0x000000080e147228 */ /* 0x002e640000000000 */
[----:B--2---:R-:W2:Y:S08]  /*c490*/  MUFU.RCP64H R11, R3 ;  /* 0x00000003000b7308 */ /* 0x004eb00000001800 */
[----:B-1----:R-:W-:Y:S01]  /*c4a0*/  FSETP.GEU.AND P1, PT, |R21|, 6.5827683646048100446e-37, PT ;  /* 0x036000001500780b */ /* 0x002fe20003f2e200 */
[----:B--2---:R-:W1:-:S06]  /*c4b0*/  DFMA R12, -R2, R10, 1 ;  /* 0x3ff00000020c742b */ /* 0x004e4c000000010a */
        /* <DEDUP_REMOVED lines=13> */
[----:B0-----:R-:W-:Y:S05]  /*c590*/  CALL.REL.NOINC `($__internal_0_$__cuda_sm20_div_rn_f64_full) ;  /* 0x00006c4000007944 */ /* 0x001fea0003c00000 */
[----:B------:R-:W-:Y:S02]  /*c5a0*/  IMAD.MOV.U32 R14, RZ, RZ, R30 ;  /* 0x000000ffff0e7224 */ /* 0x000fe400078e001e */
[----:B------:R-:W-:Y:S02]  /*c5b0*/  IMAD.MOV.U32 R15, RZ, RZ, R31 ;  /* 0x000000ffff0f7224 */ /* 0x000fe400078e001f */
.L_x_4402:
[----:B------:R-:W-:Y:S05]  /*c5c0*/  BSYNC B2 ;  /* 0x0000000000027941 */ /* 0x000fea0003800000 */
.L_x_4401:
[----:B------:R-:W1:Y:S01]  /*c5d0*/  MUFU.RCP64H R7, R3 ;  /* 0x0000000300077308 */ /* 0x000e620000001800 */
[----:B------:R-:W-:Y:S01]  /*c5e0*/  IMAD.MOV.U32 R6, RZ, RZ, 0x1 ;  /* 0x00000001ff067424 */ /* 0x000fe200078e00ff */
[----:B------:R-:W-:Y:S01]  /*c5f0*/  FSETP.GEU.AND P1, PT, |R5|, 6.5827683646048100446e-37, PT ;  /* 0x036000000500780b */ /* 0x000fe20003f2e200 */
[----:B------:R-:W-:Y:S04]  /*c600*/  BSSY B2, `(.L_x_4403) ;  /* 0x0000014000027945 */ /* 0x000fe80003800000 */
        /* <DEDUP_REMOVED lines=19> */
.L_x_4404:
[----:B------:R-:W-:Y:S05]  /*c740*/  BSYNC B2 ;  /* 0x0000000000027941 */ /* 0x000fea0003800000 */
.L_x_4403:
[----:B------:R-:W-:Y:S05]  /*c750*/  BRA `(.L_x_4405) ;  /* 0x00000de000007947 */ /* 0x000fea0003800000 */
.L_x_4388:
[----:B------:R-:W-:Y:S01]  /*c760*/  IMAD.MOV.U32 R6, RZ, RZ, 0x652b82fe ;  /* 0x652b82feff067424 */ /* 0x000fe200078e00ff */
[----:B------:R-:W-:Y:S01]  /*c770*/  BSSY B1, `(.L_x_4406) ;  /* 0x0000025000017945 */ /* 0x000fe20003800000 */
[----:B------:R-:W-:Y:S01]  /*c780*/  IMAD.MOV.U32 R7, RZ, RZ, 0x3ff71547 ;  /* 0x3ff71547ff077424 */ /* 0x000fe200078e00ff */
[----:B------:R-:W-:Y:S01]  /*c790*/  DSETP.NEU.AND P2, PT, |R12|, +INF , PT ;  /* 0x7ff000000c00742a */ /* 0x000fe20003f4d200 */
[----:B------:R-:W-:-:S02]  /*c7a0*/  IMAD.MOV.U32 R8, RZ, RZ, 0x69ce2bdf ;  /* 0x69ce2bdfff087424 */ /* 0x000fc400078e00ff */
[----:B------:R-:W-:Y:S02]  /*c7b0*/  IMAD.MOV.U32 R9, RZ, RZ, 0x3e5ade15 ;  /* 0x3e5ade15ff097424 */ /* 0x000fe400078e00ff */
[----:B------:R-:W1:-:S06]  /*c7c0*/  DFMA R6, -|R14|, R6, 6.75539944105574400000e+15 ;  /* 0x433800000e06742b */ /* 0x000e4c0000000306 */
[----:B-1----:R-:W1:-:S06]  /*c7d0*/  DADD R2, R6, -6.75539944105574400000e+15 ;  /* 0xc338000006027429 */ /* 0x002e4c0000000000 */
[----:B-1----:R-:W1:-:S06]  /*c7e0*/  DFMA R4, R2, c[0x2][0x90], -|R14| ;  /* 0x0080240002047a2b */ /* 0x002e4c0000000c0e */
[----:B-1----:R-:W1:-:S06]  /*c7f0*/  DFMA R4, R2, c[0x2][0x98], R4 ;  /* 0x0080260002047a2b */ /* 0x002e4c0000000004 */
[----:B-1----:R-:W1:-:S04]  /*c800*/  DFMA R2, R4, R8, c[0x2][0x120] ;  /* 0x008048000402762b */ /* 0x002e480000000008 */
[----:B------:R-:W-:-:S04]  /*c810*/  DADD R8, -RZ, -|R14| ;  /* 0x00000000ff087229 */ /* 0x000fc80000000d0e */
[----:B-1----:R-:W1:-:S06]  /*c820*/  DFMA R2, R4, R2, c[0x2][0x128] ;  /* 0x00804a000402762b */ /* 0x002e4c0000000002 */
[----:B-1----:R-:W1:Y:S01]  /*c830*/  DFMA R2, R4, R2, c[0x2][0x130] ;  /* 0x00804c000402762b */ /* 0x002e620000000002 */
[----:B------:R-:W-:-:S05]  /*c840*/  FSETP.GEU.FTZ.AND P0, PT, |R9|, 4.1917929649353027344, PT ;  /* 0x4086232b0900780b */ /* 0x000fca0003f1e200 */
[----:B-1----:R-:W1:-:S06]  /*c850*/  DFMA R2, R4, R2, c[0x2][0x138] ;  /* 0x00804e000402762b */ /* 0x002e4c0000000002 */
[----:B-1----:R-:W1:-:S06]  /*c860*/  DFMA R2, R4, R2, c[0x2][0x140] ;  /* 0x008050000402762b */ /* 0x002e4c0000000002 */
[----:B-1----:R-:W1:-:S06]  /*c870*/  DFMA R2, R4, R2, c[0x2][0x148] ;  /* 0x008052000402762b */ /* 0x002e4c0000000002 */
[----:B-1----:R-:W1:-:S06]  /*c880*/  DFMA R2, R4, R2, c[0x2][0x150] ;  /* 0x008054000402762b */ /* 0x002e4c0000000002 */
[----:B-1----:R-:W1:-:S06]  /*c890*/  DFMA R2, R4, R2, c[0x2][0x158] ;  /* 0x008056000402762b */ /* 0x002e4c0000000002 */
[----:B-1----:R-:W1:-:S06]  /*c8a0*/  DFMA R2, R4, R2, c[0x2][0x160] ;  /* 0x008058000402762b */ /* 0x002e4c0000000002 */
[----:B-1----:R-:W1:-:S06]  /*c8b0*/  DFMA R2, R4, R2, 1 ;  /* 0x3ff000000402742b */ /* 0x002e4c0000000002 */
[----:B-1----:R-:W1:-:S10]  /*c8c0*/  DFMA R2, R4, R2, 1 ;  /* 0x3ff000000402742b */ /* 0x002e540000000002 */
[----:B-1----:R-:W-:Y:S02]  /*c8d0*/  IMAD R25, R6, 0x100000, R3 ;  /* 0x0010000006197824 */ /* 0x002fe400078e0203 */
[----:B------:R-:W-:Y:S01]  /*c8e0*/  IMAD.MOV.U32 R24, RZ, RZ, R2 ;  /* 0x000000ffff187224 */ /* 0x000fe200078e0002 */
[----:B------:R-:W-:Y:S05]  /*c8f0*/  @!P0 BRA `(.L_x_4407) ;  /* 0x000000c000008947 */ /* 0x000fea0003800000 */
[----:B------:R-:W-:Y:S01]  /*c900*/  FSETP.GEU.FTZ.AND P1, PT, |R9|, 4.2275390625, PT ;  /* 0x408748000900780b */ /* 0x000fe20003f3e200 */
[----:B------:R-:W-:-:S04]  /*c910*/  DADD R8, -|R14|, +INF ;  /* 0x7ff000000e087429 */ /* 0x000fc80000000300 */
[----:B------:R-:W1:-:S06]  /*c920*/  DSETP.GT.AND P0, PT, |R14|, RZ, PT ;  /* 0x000000ff0e00722a */ /* 0x000e4c0003f04200 */
[----:B-1----:R-:W-:Y:S02]  /*c930*/  FSEL R24, R8, RZ, !P0 ;  /* 0x000000ff08187208 */ /* 0x002fe40004000000 */
[----:B------:R-:W-:Y:S02]  /*c940*/  @!P1 LEA.HI R0, R6, R6, RZ, 0x1 ;  /* 0x0000000606009211 */ /* 0x000fe400078f08ff */
[----:B------:R-:W-:Y:S02]  /*c950*/  FSEL R25, R9, RZ, !P0 ;  /* 0x000000ff09197208 */ /* 0x000fe40004000000 */
[----:B------:R-:W-:-:S05]  /*c960*/  @!P1 SHF.R.S32.HI R5, RZ, 0x1, R0 ;  /* 0x00000001ff059819 */ /* 0x000fca0000011400 */
[----:B------:R-:W-:Y:S02]  /*c970*/  @!P1 IMAD.IADD R4, R6, 0x1, -R5 ;  /* 0x0000000106049824 */ /* 0x000fe400078e0a05 */
[----:B------:R-:W-:-:S03]  /*c980*/  @!P1 IMAD R3, R5, 0x100000, R3 ;  /* 0x0010000005039824 */ /* 0x000fc600078e0203 */
[----:B------:R-:W-:Y:S01]  /*c990*/  @!P1 LEA R5, R4, 0x3ff00000, 0x14 ;  /* 0x3ff0000004059811 */ /* 0x000fe200078ea0ff */
[----:B------:R-:W-:-:S06]  /*c9a0*/  @!P1 IMAD.MOV.U32 R4, RZ, RZ, RZ ;  /* 0x000000ffff049224 */ /* 0x000fcc00078e00ff */
[----:B------:R1:W2:-:S06]  /*c9b0*/  @!P1 DMUL R24, R2, R4 ;  /* 0x0000000402189228 */ /* 0x00028c0000000000 */
.L_x_4407:
[----:B------:R-:W-:Y:S05]  /*c9c0*/  BSYNC B1 ;  /* 0x0000000000017941 */ /* 0x000fea0003800000 */
.L_x_4406:
[----:B------:R-:W-:Y:S01]  /*c9d0*/  BSSY B2, `(.L_x_4408) ;  /* 0x0000012000027945 */ /* 0x000fe20003800000 */
[----:B------:R-:W-:Y:S05]  /*c9e0*/  @!P2 BRA `(.L_x_4409) ;  /* 0x000000e00000a947 */ /* 0x000fea0003800000 */
[----:B-1----:R-:W1:-:S04]  /*c9f0*/  DMUL R4, R12, c[0x2][0x0] ;  /* 0x008000000c047a28 */ /* 0x002e480000000000 */
[----:B------:R-:W-:Y:S02]  /*ca00*/  DSETP.GE.AND P0, PT, |R12|, 2.14748364800000000000e+09, PT ;  /* 0x41e000000c00742a */ /* 0x000fe40003f06200 */
[----:B-1----:R-:W1:Y:S08]  /*ca10*/  F2I.F64 R0, R4 ;  /* 0x0000000400007311 */ /* 0x002e700000301100 */
[----:B-1----:R-:W1:Y:S02]  /*ca20*/  I2F.F64 R2, R0 ;  /* 0x0000000000027312 */ /* 0x002e640000201c00 */
[----:B-1----:R-:W1:-:S06]  /*ca30*/  DFMA R6, -R2, c[0x2][0x8], R12 ;  /* 0x0080020002067a2b */ /* 0x002e4c000000010c */
[----:B-1----:R-:W1:-:S06]  /*ca40*/  DFMA R6, -R2, c[0x2][0x10], R6 ;  /* 0x0080040002067a2b */ /* 0x002e4c0000000106 */
[----:B-1----:R1:W3:Y:S01]  /*ca50*/  DFMA R2, -R2, c[0x2][0x18], R6 ;  /* 0x0080060002027a2b */ /* 0x0022e20000000106 */
[----:B------:R-:W-:Y:S05]  /*ca60*/  @!P0 BRA `(.L_x_4410) ;  /* 0x0000008000008947 */ /* 0x000fea0003800000 */
[----:B------:R-:W-:Y:S01]  /*ca70*/  IMAD.MOV.U32 R0, RZ, RZ, R12 ;  /* 0x000000ffff007224 */ /* 0x000fe200078e000c */
[----:B------:R-:W-:Y:S01]  /*ca80*/  MOV R18, 0xcab0 ;  /* 0x0000cab000127802 */ /* 0x000fe20000000f00 */
[----:B------:R-:W-:-:S03]  /*ca90*/  IMAD.MOV.U32 R10, RZ, RZ, R13 ;  /* 0x000000ffff0a7224 */ /* 0x000fc600078e000d */
[----:B0123--:R-:W-:Y:S05]  /*caa0*/  CALL.REL.NOINC `($_ZN2at6native18elementwise_kernelILi128ELi4EZNS0_15gpu_kernel_implIZZZNS0_15tan_kernel_cudaERNS_18TensorIteratorBaseEENKUlvE_clEvENKUlvE_clEvEUlN3c107complexIdEEE_EEvS4_RKT_EUliE_EEviT1_$__internal_trig_reduction_slowpathd) ;  /* 0x00006fe000007944 */ /* 0x00ffea0003c00000 */
[----:B------:R-:W-:Y:S01]  /*cab0*/  IMAD.MOV.U32 R0, RZ, RZ, R6 ;  /* 0x000000ffff007224 */ /* 0x000fe200078e0006 */
[----:B------:R-:W-:Y:S05]  /*cac0*/  BRA `(.L_x_4410) ;  /* 0x0000002000007947 */ /* 0x000fea0003800000 */
.L_x_4409:
[----:B-1----:R1:W3:Y:S01]  /*cad0*/  DMUL R2, RZ, R12 ;  /* 0x0000000cff027228 */ /* 0x0022e20000000000 */
[----:B------:R-:W-:-:S05]  /*cae0*/  IMAD.MOV.U32 R0, RZ, RZ, RZ ;  /* 0x000000ffff007224 */ /* 0x000fca00078e00ff */
.L_x_4410:
[----:B------:R-:W-:Y:S05]  /*caf0*/  BSYNC B2 ;  /* 0x0000000000027941 */ /* 0x000fea0003800000 */
.L_x_4408:
[----:B------:R-:W-:Y:S02]  /*cb00*/  IMAD.SHL.U32 R4, R0, 0x8, RZ ;  /* 0x0000000800047824 */ /* 0x000fe400078e00ff */
[----:B------:R-:W-:-:S03]  /*cb10*/  IMAD.MOV.U32 R5, RZ, RZ, 0x8 ;  /* 0x00000008ff057424 */ /* 0x000fc600078e00ff */
[----:B------:R-:W-:-:S05]  /*cb20*/  LOP3.LUT R4, R4, 0x8, RZ, 0xc0, !PT ;  /* 0x0000000804047812 */ /* 0x000fca00078ec0ff */
[----:B------:R-:W-:-:S05]  /*cb30*/  IMAD.WIDE.U32 R4, R4, R5, c[0x4][0x168] ;  /* 0x01005a0004047625 */ /* 0x000fca00078e0005 */
[----:B------:R-:W4:Y:S04]  /*cb40*/  LDG.E.128.CONSTANT R8, [R4.64] ;  /* 0x0000002404087981 */ /* 0x000f28000c1e9d00 */
[----:B------:R-:W5:Y:S04]  /*cb50*/  LDG.E.128.CONSTANT R20, [R4.64+0x10] ;  /* 0x0000102404147981 */ /* 0x000f68000c1e9d00 */
[----:B---3--:R-:W3:Y:S01]  /*cb60*/  LDG.E.128.CONSTANT R28, [R4.64+0x20] ;  /* 0x00002024041c7981 */ /* 0x008ee2000c1e9d00 */
[----:B------:R-:W-:Y:S01]  /*cb70*/  R2P PR, R0, 0x3 ;  /* 0x0000000300007804 */ /* 0x000fe20000000000 */
[----:B-1----:R-:W-:Y:S01]  /*cb80*/  IMAD.MOV.U32 R6, RZ, RZ, 0x79785eba ;  /* 0x79785ebaff067424 */ /* 0x002fe200078e00ff */
[----:B------:R-:W4:Y:S01]  /*cb90*/  DMUL R32, R2, R2 ;  /* 0x0000000202207228 */ /* 0x000f220000000000 */
[----:B------:R-:W-:Y:S01]  /*cba0*/  IMAD.MOV.U32 R0, RZ, RZ, 0x3de5db65 ;  /* 0x3de5db65ff007424 */ /* 0x000fe200078e00ff */
[----:B------:R-:W-:Y:S02]  /*cbb0*/  BSSY B2, `(.L_x_4411) ;  /* 0x000001d000027945 */ /* 0x000fe40003800000 */
[----:B------:R-:W-:-:S02]  /*cbc0*/  FSEL R6, -R6, 4.2945490664224492434e-19, !P0 ;  /* 0x20fd816406067808 */ /* 0x000fc40004000100 */
[----:B------:R-:W-:-:S06]  /*cbd0*/  FSEL R7, R0, -0.082518599927425384521, !P0 ;  /* 0xbda8ff8300077808 */ /* 0x000fcc0004000000 */
[----:B----4-:R-:W1:-:S06]  /*cbe0*/  DFMA R8, R32, R6, R8 ;  /* 0x000000062008722b */ /* 0x010e4c0000000008 */
[----:B-1----:R-:W5:-:S06]  /*cbf0*/  DFMA R8, R32, R8, R10 ;  /* 0x000000082008722b */ /* 0x002f4c000000000a */
[----:B-----5:R-:W1:-:S06]  /*cc00*/  DFMA R8, R32, R8, R20 ;  /* 0x000000082008722b */ /* 0x020e4c0000000014 */
[----:B-1----:R-:W3:-:S06]  /*cc10*/  DFMA R8, R32, R8, R22 ;  /* 0x000000082008722b */ /* 0x002ecc0000000016 */
[----:B---3--:R-:W1:-:S06]  /*cc20*/  DFMA R8, R32, R8, R28 ;  /* 0x000000082008722b */ /* 0x008e4c000000001c */
[----:B-1----:R-:W1:-:S06]  /*cc30*/  DFMA R8, R32, R8, R30 ;  /* 0x000000082008722b */ /* 0x002e4c000000001e */
[----:B01----:R-:W-:-:S04]  /*cc40*/  DFMA R26, R8, R2, R2 ;  /* 0x00000002081a722b */ /* 0x003fc80000000002 */
[----:B------:R-:W0:-:S06]  /*cc50*/  @P0 DFMA R26, R32, R8, 1 ;  /* 0x3ff00000201a042b */ /* 0x000e0c0000000008 */
[----:B0-----:R-:W0:Y:S01]  /*cc60*/  @P1 DFMA R26, R26, -1, RZ ;  /* 0xbff000001a1a182b */ /* 0x001e2200000000ff */
[----:B------:R-:W-:Y:S05]  /*cc70*/  @!P2 BRA `(.L_x_4412) ;  /* 0x000000e00000a947 */ /* 0x000fea0003800000 */
[----:B------:R-:W1:-:S04]  /*cc80*/  DMUL R4, R12, c[0x2][0x0] ;  /* 0x008000000c047a28 */ /* 0x000e480000000000 */
[----:B------:R-:W-:-:S06]  /*cc90*/  DSETP.GE.AND P0, PT, |R12|, 2.14748364800000000000e+09, PT ;  /* 0x41e000000c00742a */ /* 0x000fcc0003f06200 */
        /* <DEDUP_REMOVED lines=12> */
.L_x_4412:
[----:B------:R1:W3:Y:S01]  /*cd60*/  DMUL R2, RZ, R12 ;  /* 0x0000000cff027228 */ /* 0x0002e20000000000 */
[----:B------:R-:W-:-:S05]  /*cd70*/  IMAD.MOV.U32 R4, RZ, RZ, RZ ;  /* 0x000000ffff047224 */ /* 0x000fca00078e00ff */
.L_x_4413:
[----:B------:R-:W-:Y:S05]  /*cd80*/  BSYNC B2 ;  /* 0x0000000000027941 */ /* 0x000fea0003800000 */
.L_x_4411:
[----:B-1----:R-:W-:Y:S01]  /*cd90*/  IADD3 R6, R4, 0x1, RZ ;  /* 0x0000000104067810 */ /* 0x002fe20007ffe0ff */
[----:B------:R-:W-:-:S03]  /*cda0*/  IMAD.MOV.U32 R5, RZ, RZ, 0x8 ;  /* 0x00000008ff057424 */ /* 0x000fc600078e00ff */
[----:B------:R-:W-:-:S04]  /*cdb0*/  SHF.L.U32 R0, R6, 0x3, RZ ;  /* 0x0000000306007819 */ /* 0x000fc800000006ff */
[----:B------:R-:W-:-:S05]  /*cdc0*/  LOP3.LUT R0, R0, 0x8, RZ, 0xc0, !PT ;  /* 0x0000000800007812 */ /* 0x000fca00078ec0ff */
[----:B------:R-:W-:-:S05]  /*cdd0*/  IMAD.WIDE.U32 R4, R0, R5, c[0x4][0x168] ;  /* 0x01005a0000047625 */ /* 0x000fca00078e0005 */
[----:B------:R-:W4:Y:S04]  /*cde0*/  LDG.E.128.CONSTANT R8, [R4.64] ;  /* 0x0000002404087981 */ /* 0x000f28000c1e9d00 */
[----:B------:R-:W5:Y:S04]  /*cdf0*/  LDG.E.128.CONSTANT R20, [R4.64+0x10] ;  /* 0x0000102404147981 */ /* 0x000f68000c1e9d00 */
[----:B---3--:R-:W3:Y:S01]  /*ce00*/  LDG.E.128.CONSTANT R28, [R4.64+0x20] ;  /* 0x00002024041c7981 */ /* 0x008ee2000c1e9d00 */
[----:B------:R-:W-:Y:S01]  /*ce10*/  R2P PR, R6, 0x3 ;  /* 0x0000000306007804 */ /* 0x000fe20000000000 */
[----:B------:R-:W-:Y:S01]  /*ce20*/  IMAD.MOV.U32 R6, RZ, RZ, 0x79785eba ;  /* 0x79785ebaff067424 */ /* 0x000fe200078e00ff */
[----:B------:R-:W4:Y:S01]  /*ce30*/  DMUL R12, R2, R2 ;  /* 0x00000002020c7228 */ /* 0x000f220000000000 */
[----:B------:R-:W-:-:S02]  /*ce40*/  IMAD.MOV.U32 R0, RZ, RZ, 0x3de5db65 ;  /* 0x3de5db65ff007424 */ /* 0x000fc400078e00ff */
[----:B------:R-:W-:Y:S01]  /*ce50*/  IMAD.MOV.U32 R14, RZ, RZ, RZ ;  /* 0x000000ffff0e7224 */ /* 0x000fe200078e00ff */
[----:B------:R-:W-:Y:S01]  /*ce60*/  FSEL R6, -R6, 4.2945490664224492434e-19, !P0 ;  /* 0x20fd816406067808 */ /* 0x000fe20004000100 */
[----:B0-----:R-:W-:Y:S01]  /*ce70*/  DMUL R26, R26, 4 ;  /* 0x401000001a1a7828 */ /* 0x001fe20000000000 */
[----:B------:R-:W-:-:S06]  /*ce80*/  FSEL R7, R0, -0.082518599927425384521, !P0 ;  /* 0xbda8ff8300077808 */ /* 0x000fcc0004000000 */
[----:B----4-:R-:W0:-:S06]  /*ce90*/  DFMA R8, R12, R6, R8 ;  /* 0x000000060c08722b */ /* 0x010e0c0000000008 */
[----:B0-----:R-:W5:-:S06]  /*cea0*/  DFMA R8, R12, R8, R10 ;  /* 0x000000080c08722b */ /* 0x001f4c000000000a */
[----:B-----5:R-:W0:-:S06]  /*ceb0*/  DFMA R8, R12, R8, R20 ;  /* 0x000000080c08722b */ /* 0x020e0c0000000014 */
[----:B0-----:R-:W3:-:S06]  /*cec0*/  DFMA R8, R12, R8, R22 ;  /* 0x000000080c08722b */ /* 0x001ecc0000000016 */
[----:B---3--:R-:W0:-:S06]  /*ced0*/  DFMA R8, R12, R8, R28 ;  /* 0x000000080c08722b */ /* 0x008e0c000000001c */
[----:B0-----:R-:W0:-:S06]  /*cee0*/  DFMA R8, R12, R8, R30 ;  /* 0x000000080c08722b */ /* 0x001e0c000000001e */
[----:B0-----:R-:W-:-:S04]  /*cef0*/  DFMA R2, R8, R2, R2 ;  /* 0x000000020802722b */ /* 0x001fc80000000002 */
[----:B------:R-:W0:-:S06]  /*cf00*/  @P0 DFMA R2, R12, R8, 1 ;  /* 0x3ff000000c02042b */ /* 0x000e0c0000000008 */
[----:B0-----:R-:W0:-:S06]  /*cf10*/  @P1 DFMA R2, R2, -1, RZ ;  /* 0xbff000000202182b */ /* 0x001e0c00000000ff */
[----:B0-----:R0:W1:Y:S02]  /*cf20*/  DMUL R26, R26, R2 ;  /* 0x000000021a1a7228 */ /* 0x0010640000000000 */
[----:B0-----:R-:W-:-:S04]  /*cf30*/  IMAD.MOV.U32 R3, RZ, RZ, 0x3ff00000 ;  /* 0x3ff00000ff037424 */ /* 0x001fc800078e00ff */
[----:B-12---:R-:W0:Y:S01]  /*cf40*/  DMUL R26, R26, R24 ;  /* 0x000000181a1a7228 */ /* 0x006e220000000000 */
[----:B------:R-:W-:-:S05]  /*cf50*/  LOP3.LUT R15, R3, 0x80000000, R15, 0xb8, !PT ;  /* 0x80000000030f7812 */ /* 0x000fca00078eb80f */
[----:B0-----:R0:W1:Y:S01]  /*cf60*/  DMUL R24, R26, R24 ;  /* 0x000000181a187228 */ /* 0x0010620000000000 */
[----:B------:R-:W-:Y:S05]  /*cf70*/  BRA `(.L_x_4405) ;  /* 0x000005c000007947 */ /* 0x000fea0003800000 */
.L_x_4387:
[----:B------:R-:W1:-:S10]  /*cf80*/  DADD R14, R12, -R12 ;  /* 0x000000000c0e7229 */ /* 0x000e54000000080c */
[----:B-1----:R-:W-:Y:S02]  /*cf90*/  IMAD.MOV.U32 R24, RZ, RZ, R14 ;  /* 0x000000ffff187224 */ /* 0x002fe400078e000e */
[----:B------:R-:W-:Y:S01]  /*cfa0*/  IMAD.MOV.U32 R25, RZ, RZ, R15 ;  /* 0x000000ffff197224 */ /* 0x000fe200078e000f */
[----:B------:R-:W-:Y:S05]  /*cfb0*/  BRA `(.L_x_4405) ;  /* 0x0000058000007947 */ /* 0x000fea0003800000 */
.L_x_4386:
[----:B------:R-:W-:-:S13]  /*cfc0*/  LOP3.LUT P0, RZ, R14, 0xfffff, R15, 0xf8, !PT ;  /* 0x000fffff0eff7812 */ /* 0x000fda000780f80f */
[----:B---3--:R-:W-:-:S04]  /*cfd0*/  @P0 DMUL R2, R12, R14 ;  /* 0x0000000e0c020228 */ /* 0x008fc80000000000 */
[----:B------:R-:W1:-:S06]  /*cfe0*/  @P0 DSETP.NEU.AND P1, PT, R12, RZ, PT ;  /* 0x000000ff0c00022a */ /* 0x000e4c0003f2d000 */
[----:B-1----:R-:W-:Y:S02]  /*cff0*/  @P0 FSEL R24, R12, R2, !P1 ;  /* 0x000000020c180208 */ /* 0x002fe40004800000 */
[----:B------:R-:W-:Y:S01]  /*d000*/  @P0 FSEL R25, R13, R3, !P1 ;  /* 0x000000030d190208 */ /* 0x000fe20004800000 */
[----:B------:R-:W-:Y:S05]  /*d010*/  @P0 BRA `(.L_x_4405) ;  /* 0x0000052000000947 */ /* 0x000fea0003800000 */
[----:B------:R-:W1:Y:S01]  /*d020*/  DSETP.NEU.AND P0, PT, |R12|, +INF , PT ;  /* 0x7ff000000c00742a */ /* 0x000e620003f0d200 */
[----:B------:R-:W-:Y:S01]  /*d030*/  BSSY B2, `(.L_x_4414) ;  /* 0x000004d000027945 */ /* 0x000fe20003800000 */
[----:B------:R-:W-:-:S12]  /*d040*/  IADD3 R31, R15, -0x40000000, RZ ;  /* 0xc00000000f1f7810 */ /* 0x000fd80007ffe0ff */
[----:B-1----:R-:W-:Y:S05]  /*d050*/  @!P0 BRA `(.L_x_4415) ;  /* 0x000004a000008947 */ /* 0x002fea0003800000 */
[C---:B------:R-:W1:Y:S01]  /*d060*/  DMUL R4, R12.reuse, c[0x2][0x0] ;  /* 0x008000000c047a28 */ /* 0x040e620000000000 */
[----:B------:R-:W-:Y:S03]  /*d070*/  BSSY B3, `(.L_x_4416) ;  /* 0x0000010000037945 */ /* 0x000fe60003800000 */
[----:B------:R-:W-:Y:S02]  /*d080*/  DSETP.GE.AND P2, PT, |R12|, 2.14748364800000000000e+09, PT ;  /* 0x41e000000c00742a */ /* 0x000fe40003f46200 */
[----:B-1----:R-:W1:Y:S08]  /*d090*/  F2I.F64 R0, R4 ;  /* 0x0000000400007311 */ /* 0x002e700000301100 */
[----:B-1----:R-:W1:Y:S01]  /*d0a0*/  I2F.F64 R24, R0 ;  /* 0x0000000000187312 */ /* 0x002e620000201c00 */
[----:B------:R-:W-:Y:S01]  /*d0b0*/  IMAD.MOV.U32 R30, RZ, RZ, R0 ;  /* 0x000000ffff1e7224 */ /* 0x000fe200078e0000 */
[----:B-1----:R-:W1:-:S06]  /*d0c0*/  DFMA R2, -R24, c[0x2][0x8], R12 ;  /* 0x0080020018027a2b */ /* 0x002e4c000000010c */
[----:B-1----:R-:W1:-:S06]  /*d0d0*/  DFMA R2, -R24, c[0x2][0x10], R2 ;  /* 0x0080040018027a2b */ /* 0x002e4c0000000102 */
[----:B-1----:R-:W1:-:S10]  /*d0e0*/  DFMA R24, -R24, c[0x2][0x18], R2 ;  /* 0x0080060018187a2b */ /* 0x002e540000000102 */
[----:B-1----:R-:W-:Y:S02]  /*d0f0*/  IMAD.MOV.U32 R2, RZ, RZ, R24 ;  /* 0x000000ffff027224 */ /* 0x002fe400078e0018 */
[----:B------:R-:W-:Y:S01]  /*d100*/  IMAD.MOV.U32 R3, RZ, RZ, R25 ;  /* 0x000000ffff037224 */ /* 0x000fe200078e0019 */
[----:B------:R-:W-:Y:S05]  /*d110*/  @!P2 BRA `(.L_x_4417) ;  /* 0x000000500000a947 */ /* 0x000fea0003800000 */
[----:B------:R-:W-:Y:S01]  /*d120*/  IMAD.MOV.U32 R0, RZ, RZ, R12 ;  /* 0x000000ffff007224 */ /* 0x000fe200078e000c */
[----:B------:R-:W-:Y:S01]  /*d130*/  MOV R18, 0xd160 ;  /* 0x0000d16000127802 */ /* 0x000fe20000000f00 */
[----:B------:R-:W-:Y:S02]  /*d140*/  IMAD.MOV.U32 R10, RZ, RZ, R13 ;  /* 0x000000ffff0a7224 */ /* 0x000fe400078e000d */
[----:B0-----:R-:W-:Y:S05]  /*d150*/  CALL.REL.NOINC `($_ZN2at6native18elementwise_kernelILi128ELi4EZNS0_15gpu_kernel_implIZZZNS0_15tan_kernel_cudaERNS_18TensorIteratorBaseEENKUlvE_clEvENKUlvE_clEvEUlN3c107complexIdEEE_EEvS4_RKT_EUliE_EEviT1_$__internal_trig_reduction_slowpathd) ;  /* 0x0000693000007944 */ /* 0x001fea0003c00000 */
[----:B------:R-:W-:Y:S02]  /*d160*/  IMAD.MOV.U32 R0, RZ, RZ, R6 ;  /* 0x000000ffff007224 */ /* 0x000fe400078e0006 */
.L_x_4417:
[----:B------:R-:W-:Y:S05]  /*d170*/  BSYNC B3 ;  /* 0x0000000000037941 */ /* 0x000fea0003800000 */
.L_x_4416:
        /* <DEDUP_REMOVED lines=14> */
[----:B--2---:R-:W1:-:S06]  /*d260*/  DFMA R8, R28, R6, R8 ;  /* 0x000000061c08722b */ /* 0x004e4c0000000008 */
[----:B-1----:R-:W3:-:S06]  /*d270*/  DFMA R8, R28, R8, R10 ;  /* 0x000000081c08722b */ /* 0x002ecc000000000a */
[----:B---3--:R-:W1:-:S06]  /*d280*/  DFMA R8, R28, R8, R20 ;  /* 0x000000081c08722b */ /* 0x008e4c0000000014 */
[----:B-1----:R-:W4:-:S06]  /*d290*/  DFMA R8, R28, R8, R22 ;  /* 0x000000081c08722b */ /* 0x002f0c0000000016 */
[----:B----4-:R-:W1:-:S06]  /*d2a0*/  DFMA R8, R28, R8, R32 ;  /* 0x000000081c08722b */ /* 0x010e4c0000000020 */
[----:B-1----:R-:W1:-:S06]  /*d2b0*/  DFMA R8, R28, R8, R34 ;  /* 0x000000081c08722b */ /* 0x002e4c0000000022 */
[----:B01----:R-:W-:-:S04]  /*d2c0*/  DFMA R26, R8, R2, R2 ;  /* 0x00000002081a722b */ /* 0x003fc80000000002 */
        /* <DEDUP_REMOVED lines=10> */
.L_x_4419:
[----:B------:R-:W-:Y:S05]  /*d370*/  BSYNC B3 ;  /* 0x0000000000037941 */ /* 0x000fea0003800000 */
.L_x_4418:
[----:B------:R-:W-:Y:S01]  /*d380*/  IADD3 R30, R30, 0x1, RZ ;  /* 0x000000011e1e7810 */ /* 0x000fe20007ffe0ff */
[----:B------:R-:W-:-:S03]  /*d390*/  IMAD.MOV.U32 R3, RZ, RZ, 0x8 ;  /* 0x00000008ff037424 */ /* 0x000fc600078e00ff */
[----:B------:R-:W-:-:S04]  /*d3a0*/  SHF.L.U32 R0, R30, 0x3, RZ ;  /* 0x000000031e007819 */ /* 0x000fc800000006ff */
        /* <DEDUP_REMOVED lines=21> */
.L_x_4415:
[----:B------:R-:W-:Y:S05]  /*d500*/  BSYNC B2 ;  /* 0x0000000000027941 */ /* 0x000fea0003800000 */
.L_x_4414:
[----:B-1----:R-:W-:Y:S01]  /*d510*/  LOP3.LUT R25, RZ, 0x80000000, R13, 0xb8, !PT ;  /* 0x80000000ff197812 */ /* 0x002fe200078eb80d */
[----:B------:R-:W-:Y:S02]  /*d520*/  IMAD.MOV.U32 R15, RZ, RZ, R31 ;  /* 0x000000ffff0f7224 */ /* 0x000fe400078e001f */
[----:B------:R-:W-:Y:S02]  /*d530*/  IMAD.MOV.U32 R24, RZ, RZ, RZ ;  /* 0x000000ffff187224 */ /* 0x000fe400078e00ff */
.L_x_4405:
[----:B------:R-:W-:Y:S05]  /*d540*/  BSYNC B0 ;  /* 0x0000000000007941 */ /* 0x000fea0003800000 */
.L_x_4385:
[----:B------:R-:W2:Y:S02]  /*d550*/  LDC.U8 R2, c[0x0][0x371] ;  /* 0x0000dc40ff027b82 */ /* 0x000ea40000000000 */
[----:B--2---:R-:W-:-:S04]  /*d560*/  PRMT R0, R2, 0x9910, RZ ;  /* 0x0000991002007816 */ /* 0x004fc800000000ff */
        /* <DEDUP_REMOVED lines=13> */
.L_x_4423:
[----:B-1----:R-:W1:Y:S02]  /*d640*/  F2I.S64.F64.TRUNC R24, R24 ;  /* 0x0000001800187311 */ /* 0x002e64000030d900 */
[----:B-1----:R-:W-:-:S05]  /*d650*/  IMAD.MOV.U32 R3, RZ, RZ, R24 ;  /* 0x000000ffff037224 */ /* 0x002fca00078e0018 */
[----:B------:R1:W-:Y:S01]  /*d660*/  STG.E.U8 [R16.64], R3 ;  /* 0x0000000310007986 */ /* 0x0003e2000c101124 */
[----:B------:R-:W-:Y:S05]  /*d670*/  BRA `(.L_x_4425) ;  /* 0x00000f2000007947 */ /* 0x000fea0003800000 */
.L_x_4422:
        /* <DEDUP_REMOVED lines=9> */
.L_x_4427:
[----:B-1----:R-:W1:Y:S02]  /*d710*/  F2I.F64.TRUNC R25, R24 ;  /* 0x0000001800197311 */ /* 0x002e64000030d100 */
[----:B-1----:R1:W-:Y:S01]  /*d720*/  STG.E [R16.64], R25 ;  /* 0x0000001910007986 */ /* 0x0023e2000c101924 */
[----:B------:R-:W-:Y:S05]  /*d730*/  BRA `(.L_x_4425) ;  /* 0x00000e6000007947 */ /* 0x000fea0003800000 */
.L_x_4426:
[----:B-1----:R-:W1:Y:S02]  /*d740*/  F2I.F64.TRUNC R25, R24 ;  /* 0x0000001800197311 */ /* 0x002e64000030d100 */
[----:B-1----:R1:W-:Y:S01]  /*d750*/  STG.E.U16 [R16.64], R25 ;  /* 0x0000001910007986 */ /* 0x0023e2000c101524 */
[----:B------:R-:W-:Y:S05]  /*d760*/  BRA `(.L_x_4425) ;  /* 0x00000e3000007947 */ /* 0x000fea0003800000 */
.L_x_4421:
        /* <DEDUP_REMOVED lines=11> */
.L_x_4429:
[----:B-1----:R-:W1:Y:S01]  /*d820*/  F2F.F32.F64 R0, R24 ;  /* 0x0000001800007310 */ /* 0x002e620000301000 */
[----:B------:R-:W1:-:S14]  /*d830*/  DSETP.GEU.AND P0, PT, |R24|, c[0x2][0x168], PT ;  /* 0x00805a001800762a */ /* 0x000e5c0003f0e200 */
[----:B-1----:R-:W-:-:S05]  /*d840*/  @!P0 FMUL R0, R0, 1.175494350822287508e-38 ;  /* 0x0080000000008820 */ /* 0x002fca0000400000 */
[----:B------:R-:W-:-:S05]  /*d850*/  F2FP.PACK_AB R0, RZ, R0 ;  /* 0x00000000ff00723e */ /* 0x000fca00000000ff */
[----:B------:R1:W-:Y:S01]  /*d860*/  STG.E.U16 [R16.64], R0 ;  /* 0x0000000010007986 */ /* 0x0003e2000c101524 */
[----:B------:R-:W-:Y:S05]  /*d870*/  BRA `(.L_x_4425) ;  /* 0x00000d2000007947 */ /* 0x000fea0003800000 */
.L_x_4428:
[----:B------:R-:W-:-:S13]  /*d880*/  ISETP.NE.AND P0, PT, R0, 0x7, PT ;  /* 0x000000070000780c */ /* 0x000fda0003f05270 */
[----:B------:R-:W-:Y:S05]  /*d890*/  @!P0 BRA `(.L_x_4430) ;  /* 0x0000015000008947 */ /* 0x000fea0003800000 */
[----:B------:R-:W-:-:S13]  /*d8a0*/  ISETP.NE.AND P0, PT, R0, 0x8, PT ;  /* 0x000000080000780c */ /* 0x000fda0003f05270 */
[----:B------:R-:W-:Y:S05]  /*d8b0*/  @!P0 BRA `(.L_x_4431) ;  /* 0x000000a000008947 */ /* 0x000fea0003800000 */
[----:B------:R-:W-:-:S13]  /*d8c0*/  ISETP.NE.AND P0, PT, R0, 0x9, PT ;  /* 0x000000090000780c */ /* 0x000fda0003f05270 */
[----:B------:R-:W-:Y:S05]  /*d8d0*/  @P0 BRA `(.L_x_4424) ;  /* 0x00000b3000000947 */ /* 0x000fea0003800000 */
[----:B------:R-:W2:Y:S01]  /*d8e0*/  F2F.F32.F64 R3, -R14 ;  /* 0x8000000e00037310 */ /* 0x000ea20000301000 */
[----:B------:R-:W2:-:S04]  /*d8f0*/  DSETP.GEU.AND P0, PT, |R14|, c[0x2][0x168], PT ;  /* 0x00805a000e00762a */ /* 0x000e880003f0e200 */
[----:B-1----:R-:W1:-:S03]  /*d900*/  DSETP.GEU.AND P1, PT, |R24|, c[0x2][0x168], PT ;  /* 0x00805a001800762a */ /* 0x002e460003f2e200 */
[----:B------:R-:W1:Y:S07]  /*d910*/  F2F.F32.F64 R2, R24 ;  /* 0x0000001800027310 */ /* 0x000e6e0000301000 */
[----:B--2---:R-:W-:-:S04]  /*d920*/  @!P0 FMUL R3, R3, 1.175494350822287508e-38 ;  /* 0x0080000003038820 */ /* 0x004fc80000400000 */
[----:B-1----:R-:W-:-:S05]  /*d930*/  @!P1 FMUL R2, R2, 1.175494350822287508e-38 ;  /* 0x0080000002029820 */ /* 0x002fca0000400000 */
[----:B------:R1:W-:Y:S01]  /*d940*/  STG.E.64 [R16.64], R2 ;  /* 0x0000000210007986 */ /* 0x0003e2000c101b24 */
[----:B------:R-:W-:Y:S05]  /*d950*/  BRA `(.L_x_4425) ;  /* 0x00000c4000007947 */ /* 0x000fea0003800000 */
.L_x_4431:
[----:B-1----:R-:W1:Y:S01]  /*d960*/  F2F.F32.F64 R3, R24 ;  /* 0x0000001800037310 */ /* 0x002e620000301000 */
        /* <DEDUP_REMOVED lines=8> */
.L_x_4430:
[----:B-1----:R1:W-:Y:S01]  /*d9f0*/  STG.E.64 [R16.64], R24 ;  /* 0x0000001810007986 */ /* 0x0023e2000c101b24 */
[----:B------:R-:W-:Y:S05]  /*da00*/  BRA `(.L_x_4425) ;  /* 0x00000b9000007947 */ /* 0x000fea0003800000 */
.L_x_4420:
        /* <DEDUP_REMOVED lines=8> */
[----:B------:R-:W2:-:S06]  /*da90*/  DSETP.NEU.AND P0, PT, R14, RZ, PT ;  /* 0x000000ff0e00722a */ /* 0x000e8c0003f0d000 */
[----:B-12---:R-:W1:-:S06]  /*daa0*/  DSETP.NEU.OR P0, PT, R24, RZ, P0 ;  /* 0x000000ff1800722a */ /* 0x006e4c000070d400 */
[----:B-1----:R-:W-:-:S05]  /*dab0*/  SEL R3, RZ, 0x1, !P0 ;  /* 0x00000001ff037807 */ /* 0x002fca0004000000 */
[----:B------:R1:W-:Y:S01]  /*dac0*/  STG.E.U8 [R16.64], R3 ;  /* 0x0000000310007986 */ /* 0x0003e2000c101124 */
[----:B------:R-:W-:Y:S05]  /*dad0*/  BRA `(.L_x_4425) ;  /* 0x00000ac000007947 */ /* 0x000fea0003800000 */
.L_x_4434:
[----:B0-----:R-:W0:-:S07]  /*dae0*/  DADD R26, -RZ, -R14 ;  /* 0x00000000ff1a7229 */ /* 0x001e0e000000090e */
[----:B01----:R0:W-:Y:S01]  /*daf0*/  STG.E.128 [R16.64], R24 ;  /* 0x0000001810007986 */ /* 0x0031e2000c101d24 */
[----:B------:R-:W-:Y:S05]  /*db00*/  BRA `(.L_x_4425) ;  /* 0x00000a9000007947 */ /* 0x000fea0003800000 */
.L_x_4433:
        /* <DEDUP_REMOVED lines=23> */
.L_x_4438:
[----:B------:R-:W-:Y:S05]  /*dc80*/  BSYNC B0 ;  /* 0x0000000000007941 */ /* 0x000fea0003800000 */
.L_x_4437:
[----:B------:R-:W-:-:S05]  /*dc90*/  LOP3.LUT R3, R0, R3, RZ, 0xfc, !PT ;  /* 0x0000000300037212 */ /* 0x000fca00078efcff */
[----:B------:R1:W-:Y:S01]  /*dca0*/  STG.E.U8 [R16.64], R3 ;  /* 0x0000000310007986 */ /* 0x0003e2000c101124 */
[----:B------:R-:W-:Y:S05]  /*dcb0*/  BRA `(.L_x_4425) ;  /* 0x000008e000007947 */ /* 0x000fea0003800000 */
.L_x_4436:
[----:B-1----:R-:W1:Y:S01]  /*dcc0*/  F2F.F32.F64 R3, R24 ;  /* 0x0000001800037310 */ /* 0x002e620000301000 */
        /* <DEDUP_REMOVED lines=14> */
.L_x_4440:
[----:B------:R-:W-:Y:S01]  /*ddb0*/  IMAD.MOV.U32 R0, RZ, RZ, 0x7f ;  /* 0x0000007fff007424 */ /* 0x000fe200078e00ff */
[----:B------:R-:W-:-:S04]  /*ddc0*/  ISETP.GT.U32.AND P0, PT, R2, 0x7f800000, PT ;  /* 0x7f8000000200780c */ /* 0x000fc80003f04070 */
[----:B------:R-:W-:-:S04]  /*ddd0*/  SEL R0, R0, 0x7c, P0 ;  /* 0x0000007c00007807 */ /* 0x000fc80000000000 */
.L_x_4441:
[----:B------:R-:W-:Y:S05]  /*dde0*/  BSYNC B0 ;  /* 0x0000000000007941 */ /* 0x000fea0003800000 */
.L_x_4439:
[----:B------:R-:W-:-:S04]  /*ddf0*/  LOP3.LUT R2, R3, 0x80000000, RZ, 0xc0, !PT ;  /* 0x8000000003027812 */ /* 0x000fc800078ec0ff */
[----:B------:R-:W-:-:S04]  /*de00*/  SHF.R.U32.HI R3, RZ, 0x18, R2 ;  /* 0x00000018ff037819 */ /* 0x000fc80000011602 */
[----:B------:R-:W-:-:S05]  /*de10*/  LOP3.LUT R3, R0, R3, RZ, 0xfc, !PT ;  /* 0x0000000300037212 */ /* 0x000fca00078efcff */
[----:B------:R1:W-:Y:S01]  /*de20*/  STG.E.U8 [R16.64], R3 ;  /* 0x0000000310007986 */ /* 0x0003e2000c101124 */
[----:B------:R-:W-:Y:S05]  /*de30*/  BRA `(.L_x_4425) ;  /* 0x0000076000007947 */ /* 0x000fea0003800000 */
.L_x_4435:
[----:B-1----:R-:W1:Y:S01]  /*de40*/  F2F.F32.F64 R0, R24 ;  /* 0x0000001800007310 */ /* 0x002e620000301000 */
[----:B------:R-:W1:-:S14]  /*de50*/  DSETP.GEU.AND P0, PT, |R24|, c[0x2][0x168], PT ;  /* 0x00805a001800762a */ /* 0x000e5c0003f0e200 */
[----:B-1----:R-:W-:-:S05]  /*de60*/  @!P0 FMUL R0, R0, 1.175494350822287508e-38 ;  /* 0x0080000000008820 */ /* 0x002fca0000400000 */
[----:B------:R-:W-:-:S05]  /*de70*/  F2FP.BF16.PACK_AB R0, RZ, R0 ;  /* 0x00000000ff00723e */ /* 0x000fca00000010ff */
[----:B------:R1:W-:Y:S01]  /*de80*/  STG.E.U16 [R16.64], R0 ;  /* 0x0000000010007986 */ /* 0x0003e2000c101524 */
[----:B------:R-:W-:Y:S05]  /*de90*/  BRA `(.L_x_4425) ;  /* 0x0000070000007947 */ /* 0x000fea0003800000 */
.L_x_4432:
        /* <DEDUP_REMOVED lines=11> */
.L_x_4444:
[----:B-1----:R-:W1:Y:S01]  /*df50*/  F2F.F32.F64 R3, R24 ;  /* 0x0000001800037310 */ /* 0x002e620000301000 */
        /* <DEDUP_REMOVED lines=18> */
.L_x_4447:
[----:B------:R-:W-:-:S04]  /*e080*/  LOP3.LUT R2, R3, 0x80000000, RZ, 0xc0, !PT ;  /* 0x8000000003027812 */ /* 0x000fc800078ec0ff */
[----:B------:R-:W-:-:S04]  /*e090*/  SHF.R.U32.HI R3, RZ, 0x18, R2 ;  /* 0x00000018ff037819 */ /* 0x000fc80000011602 */
[----:B------:R-:W-:-:S04]  /*e0a0*/  LOP3.LUT R0, R0, R3, RZ, 0xfc, !PT ;  /* 0x0000000300007212 */ /* 0x000fc800078efcff */
[----:B------:R-:W-:Y:S02]  /*e0b0*/  PRMT R8, R0, 0x7610, R8 ;  /* 0x0000761000087816 */ /* 0x000fe40000000008 */
.L_x_4446:
[----:B------:R-:W-:Y:S05]  /*e0c0*/  BSYNC B0 ;  /* 0x0000000000007941 */ /* 0x000fea0003800000 */
.L_x_4445:
[----:B------:R1:W-:Y:S01]  /*e0d0*/  STG.E.U8 [R16.64], R8 ;  /* 0x0000000810007986 */ /* 0x0003e2000c101124 */
[----:B------:R-:W-:Y:S05]  /*e0e0*/  BRA `(.L_x_4425) ;  /* 0x000004b000007947 */ /* 0x000fea0003800000 */
.L_x_4443:
        /* <DEDUP_REMOVED lines=19> */
.L_x_4450:
[----:B------:R-:W-:-:S04]  /*e220*/  LOP3.LUT R2, R3, 0x80000000, RZ, 0xc0, !PT ;  /* 0x8000000003027812 */ /* 0x000fc800078ec0ff */
[----:B------:R-:W-:-:S04]  /*e230*/  SHF.R.U32.HI R3, RZ, 0x18, R2 ;  /* 0x00000018ff037819 */ /* 0x000fc80000011602 */
[----:B------:R-:W-:-:S04]  /*e240*/  LOP3.LUT R0, R0, R3, RZ, 0xfc, !PT ;  /* 0x0000000300007212 */ /* 0x000fc800078efcff */
[----:B------:R-:W-:Y:S02]  /*e250*/  PRMT R8, R0, 0x7610, R8 ;  /* 0x0000761000087816 */ /* 0x000fe40000000008 */
.L_x_4449:
[----:B------:R-:W-:Y:S05]  /*e260*/  BSYNC B0 ;  /* 0x0000000000007941 */ /* 0x000fea0003800000 */
.L_x_4448:
[----:B------:R1:W-:Y:S01]  /*e270*/  STG.E.U8 [R16.64], R8 ;  /* 0x0000000810007986 */ /* 0x0003e2000c101124 */
[----:B------:R-:W-:Y:S05]  /*e280*/  BRA `(.L_x_4425) ;  /* 0x0000031000007947 */ /* 0x000fea0003800000 */
.L_x_4442:
        /* <DEDUP_REMOVED lines=24> */
.L_x_4424:
[----:B------:R-:W-:Y:S01]  /*e410*/  MOV R0, 0x0 ;  /* 0x0000000000007802 */ /* 0x000fe20000000f00 */
[----:B------:R-:W-:Y:S02]  /*e420*/  IMAD.MOV.U32 R4, RZ, RZ, c[0x4][0x158] ;  /* 0x01005600ff047624 */ /* 0x000fe400078e00ff */
[----:B------:R-:W-:Y:S01]  /*e430*/  IMAD.MOV.U32 R5, RZ, RZ, c[0x4][0x15c] ;  /* 0x01005700ff057624 */ /* 0x000fe200078e00ff */
[----:B------:R2:W3:Y:S01]  /*e440*/  LDC.64 R2, c[0x4][R0] ;  /* 0x0100000000027b82 */ /* 0x0004e20000000a00 */
[----:B------:R-:W-:Y:S02]  /*e450*/  IMAD.MOV.U32 R6, RZ, RZ, c[0x4][0x160] ;  /* 0x01005800ff067624 */ /* 0x000fe400078e00ff */
[----:B------:R-:W-:Y:S02]  /*e460*/  IMAD.MOV.U32 R7, RZ, RZ, c[0x4][0x164] ;  /* 0x01005900ff077624 */ /* 0x000fe400078e00ff */
[----:B------:R-:W-:-:S02]  /*e470*/  IMAD.MOV.U32 R8, RZ, RZ, 0x65 ;  /* 0x00000065ff087424 */ /* 0x000fc400078e00ff */
[----:B------:R-:W-:Y:S02]  /*e480*/  IMAD.MOV.U32 R10, RZ, RZ, c[0x4][0x10] ;  /* 0x01000400ff0a7624 */ /* 0x000fe400078e00ff */
[----:B------:R-:W-:Y:S02]  /*e490*/  IMAD.MOV.U32 R11, RZ, RZ, c[0x4][0x14] ;  /* 0x01000500ff0b7624 */ /* 0x000fe400078e00ff */
[----:B------:R-:W-:Y:S02]  /*e4a0*/  IMAD.MOV.U32 R12, RZ, RZ, 0x1 ;  /* 0x00000001ff0c7424 */ /* 0x000fe400078e00ff */
[----:B------:R-:W-:Y:S02]  /*e4b0*/  IMAD.MOV.U32 R13, RZ, RZ, RZ ;  /* 0x000000ffff0d7224 */ /* 0x000fe400078e00ff */
[----:B--2---:R-:W-:Y:S01]  /*e4c0*/  LEPC R14 ;  /* 0x00000000000e734e */ /* 0x004fe20000000000 */
        /* <DEDUP_REMOVED lines=8> */
.L_x_4452:
[----:B-1----:R-:W1:Y:S02]  /*e550*/  F2I.U64.F64.TRUNC R24, R24 ;  /* 0x0000001800187311 */ /* 0x002e64000030d800 */
[----:B-1----:R1:W-:Y:S01]  /*e560*/  STG.E.64 [R16.64], R24 ;  /* 0x0000001810007986 */ /* 0x0023e2000c101b24 */
[----:B------:R-:W-:Y:S05]  /*e570*/  BRA `(.L_x_4425) ;  /* 0x0000002000007947 */ /* 0x000fea0003800000 */
.L_x_4451:
[----:B-1----:R-:W1:Y:S02]  /*e580*/  F2I.U32.F64.TRUNC R25, R24 ;  /* 0x0000001800197311 */ /* 0x002e64000030d000 */
[----:B-1----:R1:W-:Y:S02]  /*e590*/  STG.E [R16.64], R25 ;  /* 0x0000001910007986 */ /* 0x0023e4000c101924 */
.L_x_4425:
[----:B------:R-:W-:Y:S02]  /*e5a0*/  IADD3 R19, R19, 0x80, RZ ;  /* 0x0000008013137810 */ /* 0x000fe40007ffe0ff */
.L_x_4250:
[----:B------:R-:W-:Y:S05]  /*e5b0*/  BSYNC B6 ;  /* 0x0000000000067941 */ /* 0x000fea0003800000 */
.L_x_4249:
[----:B------:R-:W-:-:S13]  /*e5c0*/  ISETP.GE.AND P0, PT, R19, c[0x0][0x160], PT ;  /* 0x0000580013007a0c */ /* 0x000fda0003f06270 */
[----:B------:R-:W-:Y:S05]  /*e5d0*/  @P0 EXIT ;  /* 0x000000000000094d */ /* 0x000fea0003800000 */
[----:B------:R-:W-:Y:S01]  /*e5e0*/  ISETP.NE.AND P0, PT, RZ, c[0x0][0x168], PT ;  /* 0x00005a00ff007a0c */ /* 0x000fe20003f05270 */
[----:B-1----:R-:W-:Y:S01]  /*e5f0*/  HFMA2.MMA R0, -RZ, RZ, 0, 0 ;  /* 0x00000000ff007435 */ /* 0x002fe200000001ff */
        /* <DEDUP_REMOVED lines=226> */
.L_x_4453:
        /* <DEDUP_REMOVED lines=20> */
.L_x_4457:
[----:B------:R-:W2:Y:S01]  /*f560*/  LDG.E.U8 R2, [R2.64] ;  /* 0x0000002402027981 */ /* 0x000ea2000c1e1100 */
[----:B------:R-:W-:Y:S01]  /*f570*/  CS2R R14, SRZ ;  /* 0x00000000000e7805 */ /* 0x000fe2000001ff00 */
[----:B--2---:R0:W1:Y:S01]  /*f580*/  I2F.F64.U16 R12, R2 ;  /* 0x00000002000c7312 */ /* 0x0040620000101800 */
[----:B------:R-:W-:Y:S05]  /*f590*/  BRA `(.L_x_4459) ;  /* 0x00000f5000007947 */ /* 0x000fea0003800000 */
.L_x_4456:
        /* <DEDUP_REMOVED lines=10> */
.L_x_4461:
[----:B------:R-:W2:Y:S01]  /*f640*/  LDG.E R2, [R2.64] ;  /* 0x0000002402027981 */ /* 0x000ea2000c1e1900 */
[----:B------:R-:W-:Y:S01]  /*f650*/  CS2R R14, SRZ ;  /* 0x00000000000e7805 */ /* 0x000fe2000001ff00 */
[----:B--2---:R0:W1:Y:S01]  /*f660*/  I2F.F64 R12, R2 ;  /* 0x00000002000c7312 */ /* 0x0040620000201c00 */
[----:B------:R-:W-:Y:S05]  /*f670*/  BRA `(.L_x_4459) ;  /* 0x00000e7000007947 */ /* 0x000fea0003800000 */
.L_x_4460:
[----:B------:R-:W2:Y:S01]  /*f680*/  LDG.E.U16 R2, [R2.64] ;  /* 0x0000002402027981 */ /* 0x000ea2000c1e1500 */
[----:B------:R-:W-:Y:S01]  /*f690*/  CS2R R14, SRZ ;  /* 0x00000000000e7805 */ /* 0x000fe2000001ff00 */
[----:B--2---:R0:W1:Y:S01]  /*f6a0*/  I2F.F64.S16 R12, R2 ;  /* 0x00000002000c7312 */ /* 0x0040620000101c00 */
[----:B------:R-:W-:Y:S05]  /*f6b0*/  BRA `(.L_x_4459) ;  /* 0x00000e3000007947 */ /* 0x000fea0003800000 */
.L_x_4455:
        /* <DEDUP_REMOVED lines=11> */
.L_x_4463:
[----:B------:R-:W2:Y:S01]  /*f770*/  LDG.E.U16 R0, [R2.64] ;  /* 0x0000002402007981 */ /* 0x000ea2000c1e1500 */
[----:B------:R-:W-:Y:S01]  /*f780*/  CS2R R14, SRZ ;  /* 0x00000000000e7805 */ /* 0x000fe2000001ff00 */
[----:B--2---:R-:W-:-:S05]  /*f790*/  HADD2.F32 R0, -RZ, R0.H0_H0 ;  /* 0x20000000ff007230 */ /* 0x004fca0000004100 */
[----:B------:R-:W-:-:S04]  /*f7a0*/  FMUL.FTZ R0, R0, 1 ;  /* 0x3f80000000007820 */ /* 0x000fc80000410000 */
[----:B------:R0:W1:Y:S01]  /*f7b0*/  F2F.F64.F32 R12, R0 ;  /* 0x00000000000c7310 */ /* 0x0000620000201800 */
[----:B------:R-:W-:Y:S05]  /*f7c0*/  BRA `(.L_x_4459) ;  /* 0x00000d2000007947 */ /* 0x000fea0003800000 */
.L_x_4462:
        /* <DEDUP_REMOVED lines=12> */
.L_x_4465:
        /* <DEDUP_REMOVED lines=8> */
.L_x_4464:
[----:B------:R0:W5:Y:S01]  /*f910*/  LDG.E.64 R12, [R2.64] ;  /* 0x00000024020c7981 */ /* 0x000162000c1e1b00 */
[----:B------:R-:W-:Y:S01]  /*f920*/  CS2R R14, SRZ ;  /* 0x00000000000e7805 */ /* 0x000fe2000001ff00 */
[----:B------:R-:W-:Y:S05]  /*f930*/  BRA `(.L_x_4459) ;  /* 0x00000bb000007947 */ /* 0x000fea0003800000 */
.L_x_4454:
        /* <DEDUP_REMOVED lines=14> */
.L_x_4468:
[----:B------:R0:W5:Y:S01]  /*fa20*/  LDG.E.128 R12, [R2.64] ;  /* 0x00000024020c7981 */ /* 0x000162000c1e1d00 */
[----:B------:R-:W-:Y:S05]  /*fa30*/  BRA `(.L_x_4459) ;  /* 0x00000ab000007947 */ /* 0x000fea0003800000 */
.L_x_4467:
        /* <DEDUP_REMOVED lines=29> */
.L_x_4470:
        /* <DEDUP_REMOVED lines=16> */
.L_x_4469:
[----:B------:R-:W2:Y:S01]  /*fd10*/  LDG.E.U16 R0, [R2.64] ;  /* 0x0000002402007981 */ /* 0x000ea2000c1e1500 */
[----:B------:R-:W-:Y:S01]  /*fd20*/  CS2R R14, SRZ ;  /* 0x00000000000e7805 */ /* 0x000fe2000001ff00 */
[----:B--2---:R-:W-:-:S05]  /*fd30*/  PRMT R0, RZ, 0x5410, R0 ;  /* 0x00005410ff007816 */ /* 0x004fca0000000000 */
[----:B------:R-:W-:-:S04]  /*fd40*/  FMUL.FTZ R0, R0, 1 ;  /* 0x3f80000000007820 */ /* 0x000fc80000410000 */
[----:B------:R0:W1:Y:S01]  /*fd50*/  F2F.F64.F32 R12, R0 ;  /* 0x00000000000c7310 */ /* 0x0000620000201800 */
[----:B------:R-:W-:Y:S05]  /*fd60*/  BRA `(.L_x_4459) ;  /* 0x0000078000007947 */ /* 0x000fea0003800000 */
.L_x_4466:
        /* <DEDUP_REMOVED lines=12> */
.L_x_4473:
        /* <DEDUP_REMOVED lines=21> */
.L_x_4477:
[----:B------:R-:W-:Y:S05]  /*ff80*/  BSYNC B1 ;  /* 0x0000000000017941 */ /* 0x000fea0003800000 */
.L_x_4476:
[----:B------:R-:W-:Y:S01]  /*ff90*/  LEA R3, R0, 0x3b800000, 0x17 ;  /* 0x3b80000000037811 */ /* 0x000fe200078eb8ff */
[----:B------:R-:W-:-:S05]  /*ffa0*/  IMAD.SHL.U32 R0, R2, 0x100000, RZ ;  /* 0x0010000002007824 */ /* 0x000fca00078e00ff */
[----:B------:R-:W-:Y:S02]  /*ffb0*/  LOP3.LUT R0, R3, R0, R4, 0xfe, !PT ;  /* 0x0000000003007212 */ /* 0x000fe400078efe04 */
.L_x_4475:
[----:B------:R-:W-:Y:S05]  /*ffc0*/  BSYNC B0 ;  /* 0x0000000000007941 */ /* 0x000fea0003800000 */
.L_x_4474:
[----:B------:R-:W-:Y:S01]  /*ffd0*/  FMUL.FTZ R0, R0, 1 ;  /* 0x3f80000000007820 */ /* 0x000fe20000410000 */
[----:B------:R-:W-:-:S03]  /*ffe0*/  CS2R R14, SRZ ;  /* 0x00000000000e7805 */ /* 0x000fc6000001ff00 */
[----:B------:R0:W1:Y:S01]  /*fff0*/  F2F.F64.F32 R12, R0 ;  /* 0x00000000000c7310 */ /* 0x0000620000201800 */
[----:B------:R-:W-:Y:S05]  /*10000*/  BRA `(.L_x_4459) ;  /* 0x000004e000007947 */ /* 0x000fea0003800000 */
.L_x_4472:
        /* <DEDUP_REMOVED lines=15> */
[----:B------:R-:W0:Y:S02]  /*10100*/  FLO.U32 R3, R2 ;  /* 0x0000000200037300 */ /* 0x000e2400000e0000 */
[----:B0-----:R-:W-:-:S04]  /*10110*/  IADD3 R3, -R3, 0x1f, RZ ;  /* 0x0000001f03037810 */ /* 0x001fc80007ffe1ff */
[----:B------:R-:W-:Y:S02]  /*10120*/  IADD3 R5, R3, -0x1d, RZ ;  /* 0xffffffe303057810 */ /* 0x000fe40007ffe0ff */
[----:B------:R-:W-:Y:S02]  /*10130*/  IADD3 R0, R0, 0x1e, -R3 ;  /* 0x0000001e00007810 */ /* 0x000fe40007ffe803 */
[----:B------:R-:W-:-:S04]  /*10140*/  SHF.L.U32 R5, R2, R5, RZ ;  /* 0x0000000502057219 */ /* 0x000fc800000006ff */
[----:B------:R-:W-:Y:S02]  /*10150*/  LOP3.LUT R2, R5, 0x3, RZ, 0xc0, !PT ;  /* 0x0000000305027812 */ /* 0x000fe400078ec0ff */
.L_x_4481:
[----:B------:R-:W-:Y:S05]  /*10160*/  BSYNC B1 ;  /* 0x0000000000017941 */ /* 0x000fea0003800000 */
.L_x_4480:
[----:B------:R-:W-:Y:S01]  /*10170*/  LEA R3, R0, 0x37800000, 0x17 ;  /* 0x3780000000037811 */ /* 0x000fe200078eb8ff */
[----:B------:R-:W-:-:S05]  /*10180*/  IMAD.SHL.U32 R0, R2, 0x200000, RZ ;  /* 0x0020000002007824 */ /* 0x000fca00078e00ff */
[----:B------:R-:W-:Y:S02]  /*10190*/  LOP3.LUT R0, R3, R0, R4, 0xfe, !PT ;  /* 0x0000000003007212 */ /* 0x000fe400078efe04 */
.L_x_4479:
[----:B------:R-:W-:Y:S05]  /*101a0*/  BSYNC B0 ;  /* 0x0000000000007941 */ /* 0x000fea0003800000 */
.L_x_4478:
[----:B------:R-:W-:Y:S01]  /*101b0*/  FMUL.FTZ R0, R0, 1 ;  /* 0x3f80000000007820 */ /* 0x000fe20000410000 */
[----:B------:R-:W-:-:S03]  /*101c0*/  CS2R R14, SRZ ;  /* 0x00000000000e7805 */ /* 0x000fc6000001ff00 */
[----:B------:R0:W1:Y:S01]  /*101d0*/  F2F.F64.F32 R12, R0 ;  /* 0x00000000000c7310 */ /* 0x0000620000201800 */
[----:B------:R-:W-:Y:S05]  /*101e0*/  BRA `(.L_x_4459) ;  /* 0x0000030000007947 */ /* 0x000fea0003800000 */
.L_x_4471:
        /* <DEDUP_REMOVED lines=14> */
.L_x_4485:
[----:B------:R-:W-:Y:S05]  /*102d0*/  BSYNC B0 ;  /* 0x0000000000007941 */ /* 0x000fea0003800000 */
.L_x_4484:
[----:B------:R-:W-:Y:S01]  /*102e0*/  FMUL.FTZ R0, R0, 1 ;  /* 0x3f80000000007820 */ /* 0x000fe20000410000 */
[----:B------:R-:W-:-:S03]  /*102f0*/  CS2R R14, SRZ ;  /* 0x00000000000e7805 */ /* 0x000fc6000001ff00 */
[----:B------:R0:W1:Y:S01]  /*10300*/  F2F.F64.F32 R12, R0 ;  /* 0x00000000000c7310 */ /* 0x0000620000201800 */
[----:B------:R-:W-:Y:S05]  /*10310*/  BRA `(.L_x_4459) ;  /* 0x000001d000007947 */ /* 0x000fea0003800000 */
.L_x_4458:
        /* <DEDUP_REMOVED lines=22> */
.L_x_4483:
[----:B------:R-:W2:Y:S01]  /*10480*/  LDG.E.64 R12, [R2.64] ;  /* 0x00000024020c7981 */ /* 0x000ea2000c1e1b00 */
[----:B------:R-:W-:Y:S01]  /*10490*/  CS2R R14, SRZ ;  /* 0x00000000000e7805 */ /* 0x000fe2000001ff00 */
[----:B--2---:R-:W0:Y:S01]  /*104a0*/  I2F.F64.U64 R12, R12 ;  /* 0x0000000c000c7312 */ /* 0x004e220000301800 */
[----:B------:R-:W-:Y:S05]  /*104b0*/  BRA `(.L_x_4459) ;  /* 0x0000003000007947 */ /* 0x000fea0003800000 */
.L_x_4482:
[----:B------:R-:W2:Y:S01]  /*104c0*/  LDG.E R2, [R2.64] ;  /* 0x0000002402027981 */ /* 0x000ea2000c1e1900 */
[----:B------:R-:W-:Y:S01]  /*104d0*/  CS2R R14, SRZ ;  /* 0x00000000000e7805 */ /* 0x000fe2000001ff00 */
[----:B--2---:R0:W1:Y:S06]  /*104e0*/  I2F.F64.U32 R12, R2 ;  /* 0x00000002000c7312 */ /* 0x00406c0000201800 */
.L_x_4459:
        /* <DEDUP_REMOVED lines=28> */
.L_x_4491:
[----:B------:R0:W1:Y:S01]  /*106b0*/  DMUL R6, RZ, R12 ;  /* 0x0000000cff067228 */ /* 0x0000620000000000 */
[----:B------:R-:W-:-:S05]  /*106c0*/  IMAD.MOV.U32 R0, RZ, RZ, RZ ;  /* 0x000000ffff007224 */ /* 0x000fca00078e00ff */
.L_x_4492:
[----:B------:R-:W-:Y:S05]  /*106d0*/  BSYNC B2 ;  /* 0x0000000000027941 */ /* 0x000fea0003800000 */
.L_x_4490:
        /* <DEDUP_REMOVED lines=35> */
.L_x_4494:
[----:B------:R-:W-:Y:S05]  /*10910*/  BSYNC B1 ;  /* 0x0000000000017941 */ /* 0x000fea0003800000 */
.L_x_4493:
[----:B------:R-:W-:Y:S01]  /*10920*/  BSSY B2, `(.L_x_4495) ;  /* 0x0000056000027945 */ /* 0x000fe20003800000 */
[----:B01----:R0:W1:Y:S01]  /*10930*/  DFMA R6, R4, R4, 1 ;  /* 0x3ff000000406742b */ /* 0x0030620000000004 */
[----:B------:R-:W-:Y:S01]  /*10940*/  MOV R2, R26 ;  /* 0x0000001a00027202 */ /* 0x000fe20000000f00 */
[----:B------:R-:W-:Y:S05]  /*10950*/  @!P1 BRA `(.L_x_4496) ;  /* 0x0000047000009947 */ /* 0x000fea0003800000 */
[----:B01----:R-:W-:Y:S01]  /*10960*/  IMAD.MOV.U32 R8, RZ, RZ, 0x652b82fe ;  /* 0x652b82feff087424 */ /* 0x003fe200078e00ff */
        /* <DEDUP_REMOVED lines=9> */
[----:B0-----:R0:W1:Y:S01]  /*10a00*/  DADD R10, R8, -6.75539944105574400000e+15 ;  /* 0xc3380000080a7429 */ /* 0x0010620000000000 */
[----:B------:R-:W-:-:S03]  /*10a10*/  IMAD.MOV.U32 R19, RZ, RZ, 0x3ff00000 ;  /* 0x3ff00000ff137424 */ /* 0x000fc600078e00ff */
[----:B0-----:R-:W-:Y:S02]  /*10a20*/  IADD3 R8, R8, -0x1, RZ ;  /* 0xffffffff08087810 */ /* 0x001fe40007ffe0ff */
[----:B-1----:R-:W0:Y:S02]  /*10a30*/  DFMA R12, R10, c[0x2][0x90], R2 ;  /* 0x008024000a0c7a2b */ /* 0x002e240000000002 */
        /* <DEDUP_REMOVED lines=23> */
[----:B0-----:R-:W0:-:S06]  /*10bb0*/  DFMA R12, R10, R12, R10 ;  /* 0x0000000c0a0c722b */ /* 0x001e0c000000000a */
[----:B0-----:R-:W0:-:S06]  /*10bc0*/  DFMA R12, R12, R8, R14 ;  /* 0x000000080c0c722b */ /* 0x001e0c000000000e */
[----:B0-----:R-:W0:-:S10]  /*10bd0*/  DADD R8, R12, R12 ;  /* 0x000000000c087229 */ /* 0x001e14000000000c */
[----:B0-----:R-:W-:Y:S01]  /*10be0*/  @P1 FSEL R20, R8, R12, !P0 ;  /* 0x0000000c08141208 */ /* 0x001fe20004000000 */
[----:B------:R-:W-:Y:S01]  /*10bf0*/  IMAD.MOV.U32 R8, RZ, RZ, 0x1 ;  /* 0x00000001ff087424 */ /* 0x000fe200078e00ff */
[----:B------:R-:W-:-:S03]  /*10c00*/  @P1 FSEL R21, R9, R13, !P0 ;  /* 0x0000000d09151208 */ /* 0x000fc60004000000 */
[----:B------:R-:W-:Y:S01]  /*10c10*/  IMAD.MOV.U32 R12, RZ, RZ, R20 ;  /* 0x000000ffff0c7224 */ /* 0x000fe200078e0014 */
[----:B------:R-:W-:Y:S01]  /*10c20*/  FSETP.GEU.AND P1, PT, |R21|, 6.5827683646048100446e-37, PT ;  /* 0x036000001500780b */ /* 0x000fe20003f2e200 */
[----:B------:R-:W-:-:S06]  /*10c30*/  IMAD.MOV.U32 R13, RZ, RZ, R21 ;  /* 0x000000ffff0d7224 */ /* 0x000fcc00078e0015 */
        /* <DEDUP_REMOVED lines=16> */
[----:B------:R-:W-:Y:S05]  /*10d40*/  CALL.REL.NOINC `($__internal_0_$__cuda_sm20_div_rn_f64_full) ;  /* 0x0000249000007944 */ /* 0x000fea0003c00000 */
[----:B------:R-:W-:Y:S02]  /*10d50*/  IMAD.MOV.U32 R8, RZ, RZ, R30 ;  /* 0x000000ffff087224 */ /* 0x000fe400078e001e */
[----:B------:R-:W-:Y:S02]  /*10d60*/  IMAD.MOV.U32 R9, RZ, RZ, R31 ;  /* 0x000000ffff097224 */ /* 0x000fe400078e001f */
.L_x_4498:
[----:B------:R-:W-:Y:S05]  /*10d70*/  BSYNC B3 ;  /* 0x0000000000037941 */ /* 0x000fea0003800000 */
.L_x_4497:
[----:B------:R-:W-:-:S04]  /*10d80*/  DADD R8, R12, R8 ;  /* 0x000000000c087229 */ /* 0x000fc80000000008 */
[----:B------:R-:W0:-:S06]  /*10d90*/  DSETP.GE.AND P0, PT, R2, c[0x2][0xe8], PT ;  /* 0x00803a000200762a */ /* 0x000e0c0003f06000 */
[----:B0-----:R-:W-:Y:S02]  /*10da0*/  FSEL R2, R8, RZ, !P0 ;  /* 0x000000ff08027208 */ /* 0x001fe40004000000 */
[----:B------:R-:W-:Y:S01]  /*10db0*/  FSEL R3, R9, +QNAN , !P0 ;  /* 0x7ff0000009037808 */ /* 0x000fe20004000000 */
[----:B------:R-:W-:Y:S05]  /*10dc0*/  BRA `(.L_x_4499) ;  /* 0x000000b000007947 */ /* 0x000fea0003800000 */
.L_x_4496:
[----:B01----:R-:W0:Y:S01]  /*10dd0*/  DMUL R8, R2, R2 ;  /* 0x0000000202087228 */ /* 0x003e220000000000 */
        /* <DEDUP_REMOVED lines=9> */
[----:B0-----:R0:W1:-:S06]  /*10e70*/  DFMA R2, R2, R10, R2 ;  /* 0x0000000a0202722b */ /* 0x00104c0000000002 */
.L_x_4499:
[----:B------:R-:W-:Y:S05]  /*10e80*/  BSYNC B2 ;  /* 0x0000000000027941 */ /* 0x000fea0003800000 */
.L_x_4495:
[----:B-1----:R-:W-:Y:S01]  /*10e90*/  LOP3.LUT R27, R3, 0x80000000, R27, 0xb8, !PT ;  /* 0x80000000031b7812 */ /* 0x002fe200078eb81b */
[----:B------:R-:W-:Y:S01]  /*10ea0*/  IMAD.MOV.U32 R26, RZ, RZ, R2 ;  /* 0x000000ffff1a7224 */ /* 0x000fe200078e0002 */
[----:B0-----:R-:W-:Y:S01]  /*10eb0*/  MOV R11, 0x3fd80000 ;  /* 0x3fd80000000b7802 */ /* 0x001fe20000000f00 */
[----:B------:R-:W-:Y:S01]  /*10ec0*/  IMAD.MOV.U32 R10, RZ, RZ, 0x0 ;  /* 0x00000000ff0a7424 */ /* 0x000fe200078e00ff */
[----:B------:R-:W-:Y:S03]  /*10ed0*/  BSSY B1, `(.L_x_4500) ;  /* 0x0000016000017945 */ /* 0x000fe60003800000 */
        /* <DEDUP_REMOVED lines=8> */
[----:B0-----:R-:W0:-:S06]  /*10f60*/  DFMA R14, R10, R8, R2 ;  /* 0x000000080a0e722b */ /* 0x001e0c0000000002 */
[----:B0-----:R-:W0:-:S04]  /*10f70*/  DMUL R18, R12, R14 ;  /* 0x0000000e0c127228 */ /* 0x001e080000000000 */
[----:B------:R-:W-:Y:S01]  /*10f80*/  IADD3 R11, R15, -0x100000, RZ ;  /* 0xfff000000f0b7810 */ /* 0x000fe20007ffe0ff */
[----:B------:R-:W-:Y:S01]  /*10f90*/  IMAD.MOV.U32 R10, RZ, RZ, R14 ;  /* 0x000000ffff0a7224 */ /* 0x000fe200078e000e */
        /* <DEDUP_REMOVED lines=9> */
.L_x_4501:
[----:B------:R-:W-:Y:S05]  /*11030*/  BSYNC B1 ;  /* 0x0000000000017941 */ /* 0x000fea0003800000 */
.L_x_4500:
        /* <DEDUP_REMOVED lines=27> */
.L_x_4503:
[----:B------:R-:W-:Y:S05]  /*111f0*/  BSYNC B2 ;  /* 0x0000000000027941 */ /* 0x000fea0003800000 */
.L_x_4502:
        /* <DEDUP_REMOVED lines=23> */
.L_x_4505:
[----:B------:R-:W-:Y:S05]  /*11370*/  BSYNC B2 ;  /* 0x0000000000027941 */ /* 0x000fea0003800000 */
.L_x_4504:
[----:B------:R-:W-:Y:S05]  /*11380*/  BRA `(.L_x_4506) ;  /* 0x00000de000007947 */ /* 0x000fea0003800000 */
.L_x_4489:
[----:B------:R-:W-:Y:S01]  /*11390*/  IMAD.MOV.U32 R6, RZ, RZ, 0x652b82fe ;  /* 0x652b82feff067424 */ /* 0x000fe200078e00ff */
[----:B------:R-:W-:Y:S01]  /*113a0*/  MOV R9, 0x3e5ade15 ;  /* 0x3e5ade1500097802 */ /* 0x000fe20000000f00 */
[----:B------:R-:W-:Y:S01]  /*113b0*/  IMAD.MOV.U32 R7, RZ, RZ, 0x3ff71547 ;  /* 0x3ff71547ff077424 */ /* 0x000fe200078e00ff */
[----:B------:R-:W-:Y:S01]  /*113c0*/  BSSY B1, `(.L_x_4507) ;  /* 0x0000023000017945 */ /* 0x000fe20003800000 */
[----:B------:R-:W-:Y:S01]  /*113d0*/  IMAD.MOV.U32 R8, RZ, RZ, 0x69ce2bdf ;  /* 0x69ce2bdfff087424 */ /* 0x000fe200078e00ff */
[----:B------:R-:W-:-:S04]  /*113e0*/  DSETP.NEU.AND P2, PT, |R12|, +INF , PT ;  /* 0x7ff000000c00742a */ /* 0x000fc80003f4d200 */
[----:B------:R-:W0:-:S06]  /*113f0*/  DFMA R6, -|R26|, R6, 6.75539944105574400000e+15 ;  /* 0x433800001a06742b */ /* 0x000e0c0000000306 */
[----:B0-----:R-:W0:-:S06]  /*11400*/  DADD R2, R6, -6.75539944105574400000e+15 ;  /* 0xc338000006027429 */ /* 0x001e0c0000000000 */
[----:B0-----:R-:W0:-:S06]  /*11410*/  DFMA R4, R2, c[0x2][0x90], -|R26| ;  /* 0x0080240002047a2b */ /* 0x001e0c0000000c1a */
[----:B0-----:R-:W0:-:S06]  /*11420*/  DFMA R4, R2, c[0x2][0x98], R4 ;  /* 0x0080260002047a2b */ /* 0x001e0c0000000004 */
[----:B0-----:R-:W0:-:S04]  /*11430*/  DFMA R2, R4, R8, c[0x2][0x120] ;  /* 0x008048000402762b */ /* 0x001e080000000008 */
[----:B------:R-:W-:-:S04]  /*11440*/  DADD R8, -RZ, -|R26| ;  /* 0x00000000ff087229 */ /* 0x000fc80000000d1a */
[----:B0-----:R-:W0:-:S06]  /*11450*/  DFMA R2, R4, R2, c[0x2][0x128] ;  /* 0x00804a000402762b */ /* 0x001e0c0000000002 */
        /* <DEDUP_REMOVED lines=23> */
[----:B------:R-:W-:-:S06]  /*115d0*/  @!P1 IMAD.MOV.U32 R4, RZ, RZ, RZ ;  /* 0x000000ffff049224 */ /* 0x000fcc00078e00ff */
[----:B------:R0:W1:-:S06]  /*115e0*/  @!P1 DMUL R24, R2, R4 ;  /* 0x0000000402189228 */ /* 0x00004c0000000000 */
.L_x_4508:
[----:B------:R-:W-:Y:S05]  /*115f0*/  BSYNC B1 ;  /* 0x0000000000017941 */ /* 0x000fea0003800000 */
.L_x_4507:
        /* <DEDUP_REMOVED lines=16> */
.L_x_4510:
[----:B0-----:R0:W2:Y:S01]  /*11700*/  DMUL R2, RZ, R12 ;  /* 0x0000000cff027228 */ /* 0x0010a20000000000 */
[----:B------:R-:W-:-:S05]  /*11710*/  IMAD.MOV.U32 R0, RZ, RZ, RZ ;  /* 0x000000ffff007224 */ /* 0x000fca00078e00ff */
.L_x_4511:
[----:B------:R-:W-:Y:S05]  /*11720*/  BSYNC B2 ;  /* 0x0000000000027941 */ /* 0x000fea0003800000 */
.L_x_4509:
        /* <DEDUP_REMOVED lines=38> */
.L_x_4513:
[----:B------:R2:W3:Y:S01]  /*11990*/  DMUL R2, RZ, R12 ;  /* 0x0000000cff027228 */ /* 0x0004e20000000000 */
[----:B------:R-:W-:-:S05]  /*119a0*/  IMAD.MOV.U32 R4, RZ, RZ, RZ ;  /* 0x000000ffff047224 */ /* 0x000fca00078e00ff */
.L_x_4514:
[----:B------:R-:W-:Y:S05]  /*119b0*/  BSYNC B2 ;  /* 0x0000000000027941 */ /* 0x000fea0003800000 */
.L_x_4512:
        /* <DEDUP_REMOVED lines=11> */
[----:B------:R-:W-:Y:S01]  /*11a70*/  IMAD.MOV.U32 R0, RZ, RZ, 0x3de5db65 ;  /* 0x3de5db65ff007424 */ /* 0x000fe200078e00ff */
[----:B------:R-:W-:-:S02]  /*11a80*/  MOV R26, RZ ;  /* 0x000000ff001a7202 */ /* 0x000fc40000000f00 */
[----:B------:R-:W-:Y:S01]  /*11a90*/  FSEL R6, -R6, 4.2945490664224492434e-19, !P0 ;  /* 0x20fd816406067808 */ /* 0x000fe20004000100 */
[----:B0-----:R-:W-:Y:S01]  /*11aa0*/  DMUL R14, R14, 4 ;  /* 0x401000000e0e7828 */ /* 0x001fe20000000000 */
[----:B------:R-:W-:-:S06]  /*11ab0*/  FSEL R7, R0, -0.082518599927425384521, !P0 ;  /* 0xbda8ff8300077808 */ /* 0x000fcc0004000000 */
        /* <DEDUP_REMOVED lines=11> */
[----:B-12---:R-:W0:Y:S01]  /*11b70*/  DMUL R14, R14, R24 ;  /* 0x000000180e0e7228 */ /* 0x006e220000000000 */
[----:B------:R-:W-:-:S05]  /*11b80*/  LOP3.LUT R27, R3, 0x80000000, R27, 0xb8, !PT ;  /* 0x80000000031b7812 */ /* 0x000fca00078eb81b */
[----:B0-----:R0:W1:Y:S01]  /*11b90*/  DMUL R24, R14, R24 ;  /* 0x000000180e187228 */ /* 0x0010620000000000 */
[----:B------:R-:W-:Y:S05]  /*11ba0*/  BRA `(.L_x_4506) ;  /* 0x000005c000007947 */ /* 0x000fea0003800000 */
.L_x_4488:
[----:B------:R-:W0:-:S10]  /*11bb0*/  DADD R26, R12, -R12 ;  /* 0x000000000c1a7229 */ /* 0x000e14000000080c */
[----:B0-----:R-:W-:Y:S02]  /*11bc0*/  IMAD.MOV.U32 R24, RZ, RZ, R26 ;  /* 0x000000ffff187224 */ /* 0x001fe400078e001a */
[----:B------:R-:W-:Y:S01]  /*11bd0*/  IMAD.MOV.U32 R25, RZ, RZ, R27 ;  /* 0x000000ffff197224 */ /* 0x000fe200078e001b */
[----:B------:R-:W-:Y:S05]  /*11be0*/  BRA `(.L_x_4506) ;  /* 0x0000058000007947 */ /* 0x000fea0003800000 */
.L_x_4487:
        /* <DEDUP_REMOVED lines=27> */
.L_x_4518:
[----:B------:R-:W-:Y:S05]  /*11da0*/  BSYNC B3 ;  /* 0x0000000000037941 */ /* 0x000fea0003800000 */
.L_x_4517:
        /* <DEDUP_REMOVED lines=31> */
.L_x_4520:
[----:B------:R-:W-:Y:S05]  /*11fa0*/  BSYNC B3 ;  /* 0x0000000000037941 */ /* 0x000fea0003800000 */
.L_x_4519:
        /* <DEDUP_REMOVED lines=24> */
.L_x_4516:
[----:B------:R-:W-:Y:S05]  /*12130*/  BSYNC B2 ;  /* 0x0000000000027941 */ /* 0x000fea0003800000 */
.L_x_4515:
[----:B-1----:R-:W-:Y:S01]  /*12140*/  LOP3.LUT R25, RZ, 0x80000000, R13, 0xb8, !PT ;  /* 0x80000000ff197812 */ /* 0x002fe200078eb80d */
[----:B------:R-:W-:Y:S01]  /*12150*/  IMAD.MOV.U32 R27, RZ, RZ, R19 ;  /* 0x000000ffff1b7224 */ /* 0x000fe200078e0013 */
[----:B------:R-:W-:Y:S02]  /*12160*/  MOV R24, RZ ;  /* 0x000000ff00187202 */ /* 0x000fe40000000f00 */
.L_x_4506:
[----:B------:R-:W-:Y:S05]  /*12170*/  BSYNC B0 ;  /* 0x0000000000007941 */ /* 0x000fea0003800000 */
.L_x_4486:
        /* <DEDUP_REMOVED lines=15> */
.L_x_4524:
[----:B-1----:R-:W1:Y:S02]  /*12270*/  F2I.S64.F64.TRUNC R24, R24 ;  /* 0x0000001800187311 */ /* 0x002e64000030d900 */
[----:B-1----:R-:W-:-:S05]  /*12280*/  IMAD.MOV.U32 R3, RZ, RZ, R24 ;  /* 0x000000ffff037224 */ /* 0x002fca00078e0018 */
[----:B------:R-:W-:Y:S01]  /*12290*/  STG.E.U8 [R16.64], R3 ;  /* 0x0000000310007986 */ /* 0x000fe2000c101124 */
[----:B------:R-:W-:Y:S05]  /*122a0*/  EXIT ;  /* 0x000000000000794d */ /* 0x000fea0003800000 */
.L_x_4523:
        /* <DEDUP_REMOVED lines=9> */
.L_x_4527:
[----:B-1----:R-:W1:Y:S02]  /*12340*/  F2I.F64.TRUNC R25, R24 ;  /* 0x0000001800197311 */ /* 0x002e64000030d100 */
[----:B-1----:R-:W-:Y:S01]  /*12350*/  STG.E [R16.64], R25 ;  /* 0x0000001910007986 */ /* 0x002fe2000c101924 */
[----:B------:R-:W-:Y:S05]  /*12360*/  EXIT ;  /* 0x000000000000794d */ /* 0x000fea0003800000 */
.L_x_4526:
[----:B-1----:R-:W1:Y:S02]  /*12370*/  F2I.F64.TRUNC R25, R24 ;  /* 0x0000001800197311 */ /* 0x002e64000030d100 */
[----:B-1----:R-:W-:Y:S01]  /*12380*/  STG.E.U16 [R16.64], R25 ;  /* 0x0000001910007986 */ /* 0x002fe2000c101524 */
[----:B------:R-:W-:Y:S05]  /*12390*/  EXIT ;  /* 0x000000000000794d */ /* 0x000fea0003800000 */
.L_x_4522:
        /* <DEDUP_REMOVED lines=9> */
[----:B------:R-:W-:Y:S01]  /*12430*/  STG.E [R16.64], R3 ;  /* 0x0000000310007986 */ /* 0x000fe2000c101924 */
[----:B------:R-:W-:Y:S05]  /*12440*/  EXIT ;  /* 0x000000000000794d */ /* 0x000fea0003800000 */
.L_x_4529:
[----:B-1----:R-:W1:Y:S01]  /*12450*/  F2F.F32.F64 R0, R24 ;  /* 0x0000001800007310 */ /* 0x002e620000301000 */
[----:B------:R-:W1:-:S14]  /*12460*/  DSETP.GEU.AND P0, PT, |R24|, c[0x2][0x168], PT ;  /* 0x00805a001800762a */ /* 0x000e5c0003f0e200 */
[----:B-1----:R-:W-:-:S05]  /*12470*/  @!P0 FMUL R0, R0, 1.175494350822287508e-38 ;  /* 0x0080000000008820 */ /* 0x002fca0000400000 */
[----:B------:R-:W-:-:S05]  /*12480*/  F2FP.PACK_AB R0, RZ, R0 ;  /* 0x00000000ff00723e */ /* 0x000fca00000000ff */
[----:B------:R-:W-:Y:S01]  /*12490*/  STG.E.U16 [R16.64], R0 ;  /* 0x0000000010007986 */ /* 0x000fe2000c101524 */
[----:B------:R-:W-:Y:S05]  /*124a0*/  EXIT ;  /* 0x000000000000794d */ /* 0x000fea0003800000 */
.L_x_4528:
        /* <DEDUP_REMOVED lines=12> */
[----:B------:R-:W-:Y:S01]  /*12570*/  STG.E.64 [R16.64], R2 ;  /* 0x0000000210007986 */ /* 0x000fe2000c101b24 */
[----:B------:R-:W-:Y:S05]  /*12580*/  EXIT ;  /* 0x000000000000794d */ /* 0x000fea0003800000 */
.L_x_4531:
[----:B-1----:R-:W1:Y:S01]  /*12590*/  F2F.F32.F64 R3, R24 ;  /* 0x0000001800037310 */ /* 0x002e620000301000 */
[----:B------:R-:W1:-:S04]  /*125a0*/  DSETP.GEU.AND P0, PT, |R24|, c[0x2][0x168], PT ;  /* 0x00805a001800762a */ /* 0x000e480003f0e200 */
[----:B------:R-:W2:-:S03]  /*125b0*/  DSETP.GEU.AND P1, PT, |R26|, c[0x2][0x168], PT ;  /* 0x00805a001a00762a */ /* 0x000e860003f2e200 */
[----:B------:R-:W2:Y:S07]  /*125c0*/  F2F.F32.F64 R0, -R26 ;  /* 0x8000001a00007310 */ /* 0x000eae0000301000 */
[----:B-1----:R-:W-:-:S04]  /*125d0*/  @!P0 FMUL R3, R3, 1.175494350822287508e-38 ;  /* 0x0080000003038820 */ /* 0x002fc80000400000 */
[----:B--2---:R-:W-:-:S05]  /*125e0*/  @!P1 FMUL R0, R0, 1.175494350822287508e-38 ;  /* 0x0080000000009820 */ /* 0x004fca0000400000 */
[----:B------:R-:W-:-:S05]  /*125f0*/  F2FP.PACK_AB R3, R0, R3 ;  /* 0x000000030003723e */ /* 0x000fca00000000ff */
[----:B------:R-:W-:Y:S01]  /*12600*/  STG.E [R16.64], R3 ;  /* 0x0000000310007986 */ /* 0x000fe2000c101924 */
[----:B------:R-:W-:Y:S05]  /*12610*/  EXIT ;  /* 0x000000000000794d */ /* 0x000fea0003800000 */
.L_x_4530:
[----:B-1----:R-:W-:Y:S01]  /*12620*/  STG.E.64 [R16.64], R24 ;  /* 0x0000001810007986 */ /* 0x002fe2000c101b24 */
[----:B------:R-:W-:Y:S05]  /*12630*/  EXIT ;  /* 0x000000000000794d */ /* 0x000fea0003800000 */
.L_x_4521:
        /* <DEDUP_REMOVED lines=11> */
[----:B------:R-:W-:Y:S01]  /*126f0*/  STG.E.U8 [R16.64], R3 ;  /* 0x0000000310007986 */ /* 0x000fe2000c101124 */
[----:B------:R-:W-:Y:S05]  /*12700*/  EXIT ;  /* 0x000000000000794d */ /* 0x000fea0003800000 */
.L_x_4534:
[----:B------:R-:W2:-:S07]  /*12710*/  DADD R26, -RZ, -R26 ;  /* 0x00000000ff1a7229 */ /* 0x000e8e000000091a */
[----:B-12---:R-:W-:Y:S01]  /*12720*/  STG.E.128 [R16.64], R24 ;  /* 0x0000001810007986 */ /* 0x006fe2000c101d24 */
[----:B------:R-:W-:Y:S05]  /*12730*/  EXIT ;  /* 0x000000000000794d */ /* 0x000fea0003800000 */
.L_x_4533:
        /* <DEDUP_REMOVED lines=23> */
.L_x_4538:
[----:B------:R-:W-:Y:S05]  /*128b0*/  BSYNC B0 ;  /* 0x0000000000007941 */ /* 0x000fea0003800000 */
.L_x_4537:
[----:B------:R-:W-:-:S05]  /*128c0*/  LOP3.LUT R3, R0, R3, RZ, 0xfc, !PT ;  /* 0x0000000300037212 */ /* 0x000fca00078efcff */
[----:B------:R-:W-:Y:S01]  /*128d0*/  STG.E.U8 [R16.64], R3 ;  /* 0x0000000310007986 */ /* 0x000fe2000c101124 */
[----:B------:R-:W-:Y:S05]  /*128e0*/  EXIT ;  /* 0x000000000000794d */ /* 0x000fea0003800000 */
.L_x_4536:
        /* <DEDUP_REMOVED lines=15> */
.L_x_4540:
[----:B------:R-:W-:Y:S01]  /*129e0*/  IMAD.MOV.U32 R0, RZ, RZ, 0x7f ;  /* 0x0000007fff007424 */ /* 0x000fe200078e00ff */
[----:B------:R-:W-:-:S04]  /*129f0*/  ISETP.GT.U32.AND P0, PT, R2, 0x7f800000, PT ;  /* 0x7f8000000200780c */ /* 0x000fc80003f04070 */
[----:B------:R-:W-:-:S04]  /*12a00*/  SEL R0, R0, 0x7c, P0 ;  /* 0x0000007c00007807 */ /* 0x000fc80000000000 */
.L_x_4541:
[----:B------:R-:W-:Y:S05]  /*12a10*/  BSYNC B0 ;  /* 0x0000000000007941 */ /* 0x000fea0003800000 */
.L_x_4539:
[----:B------:R-:W-:-:S04]  /*12a20*/  LOP3.LUT R2, R3, 0x80000000, RZ, 0xc0, !PT ;  /* 0x8000000003027812 */ /* 0x000fc800078ec0ff */
[----:B------:R-:W-:-:S04]  /*12a30*/  SHF.R.U32.HI R3, RZ, 0x18, R2 ;  /* 0x00000018ff037819 */ /* 0x000fc80000011602 */
[----:B------:R-:W-:-:S05]  /*12a40*/  LOP3.LUT R3, R0, R3, RZ, 0xfc, !PT ;  /* 0x0000000300037212 */ /* 0x000fca00078efcff */
[----:B------:R-:W-:Y:S01]  /*12a50*/  STG.E.U8 [R16.64], R3 ;  /* 0x0000000310007986 */ /* 0x000fe2000c101124 */
[----:B------:R-:W-:Y:S05]  /*12a60*/  EXIT ;  /* 0x000000000000794d */ /* 0x000fea0003800000 */
.L_x_4535:
[----:B-1----:R-:W1:Y:S01]  /*12a70*/  F2F.F32.F64 R0, R24 ;  /* 0x0000001800007310 */ /* 0x002e620000301000 */
[----:B------:R-:W1:-:S14]  /*12a80*/  DSETP.GEU.AND P0, PT, |R24|, c[0x2][0x168], PT ;  /* 0x00805a001800762a */ /* 0x000e5c0003f0e200 */
[----:B-1----:R-:W-:-:S05]  /*12a90*/  @!P0 FMUL R0, R0, 1.175494350822287508e-38 ;  /* 0x0080000000008820 */ /* 0x002fca0000400000 */
[----:B------:R-:W-:-:S05]  /*12aa0*/  F2FP.BF16.PACK_AB R0, RZ, R0 ;  /* 0x00000000ff00723e */ /* 0x000fca00000010ff */
[----:B------:R-:W-:Y:S01]  /*12ab0*/  STG.E.U16 [R16.64], R0 ;  /* 0x0000000010007986 */ /* 0x000fe2000c101524 */
[----:B------:R-:W-:Y:S05]  /*12ac0*/  EXIT ;  /* 0x000000000000794d */ /* 0x000fea0003800000 */
.L_x_4532:
        /* <DEDUP_REMOVED lines=11> */
.L_x_4544:
        /* <DEDUP_REMOVED lines=19> */
.L_x_4547:
[----:B------:R-:W-:-:S04]  /*12cb0*/  LOP3.LUT R2, R3, 0x80000000, RZ, 0xc0, !PT ;  /* 0x8000000003027812 */ /* 0x000fc800078ec0ff */
[----:B------:R-:W-:-:S04]  /*12cc0*/  SHF.R.U32.HI R3, RZ, 0x18, R2 ;  /* 0x00000018ff037819 */ /* 0x000fc80000011602 */
[----:B------:R-:W-:-:S04]  /*12cd0*/  LOP3.LUT R0, R0, R3, RZ, 0xfc, !PT ;  /* 0x0000000300007212 */ /* 0x000fc800078efcff */
[----:B------:R-:W-:Y:S02]  /*12ce0*/  PRMT R8, R0, 0x7610, R8 ;  /* 0x0000761000087816 */ /* 0x000fe40000000008 */
.L_x_4546:
[----:B------:R-:W-:Y:S05]  /*12cf0*/  BSYNC B0 ;  /* 0x0000000000007941 */ /* 0x000fea0003800000 */
.L_x_4545:
[----:B------:R-:W-:Y:S01]  /*12d00*/  STG.E.U8 [R16.64], R8 ;  /* 0x0000000810007986 */ /* 0x000fe2000c101124 */
[----:B------:R-:W-:Y:S05]  /*12d10*/  EXIT ;  /* 0x000000000000794d */ /* 0x000fea0003800000 */
.L_x_4543:
        /* <DEDUP_REMOVED lines=19> */
.L_x_4550:
[----:B------:R-:W-:-:S04]  /*12e50*/  LOP3.LUT R2, R3, 0x80000000, RZ, 0xc0, !PT ;  /* 0x8000000003027812 */ /* 0x000fc800078ec0ff */
[----:B------:R-:W-:-:S04]  /*12e60*/  SHF.R.U32.HI R3, RZ, 0x18, R2 ;  /* 0x00000018ff037819 */ /* 0x000fc80000011602 */
[----:B------:R-:W-:-:S04]  /*12e70*/  LOP3.LUT R0, R0, R3, RZ, 0xfc, !PT ;  /* 0x0000000300007212 */ /* 0x000fc800078efcff */
[----:B------:R-:W-:Y:S02]  /*12e80*/  PRMT R8, R0, 0x7610, R8 ;  /* 0x0000761000087816 */ /* 0x000fe40000000008 */
.L_x_4549:
[----:B------:R-:W-:Y:S05]  /*12e90*/  BSYNC B0 ;  /* 0x0000000000007941 */ /* 0x000fea0003800000 */
.L_x_4548:
[----:B------:R-:W-:Y:S01]  /*12ea0*/  STG.E.U8 [R16.64], R8 ;  /* 0x0000000810007986 */ /* 0x000fe2000c101124 */
[----:B------:R-:W-:Y:S05]  /*12eb0*/  EXIT ;  /* 0x000000000000794d */ /* 0x000fea0003800000 */
.L_x_4542:
        /* <DEDUP_REMOVED lines=24> */
.L_x_4525:
        /* <DEDUP_REMOVED lines=11> */
[----:B0-2---:R-:W-:Y:S01]  /*130f0*/  LEPC R14 ;  /* 0x00000000000e734e */ /* 0x005fe20000000000 */
[----:B------:R-:W-:Y:S02]  /*13100*/  MOV R9, 0x13170 ;  /* 0x0001317000097802 */ /* 0x000fe40000000f00 */
[----:B------:R-:W-:Y:S02]  /*13110*/  MOV R20, 0x130f0 ;  /* 0x000130f000147802 */ /* 0x000fe40000000f00 */
[----:B------:R-:W-:-:S02]  /*13120*/  MOV R21, 0x0 ;  /* 0x0000000000157802 */ /* 0x000fc40000000f00 */
[----:B------:R-:W-:Y:S02]  /*13130*/  MOV R0, 0x0 ;  /* 0x0000000000007802 */ /* 0x000fe40000000f00 */
[----:B------:R-:W-:-:S04]  /*13140*/  IADD3 R20, P0, P1, -R20, R9, R14 ;  /* 0x0000000914147210 */ /* 0x000fc8000791e10e */
[----:B------:R-:W-:-:S04]  /*13150*/  IADD3.X R21, ~R0, R21, R15, P0, P1 ;  /* 0x0000001500157210 */ /* 0x000fc800007e250f */
[----:B-1-3--:R-:W-:Y:S05]  /*13160*/  CALL.ABS.NOINC R2 ;  /* 0x0000000002007343 */ /* 0x00afea0003c00000 */
[----:B------:R-:W-:Y:S05]  /*13170*/  EXIT ;  /* 0x000000000000794d */ /* 0x000fea0003800000 */
.L_x_4552:
[----:B-1----:R-:W1:Y:S02]  /*13180*/  F2I.U64.F64.TRUNC R24, R24 ;  /* 0x0000001800187311 */ /* 0x002e64000030d800 */
[----:B-1----:R-:W-:Y:S01]  /*13190*/  STG.E.64 [R16.64], R24 ;  /* 0x0000001810007986 */ /* 0x002fe2000c101b24 */
[----:B------:R-:W-:Y:S05]  /*131a0*/  EXIT ;  /* 0x000000000000794d */ /* 0x000fea0003800000 */
.L_x_4551:
[----:B-1----:R-:W1:Y:S02]  /*131b0*/  F2I.U32.F64.TRUNC R25, R24 ;  /* 0x0000001800197311 */ /* 0x002e64000030d000 */
[----:B-1----:R-:W-:Y:S01]  /*131c0*/  STG.E [R16.64], R25 ;  /* 0x0000001910007986 */ /* 0x002fe2000c101924 */
[----:B------:R-:W-:Y:S05]  /*131d0*/  EXIT ;  /* 0x000000000000794d */ /* 0x000fea0003800000 */
        .weak           $__internal_0_$__cuda_sm20_div_rn_f64_full
        .type           $__internal_0_$__cuda_sm20_div_rn_f64_full,@function
        .size           $__internal_0_$__cuda_sm20_div_rn_f64_full,($__internal_1_$__cuda_sm20_dsqrt_rn_f64_mediumpath_v1 - $__internal_0_$__cuda_sm20_div_rn_f64_full)
$__internal_0_$__cuda_sm20_div_rn_f64_full:
[C---:B------:R-:W-:Y:S01]  /*131e0*/  FSETP.GEU.AND P0, PT, |R9|.reuse, 1.469367938527859385e-39, PT ;  /* 0x001000000900780b */ /* 0x040fe20003f0e200 */
[----:B------:R-:W-:Y:S01]  /*131f0*/  IMAD.MOV.U32 R32, RZ, RZ, 0x1 ;  /* 0x00000001ff207424 */ /* 0x000fe200078e00ff */
[----:B------:R-:W-:Y:S01]  /*13200*/  LOP3.LUT R10, R9, 0x800fffff, RZ, 0xc0, !PT ;  /* 0x800fffff090a7812 */ /* 0x000fe200078ec0ff */
[----:B------:R-:W-:Y:S01]  /*13210*/  IMAD.MOV.U32 R30, RZ, RZ, 0x1ca00000 ;  /* 0x1ca00000ff1e7424 */ /* 0x000fe200078e00ff */
[C---:B------:R-:W-:Y:S01]  /*13220*/  FSETP.GEU.AND P2, PT, |R21|.reuse, 1.469367938527859385e-39, PT ;  /* 0x001000001500780b */ /* 0x040fe20003f4e200 */
[----:B------:R-:W-:Y:S01]  /*13230*/  BSSY B1, `(.L_x_4553) ;  /* 0x0000053000017945 */ /* 0x000fe20003800000 */
[----:B------:R-:W-:Y:S01]  /*13240*/  LOP3.LUT R11, R10, 0x3ff00000, RZ, 0xfc, !PT ;  /* 0x3ff000000a0b7812 */ /* 0x000fe200078efcff */
[----:B------:R-:W-:Y:S01]  /*13250*/  IMAD.MOV.U32 R10, RZ, RZ, R8 ;  /* 0x000000ffff0a7224 */ /* 0x000fe200078e0008 */
[----:B------:R-:W-:-:S02]  /*13260*/  LOP3.LUT R18, R21, 0x7ff00000, RZ, 0xc0, !PT ;  /* 0x7ff0000015127812 */ /* 0x000fc400078ec0ff */
[----:B------:R-:W-:Y:S02]  /*13270*/  LOP3.LUT R36, R9, 0x7ff00000, RZ, 0xc0, !PT ;  /* 0x7ff0000009247812 */ /* 0x000fe400078ec0ff */
[----:B------:R-:W-:Y:S01]  /*13280*/  MOV R37, R18 ;  /* 0x0000001200257202 */ /* 0x000fe20000000f00 */
[----:B------:R-:W0:Y:S01]  /*13290*/  @!P0 DMUL R10, R8, 8.98846567431157953865e+307 ;  /* 0x7fe00000080a8828 */ /* 0x000e220000000000 */
[----:B------:R-:W-:-:S03]  /*132a0*/  ISETP.GE.U32.AND P1, PT, R18, R36, PT ;  /* 0x000000241200720c */ /* 0x000fc60003f26070 */
[----:B------:R-:W-:Y:S01]  /*132b0*/  @!P2 LOP3.LUT R23, R9, 0x7ff00000, RZ, 0xc0, !PT ;  /* 0x7ff000000917a812 */ /* 0x000fe200078ec0ff */
[----:B------:R-:W-:Y:S01]  /*132c0*/  @!P2 IMAD.MOV.U32 R28, RZ, RZ, RZ ;  /* 0x000000ffff1ca224 */ /* 0x000fe200078e00ff */
[----:B0-----:R-:W0:Y:S01]  /*132d0*/  MUFU.RCP64H R33, R11 ;  /* 0x0000000b00217308 */ /* 0x001e220000001800 */
[----:B------:R-:W-:Y:S02]  /*132e0*/  SEL R29, R30, 0x63400000, !P1 ;  /* 0x634000001e1d7807 */ /* 0x000fe40004800000 */
[----:B------:R-:W-:Y:S02]  /*132f0*/  @!P2 ISETP.GE.U32.AND P3, PT, R18, R23, PT ;  /* 0x000000171200a20c */ /* 0x000fe40003f66070 */
[----:B------:R-:W-:Y:S02]  /*13300*/  @!P0 LOP3.LUT R36, R11, 0x7ff00000, RZ, 0xc0, !PT ;  /* 0x7ff000000b248812 */ /* 0x000fe400078ec0ff */
[----:B------:R-:W-:Y:S02]  /*13310*/  @!P2 SEL R31, R30, 0x63400000, !P3 ;  /* 0x634000001e1fa807 */ /* 0x000fe40005800000 */
[----:B------:R-:W-:-:S02]  /*13320*/  IADD3 R38, R36, -0x1, RZ ;  /* 0xffffffff24267810 */ /* 0x000fc40007ffe0ff */
[----:B------:R-:W-:Y:S01]  /*13330*/  @!P2 LOP3.LUT R31, R31, 0x80000000, R21, 0xf8, !PT ;  /* 0x800000001f1fa812 */ /* 0x000fe200078ef815 */
[----:B0-----:R-:W0:-:S06]  /*13340*/  DFMA R22, R32, -R10, 1 ;  /* 0x3ff000002016742b */ /* 0x001e0c000000080a */
[----:B0-----:R0:W1:Y:S02]  /*13350*/  DFMA R34, R22, R22, R22 ;  /* 0x000000161622722b */ /* 0x0010640000000016 */
[----:B0-----:R-:W-:Y:S01]  /*13360*/  LOP3.LUT R23, R29, 0x800fffff, R21, 0xf8, !PT ;  /* 0x800fffff1d177812 */ /* 0x001fe200078ef815 */
[----:B------:R-:W-:Y:S01]  /*13370*/  IMAD.MOV.U32 R22, RZ, RZ, R20 ;  /* 0x000000ffff167224 */ /* 0x000fe200078e0014 */
[----:B------:R-:W-:Y:S02]  /*13380*/  @!P2 LOP3.LUT R29, R31, 0x100000, RZ, 0xfc, !PT ;  /* 0x001000001f1da812 */ /* 0x000fe400078efcff */
[----:B-1----:R-:W0:-:S04]  /*13390*/  DFMA R34, R32, R34, R32 ;  /* 0x000000222022722b */ /* 0x002e080000000020 */
[----:B------:R-:W1:-:S04]  /*133a0*/  @!P2 DFMA R22, R22, 2, -R28 ;  /* 0x400000001616a82b */ /* 0x000e48000000081c */
[----:B0-----:R-:W0:-:S06]  /*133b0*/  DFMA R28, R34, -R10, 1 ;  /* 0x3ff00000221c742b */ /* 0x001e0c000000080a */
[----:B-1----:R-:W-:Y:S01]  /*133c0*/  @!P2 LOP3.LUT R37, R23, 0x7ff00000, RZ, 0xc0, !PT ;  /* 0x7ff000001725a812 */ /* 0x002fe200078ec0ff */
[----:B0-----:R-:W0:-:S03]  /*133d0*/  DFMA R28, R34, R28, R34 ;  /* 0x0000001c221c722b */ /* 0x001e060000000022 */
[----:B------:R-:W-:-:S03]  /*133e0*/  IADD3 R31, R37, -0x1, RZ ;  /* 0xffffffff251f7810 */ /* 0x000fc60007ffe0ff */
[----:B0-----:R-:W0:Y:S01]  /*133f0*/  DMUL R32, R28, R22 ;  /* 0x000000161c207228 */ /* 0x001e220000000000 */
[----:B------:R-:W-:-:S04]  /*13400*/  ISETP.GT.U32.AND P0, PT, R31, 0x7feffffe, PT ;  /* 0x7feffffe1f00780c */ /* 0x000fc80003f04070 */
[----:B------:R-:W-:Y:S01]  /*13410*/  ISETP.GT.U32.OR P0, PT, R38, 0x7feffffe, P0 ;  /* 0x7feffffe2600780c */ /* 0x000fe20000704470 */
[----:B0-----:R-:W0:-:S06]  /*13420*/  DFMA R34, R32, -R10, R22 ;  /* 0x8000000a2022722b */ /* 0x001e0c0000000016 */
[----:B0-----:R0:W1:-:S06]  /*13430*/  DFMA R28, R28, R34, R32 ;  /* 0x000000221c1c722b */ /* 0x00104c0000000020 */
[----:B------:R-:W-:Y:S05]  /*13440*/  @P0 BRA `(.L_x_4554) ;  /* 0x000001c000000947 */ /* 0x000fea0003800000 */
[----:B01----:R-:W-:-:S04]  /*13450*/  LOP3.LUT R21, R9, 0x7ff00000, RZ, 0xc0, !PT ;  /* 0x7ff0000009157812 */ /* 0x003fc800078ec0ff */
[C---:B------:R-:W-:Y:S01]  /*13460*/  ISETP.GE.U32.AND P0, PT, R18.reuse, R21, PT ;  /* 0x000000151200720c */ /* 0x040fe20003f06070 */
[----:B------:R-:W-:-:S03]  /*13470*/  IMAD.IADD R20, R18, 0x1, -R21 ;  /* 0x0000000112147824 */ /* 0x000fc600078e0a15 */
[----:B------:R-:W-:Y:S02]  /*13480*/  SEL R21, R30, 0x63400000, !P0 ;  /* 0x634000001e157807 */ /* 0x000fe40004000000 */
[----:B------:R-:W-:-:S04]  /*13490*/  IMNMX R20, R20, -0x46a00000, !PT ;  /* 0xb960000014147817 */ /* 0x000fc80007800200 */
[----:B------:R-:W-:-:S05]  /*134a0*/  IMNMX R20, R20, 0x46a00000, PT ;  /* 0x46a0000014147817 */ /* 0x000fca0003800200 */
[----:B------:R-:W-:Y:S02]  /*134b0*/  IMAD.IADD R18, R20, 0x1, -R21 ;  /* 0x0000000114127824 */ /* 0x000fe400078e0a15 */
[----:B------:R-:W-:-:S03]  /*134c0*/  IMAD.MOV.U32 R20, RZ, RZ, RZ ;  /* 0x000000ffff147224 */ /* 0x000fc600078e00ff */
[----:B------:R-:W-:-:S06]  /*134d0*/  IADD3 R21, R18, 0x7fe00000, RZ ;  /* 0x7fe0000012157810 */ /* 0x000fcc0007ffe0ff */
[----:B------:R-:W0:-:S10]  /*134e0*/  DMUL R30, R28, R20 ;  /* 0x000000141c1e7228 */ /* 0x000e140000000000 */
[----:B0-----:R-:W-:-:S13]  /*134f0*/  FSETP.GTU.AND P0, PT, |R31|, 1.469367938527859385e-39, PT ;  /* 0x001000001f00780b */ /* 0x001fda0003f0c200 */
[----:B------:R-:W-:Y:S05]  /*13500*/  @P0 BRA `(.L_x_4555) ;  /* 0x0000025000000947 */ /* 0x000fea0003800000 */
[----:B------:R-:W0:Y:S01]  /*13510*/  DFMA R10, R28, -R10, R22 ;  /* 0x8000000a1c0a722b */ /* 0x000e220000000016 */
[----:B------:R-:W-:-:S09]  /*13520*/  IMAD.MOV.U32 R20, RZ, RZ, RZ ;  /* 0x000000ffff147224 */ /* 0x000fd200078e00ff */
[C---:B0-----:R-:W-:Y:S02]  /*13530*/  FSETP.NEU.AND P0, PT, R11.reuse, RZ, PT ;  /* 0x000000ff0b00720b */ /* 0x041fe40003f0d000 */
[----:B------:R-:W-:-:S04]  /*13540*/  LOP3.LUT R23, R11, 0x80000000, R9, 0x48, !PT ;  /* 0x800000000b177812 */ /* 0x000fc800078e4809 */
[----:B------:R-:W-:-:S07]  /*13550*/  LOP3.LUT R21, R23, R21, RZ, 0xfc, !PT ;  /* 0x0000001517157212 */ /* 0x000fce00078efcff */
[----:B------:R-:W-:Y:S05]  /*13560*/  @!P0 BRA `(.L_x_4555) ;  /* 0x000001f000008947 */ /* 0x000fea0003800000 */
[----:B------:R-:W-:Y:S01]  /*13570*/  IMAD.MOV R9, RZ, RZ, -R18 ;  /* 0x000000ffff097224 */ /* 0x000fe200078e0a12 */
[----:B------:R-:W0:Y:S01]  /*13580*/  DMUL.RP R20, R28, R20 ;  /* 0x000000141c147228 */ /* 0x000e220000008000 */
[----:B------:R-:W-:-:S06]  /*13590*/  IMAD.MOV.U32 R8, RZ, RZ, RZ ;  /* 0x000000ffff087224 */ /* 0x000fcc00078e00ff */
[----:B------:R-:W1:-:S03]  /*135a0*/  DFMA R8, R30, -R8, R28 ;  /* 0x800000081e08722b */ /* 0x000e46000000001c */
[----:B0-----:R-:W-:-:S03]  /*135b0*/  LOP3.LUT R23, R21, R23, RZ, 0x3c, !PT ;  /* 0x0000001715177212 */ /* 0x001fc600078e3cff */
[----:B-1----:R-:W-:-:S04]  /*135c0*/  IADD3 R8, -R18, -0x43300000, RZ ;  /* 0xbcd0000012087810 */ /* 0x002fc80007ffe1ff */
[----:B------:R-:W-:-:S04]  /*135d0*/  FSETP.NEU.AND P0, PT, |R9|, R8, PT ;  /* 0x000000080900720b */ /* 0x000fc80003f0d200 */
[----:B------:R-:W-:Y:S02]  /*135e0*/  FSEL R30, R20, R30, !P0 ;  /* 0x0000001e141e7208 */ /* 0x000fe40004000000 */
[----:B------:R-:W-:Y:S01]  /*135f0*/  FSEL R31, R23, R31, !P0 ;  /* 0x0000001f171f7208 */ /* 0x000fe20004000000 */
[----:B------:R-:W-:Y:S05]  /*13600*/  BRA `(.L_x_4555) ;  /* 0x0000015000007947 */ /* 0x000fea0003800000 */
.L_x_4554:
[----:B01----:R-:W0:-:S14]  /*13610*/  DSETP.NAN.AND P0, PT, R20, R20, PT ;  /* 0x000000141400722a */ /* 0x003e1c0003f08000 */
[----:B0-----:R-:W-:Y:S05]  /*13620*/  @P0 BRA `(.L_x_4556) ;  /* 0x0000011000000947 */ /* 0x001fea0003800000 */
[----:B------:R-:W0:-:S14]  /*13630*/  DSETP.NAN.AND P0, PT, R8, R8, PT ;  /* 0x000000080800722a */ /* 0x000e1c0003f08000 */
[----:B0-----:R-:W-:Y:S05]  /*13640*/  @P0 BRA `(.L_x_4557) ;  /* 0x000000c000000947 */ /* 0x001fea0003800000 */
[----:B------:R-:W-:Y:S01]  /*13650*/  ISETP.NE.AND P0, PT, R37, R36, PT ;  /* 0x000000242500720c */ /* 0x000fe20003f05270 */
[----:B------:R-:W-:Y:S02]  /*13660*/  IMAD.MOV.U32 R30, RZ, RZ, 0x0 ;  /* 0x00000000ff1e7424 */ /* 0x000fe400078e00ff */
[----:B------:R-:W-:-:S10]  /*13670*/  IMAD.MOV.U32 R31, RZ, RZ, -0x80000 ;  /* 0xfff80000ff1f7424 */ /* 0x000fd400078e00ff */
[----:B------:R-:W-:Y:S05]  /*13680*/  @!P0 BRA `(.L_x_4555) ;  /* 0x000000d000008947 */ /* 0x000fea0003800000 */
[----:B------:R-:W-:Y:S02]  /*13690*/  ISETP.NE.AND P0, PT, R37, 0x7ff00000, PT ;  /* 0x7ff000002500780c */ /* 0x000fe40003f05270 */
[----:B------:R-:W-:Y:S02]  /*136a0*/  LOP3.LUT R31, R21, 0x80000000, R9, 0x48, !PT ;  /* 0x80000000151f7812 */ /* 0x000fe400078e4809 */
[----:B------:R-:W-:-:S13]  /*136b0*/  ISETP.EQ.OR P0, PT, R36, RZ, !P0 ;  /* 0x000000ff2400720c */ /* 0x000fda0004702670 */
[----:B------:R-:W-:Y:S01]  /*136c0*/  @P0 LOP3.LUT R8, R31, 0x7ff00000, RZ, 0xfc, !PT ;  /* 0x7ff000001f080812 */ /* 0x000fe200078efcff */
[----:B------:R-:W-:Y:S02]  /*136d0*/  @!P0 IMAD.MOV.U32 R30, RZ, RZ, RZ ;  /* 0x000000ffff1e8224 */ /* 0x000fe400078e00ff */
[----:B------:R-:W-:Y:S02]  /*136e0*/  @P0 IMAD.MOV.U32 R30, RZ, RZ, RZ ;  /* 0x000000ffff1e0224 */ /* 0x000fe400078e00ff */
[----:B------:R-:W-:Y:S01]  /*136f0*/  @P0 IMAD.MOV.U32 R31, RZ, RZ, R8 ;  /* 0x000000ffff1f0224 */ /* 0x000fe200078e0008 */
[----:B------:R-:W-:Y:S05]  /*13700*/  BRA `(.L_x_4555) ;  /* 0x0000005000007947 */ /* 0x000fea0003800000 */
.L_x_4557:
[----:B------:R-:W-:Y:S01]  /*13710*/  LOP3.LUT R31, R9, 0x80000, RZ, 0xfc, !PT ;  /* 0x00080000091f7812 */ /* 0x000fe200078efcff */
[----:B------:R-:W-:Y:S01]  /*13720*/  IMAD.MOV.U32 R30, RZ, RZ, R8 ;  /* 0x000000ffff1e7224 */ /* 0x000fe200078e0008 */
[----:B------:R-:W-:Y:S05]  /*13730*/  BRA `(.L_x_4555) ;  /* 0x0000002000007947 */ /* 0x000fea0003800000 */
.L_x_4556:
[----:B------:R-:W-:Y:S01]  /*13740*/  LOP3.LUT R31, R21, 0x80000, RZ, 0xfc, !PT ;  /* 0x00080000151f7812 */ /* 0x000fe200078efcff */
[----:B------:R-:W-:Y:S02]  /*13750*/  IMAD.MOV.U32 R30, RZ, RZ, R20 ;  /* 0x000000ffff1e7224 */ /* 0x000fe400078e0014 */
.L_x_4555:
[----:B------:R-:W-:Y:S05]  /*13760*/  BSYNC B1 ;  /* 0x0000000000017941 */ /* 0x000fea0003800000 */
.L_x_4553:
[----:B------:R-:W-:Y:S02]  /*13770*/  IMAD.MOV.U32 R8, RZ, RZ, R0 ;  /* 0x000000ffff087224 */ /* 0x000fe400078e0000 */
[----:B------:R-:W-:-:S04]  /*13780*/  IMAD.MOV.U32 R9, RZ, RZ, 0x0 ;  /* 0x00000000ff097424 */ /* 0x000fc800078e00ff */
[----:B------:R-:W-:Y:S05]  /*13790*/  RET.REL.NODEC R8 `(_ZN2at6native18elementwise_kernelILi128ELi4EZNS0_15gpu_kernel_implIZZZNS0_15tan_kernel_cudaERNS_18TensorIteratorBaseEENKUlvE_clEvENKUlvE_clEvEUlN3c107complexIdEEE_EEvS4_RKT_EUliE_EEviT1_) ;  /* 0xfffec86008007950 */ /* 0x000fea0003c3ffff */
        .weak           $__internal_1_$__cuda_sm20_dsqrt_rn_f64_mediumpath_v1
        .type           $__internal_1_$__cuda_sm20_dsqrt_rn_f64_mediumpath_v1,@function
        .size           $__internal_1_$__cuda_sm20_dsqrt_rn_f64_mediumpath_v1,($_ZN2at6native18elementwise_kernelILi128ELi4EZNS0_15gpu_kernel_implIZZZNS0_15tan_kernel_cudaERNS_18TensorIteratorBaseEENKUlvE_clEvENKUlvE_clEvEUlN3c107complexIdEEE_EEvS4_RKT_EUliE_EEviT1_$__internal_trig_reduction_slowpathd - $__internal_1_$__cuda_sm20_dsqrt_rn_f64_mediumpath_v1)
$__internal_1_$__cuda_sm20_dsqrt_rn_f64_mediumpath_v1:
[----:B------:R-:W-:Y:S01]  /*137a0*/  ISETP.GE.U32.AND P0, PT, R2, -0x3400000, PT ;  /* 0xfcc000000200780c */ /* 0x000fe20003f06070 */
[----:B------:R-:W-:Y:S01]  /*137b0*/  BSSY B2, `(.L_x_4558) ;  /* 0x0000028000027945 */ /* 0x000fe20003800000 */
[----:B------:R-:W-:Y:S02]  /*137c0*/  IMAD.MOV.U32 R8, RZ, RZ, R12 ;  /* 0x000000ffff087224 */ /* 0x000fe400078e000c */
[----:B------:R-:W-:Y:S02]  /*137d0*/  IMAD.MOV.U32 R9, RZ, RZ, R13 ;  /* 0x000000ffff097224 */ /* 0x000fe400078e000d */
[----:B------:R-:W-:Y:S02]  /*137e0*/  IMAD.MOV.U32 R2, RZ, RZ, R0 ;  /* 0x000000ffff027224 */ /* 0x000fe400078e0000 */
[----:B------:R-:W-:Y:S02]  /*137f0*/  IMAD.MOV.U32 R12, RZ, RZ, R18 ;  /* 0x000000ffff0c7224 */ /* 0x000fe400078e0012 */
[----:B------:R-:W-:-:S03]  /*13800*/  IMAD.MOV.U32 R13, RZ, RZ, R21 ;  /* 0x000000ffff0d7224 */ /* 0x000fc600078e0015 */
[----:B------:R-:W-:Y:S05]  /*13810*/  @!P0 BRA `(.L_x_4559) ;  /* 0x0000008000008947 */ /* 0x000fea0003800000 */
[----:B------:R-:W0:-:S10]  /*13820*/  DFMA.RM R2, R2, R10, R12 ;  /* 0x0000000a0202722b */ /* 0x000e14000000400c */
[----:B0-----:R-:W-:-:S05]  /*13830*/  IADD3 R10, P0, R2, 0x1, RZ ;  /* 0x00000001020a7810 */ /* 0x001fca0007f1e0ff */
[----:B------:R-:W-:-:S06]  /*13840*/  IMAD.X R11, RZ, RZ, R3, P0 ;  /* 0x000000ffff0b7224 */ /* 0x000fcc00000e0603 */
[----:B------:R-:W0:-:S06]  /*13850*/  DFMA.RP R8, -R2, R10, R8 ;  /* 0x0000000a0208722b */ /* 0x000e0c0000008108 */
[----:B0-----:R-:W0:-:S06]  /*13860*/  DSETP.GT.AND P0, PT, R8, RZ, PT ;  /* 0x000000ff0800722a */ /* 0x001e0c0003f04000 */
[----:B0-----:R-:W-:Y:S02]  /*13870*/  FSEL R2, R10, R2, P0 ;  /* 0x000000020a027208 */ /* 0x001fe40000000000 */
[----:B------:R-:W-:Y:S01]  /*13880*/  FSEL R3, R11, R3, P0 ;  /* 0x000000030b037208 */ /* 0x000fe20000000000 */
[----:B------:R-:W-:Y:S05]  /*13890*/  BRA `(.L_x_4560) ;  /* 0x0000019000007947 */ /* 0x000fea0003800000 */
.L_x_4559:
[----:B------:R-:W0:-:S14]  /*138a0*/  DSETP.NE.AND P0, PT, R8, RZ, PT ;  /* 0x000000ff0800722a */ /* 0x000e1c0003f05000 */
[----:B0-----:R-:W-:Y:S05]  /*138b0*/  @!P0 BRA `(.L_x_4561) ;  /* 0x0000016000008947 */ /* 0x001fea0003800000 */
[----:B------:R-:W-:-:S13]  /*138c0*/  ISETP.GE.AND P0, PT, R9, RZ, PT ;  /* 0x000000ff0900720c */ /* 0x000fda0003f06270 */
[----:B------:R-:W-:Y:S01]  /*138d0*/  @!P0 IMAD.MOV.U32 R2, RZ, RZ, 0x0 ;  /* 0x00000000ff028424 */ /* 0x000fe200078e00ff */
[----:B------:R-:W-:Y:S01]  /*138e0*/  @!P0 MOV R3, 0xfff80000 ;  /* 0xfff8000000038802 */ /* 0x000fe20000000f00 */
[----:B------:R-:W-:Y:S05]  /*138f0*/  @!P0 BRA `(.L_x_4560) ;  /* 0x0000013000008947 */ /* 0x000fea0003800000 */
[----:B------:R-:W-:-:S13]  /*13900*/  ISETP.GT.AND P0, PT, R9, 0x7fefffff, PT ;  /* 0x7fefffff0900780c */ /* 0x000fda0003f04270 */
[----:B------:R-:W-:Y:S05]  /*13910*/  @P0 BRA `(.L_x_4561) ;  /* 0x0000010000000947 */ /* 0x000fea0003800000 */
[----:B------:R0:W1:Y:S01]  /*13920*/  DMUL R2, R8, 8.11296384146066816958e+31 ;  /* 0x4690000008027828 */ /* 0x0000620000000000 */
[----:B------:R-:W-:Y:S02]  /*13930*/  IMAD.MOV.U32 R12, RZ, RZ, 0x0 ;  /* 0x00000000ff0c7424 */ /* 0x000fe400078e00ff */
[----:B0-----:R-:W-:Y:S02]  /*13940*/  IMAD.MOV.U32 R8, RZ, RZ, RZ ;  /* 0x000000ffff087224 */ /* 0x001fe400078e00ff */
[----:B------:R-:W-:Y:S01]  /*13950*/  IMAD.MOV.U32 R13, RZ, RZ, 0x3fd80000 ;  /* 0x3fd80000ff0d7424 */ /* 0x000fe200078e00ff */
[----:B-1----:R-:W0:Y:S03]  /*13960*/  MUFU.RSQ64H R9, R3 ;  /* 0x0000000300097308 */ /* 0x002e260000001c00 */
[----:B0-----:R-:W0:-:S06]  /*13970*/  DMUL R10, R8, R8 ;  /* 0x00000008080a7228 */ /* 0x001e0c0000000000 */
[----:B0-----:R-:W0:-:S06]  /*13980*/  DFMA R10, R2, -R10, 1 ;  /* 0x3ff00000020a742b */ /* 0x001e0c000000080a */
[----:B0-----:R-:W-:-:S04]  /*13990*/  DFMA R12, R10, R12, 0.5 ;  /* 0x3fe000000a0c742b */ /* 0x001fc8000000000c */
[----:B------:R-:W0:-:S06]  /*139a0*/  DMUL R10, R8, R10 ;  /* 0x0000000a080a7228 */ /* 0x000e0c0000000000 */
[----:B0-----:R-:W0:-:S06]  /*139b0*/  DFMA R10, R12, R10, R8 ;  /* 0x0000000a0c0a722b */ /* 0x001e0c0000000008 */
[----:B0-----:R0:W1:-:S04]  /*139c0*/  DMUL R8, R2, R10 ;  /* 0x0000000a02087228 */ /* 0x0010480000000000 */
[----:B0-----:R-:W-:Y:S02]  /*139d0*/  IADD3 R11, R11, -0x100000, RZ ;  /* 0xfff000000b0b7810 */ /* 0x001fe40007ffe0ff */
[----:B-1----:R-:W0:-:S06]  /*139e0*/  DFMA R12, R8, -R8, R2 ;  /* 0x80000008080c722b */ /* 0x002e0c0000000002 */
[----:B0-----:R-:W0:-:S10]  /*139f0*/  DFMA R2, R10, R12, R8 ;  /* 0x0000000c0a02722b */ /* 0x001e140000000008 */
[----:B0-----:R-:W-:Y:S01]  /*13a00*/  IADD3 R3, R3, -0x3500000, RZ ;  /* 0xfcb0000003037810 */ /* 0x001fe20007ffe0ff */
[----:B------:R-:W-:Y:S05]  /*13a10*/  BRA `(.L_x_4560) ;  /* 0x0000001000007947 */ /* 0x000fea0003800000 */
.L_x_4561:
[----:B------:R0:W1:-:S06]  /*13a20*/  DADD R2, R8, R8 ;  /* 0x0000000008027229 */ /* 0x00004c0000000008 */
.L_x_4560:
[----:B------:R-:W-:Y:S05]  /*13a30*/  BSYNC B2 ;  /* 0x0000000000027941 */ /* 0x000fea0003800000 */
.L_x_4558:
[----:B01----:R-:W-:Y:S02]  /*13a40*/  IMAD.MOV.U32 R8, RZ, RZ, R2 ;  /* 0x000000ffff087224 */ /* 0x003fe400078e0002 */
[----:B------:R-:W-:Y:S02]  /*13a50*/  IMAD.MOV.U32 R9, RZ, RZ, R3 ;  /* 0x000000ffff097224 */ /* 0x000fe400078e0003 */
[----:B------:R-:W-:Y:S02]  /*13a60*/  IMAD.MOV.U32 R2, RZ, RZ, R20 ;  /* 0x000000ffff027224 */ /* 0x000fe400078e0014 */
[----:B------:R-:W-:-:S04]  /*13a70*/  IMAD.MOV.U32 R3, RZ, RZ, 0x0 ;  /* 0x00000000ff037424 */ /* 0x000fc800078e00ff */
[----:B------:R-:W-:Y:S05]  /*13a80*/  RET.REL.NODEC R2 `(_ZN2at6native18elementwise_kernelILi128ELi4EZNS0_15gpu_kernel_implIZZZNS0_15tan_kernel_cudaERNS_18TensorIteratorBaseEENKUlvE_clEvENKUlvE_clEvEUlN3c107complexIdEEE_EEvS4_RKT_EUliE_EEviT1_) ;  /* 0xfffec57002007950 */ /* 0x000fea0003c3ffff */
        .type           $_ZN2at6native18elementwise_kernelILi128ELi4EZNS0_15gpu_kernel_implIZZZNS0_15tan_kernel_cudaERNS_18TensorIteratorBaseEENKUlvE_clEvENKUlvE_clEvEUlN3c107complexIdEEE_EEvS4_RKT_EUliE_EEviT1_$__internal_trig_reduction_slowpathd,@function
        .size           $_ZN2at6native18elementwise_kernelILi128ELi4EZNS0_15gpu_kernel_implIZZZNS0_15tan_kernel_cudaERNS_18TensorIteratorBaseEENKUlvE_clEvENKUlvE_clEvEUlN3c107complexIdEEE_EEvS4_RKT_EUliE_EEviT1_$__internal_trig_reduction_slowpathd,(.L_x_6455 - $_ZN2at6native18elementwise_kernelILi128ELi4EZNS0_15gpu_kernel_implIZZZNS0_15tan_kernel_cudaERNS_18TensorIteratorBaseEENKUlvE_clEvENKUlvE_clEvEUlN3c107complexIdEEE_EEvS4_RKT_EUliE_EEviT1_$__internal_trig_reduction_slowpathd)
$_ZN2at6native18elementwise_kernelILi128ELi4EZNS0_15gpu_kernel_implIZZZNS0_15tan_kernel_cudaERNS_18TensorIteratorBaseEENKUlvE_clEvENKUlvE_clEvEUlN3c107complexIdEEE_EEvS4_RKT_EUliE_EEviT1_$__internal_trig_reduction_slowpathd:
        /* <DEDUP_REMOVED lines=9> */
[----:B------:R-:W-:-:S04]  /*13b20*/  SHF.R.U32.HI R2, RZ, 0x6, R2 ;  /* 0x00000006ff027819 */ /* 0x000fc80000011602 */
[C---:B------:R-:W-:Y:S02]  /*13b30*/  IADD3 R4, -R2.reuse, 0x10, RZ ;  /* 0x0000001002047810 */ /* 0x040fe40007ffe1ff */
[----:B------:R-:W-:Y:S02]  /*13b40*/  IADD3 R5, -R2, 0x13, RZ ;  /* 0x0000001302057810 */ /* 0x000fe40007ffe1ff */
[----:B------:R-:W-:Y:S02]  /*13b50*/  ISETP.GT.AND P0, PT, R4, 0xe, PT ;  /* 0x0000000e0400780c */ /* 0x000fe40003f04270 */
[----:B------:R-:W-:Y:S02]  /*13b60*/  IADD3 R6, -R2, 0xf, RZ ;  /* 0x0000000f02067810 */ /* 0x000fe40007ffe1ff */
[----:B------:R-:W-:Y:S02]  /*13b70*/  SEL R5, R5, 0x12, !P0 ;  /* 0x0000001205057807 */ /* 0x000fe40004000000 */
[----:B------:R-:W-:Y:S01]  /*13b80*/  LOP3.LUT P0, R21, R21, 0x3f, RZ, 0xc0, !PT ;  /* 0x0000003f15157812 */ /* 0x000fe2000780c0ff */
        /* <DEDUP_REMOVED lines=11> */
[----:B------:R-:W-:Y:S02]  /*13c40*/  IMAD.MOV.U32 R0, RZ, RZ, R1 ;  /* 0x000000ffff007224 */ /* 0x000fe400078e0001 */
[----:B------:R-:W-:Y:S02]  /*13c50*/  IMAD.MOV.U32 R8, RZ, RZ, R6 ;  /* 0x000000ffff087224 */ /* 0x000fe400078e0006 */
.L_x_4565:
        /* <DEDUP_REMOVED lines=12> */
[----:B------:R-:W-:-:S04]  /*13d20*/  IMAD.HI.U32 R28, R3, R9, RZ ;  /* 0x00000009031c7227 */ /* 0x000fc800078e00ff */
[C---:B------:R-:W-:Y:S01]  /*13d30*/  IMAD.HI.U32 R2, R3.reuse, R7, RZ ;  /* 0x0000000703027227 */ /* 0x040fe200078e00ff */
[----:B------:R-:W-:Y:S01]  /*13d40*/  IADD3.X R28, P1, R28, R29, RZ, P3, !PT ;  /* 0x0000001d1c1c7210 */ /* 0x000fe20001f3e4ff */
[----:B------:R0:W-:Y:S01]  /*13d50*/  STL.64 [R0], R22 ;  /* 0x0000001600007387 */ /* 0x0001e20000100a00 */
[----:B------:R-:W-:Y:S01]  /*13d60*/  ISETP.GE.AND P3, PT, R8, R5, PT ;  /* 0x000000050800720c */ /* 0x000fe20003f66270 */
[----:B------:R-:W-:Y:S02]  /*13d70*/  IMAD R3, R3, R7, RZ ;  /* 0x0000000703037224 */ /* 0x000fe400078e02ff */
[----:B------:R-:W-:Y:S01]  /*13d80*/  IMAD.X R2, RZ, RZ, R2, P1 ;  /* 0x000000ffff027224 */ /* 0x000fe200008e0602 */
[----:B------:R-:W-:Y:S02]  /*13d90*/  IADD3 R4, P1, R4, 0x8, RZ ;  /* 0x0000000804047810 */ /* 0x000fe40007f3e0ff */
[----:B------:R-:W-:-:S03]  /*13da0*/  IADD3.X R3, P4, R3, R28, RZ, P4, !PT ;  /* 0x0000001c03037210 */ /* 0x000fc6000279e4ff */
[----:B------:R-:W-:Y:S02]  /*13db0*/  IMAD.X R11, RZ, RZ, R11, P1 ;  /* 0x000000ffff0b7224 */ /* 0x000fe400008e060b */
[----:B------:R-:W-:Y:S01]  /*13dc0*/  IMAD.X R2, RZ, RZ, R2, P4 ;  /* 0x000000ffff027224 */ /* 0x000fe200020e0602 */
[----:B0-----:R-:W-:Y:S01]  /*13dd0*/  IADD3 R0, R0, 0x8, RZ ;  /* 0x0000000800007810 */ /* 0x001fe20007ffe0ff */
[----:B------:R-:W-:-:S03]  /*13de0*/  IMAD.MOV.U32 R22, RZ, RZ, R3 ;  /* 0x000000ffff167224 */ /* 0x000fc600078e0003 */
[----:B------:R-:W-:Y:S01]  /*13df0*/  MOV R23, R2 ;  /* 0x0000000200177202 */ /* 0x000fe20000000f00 */
[----:B------:R-:W-:Y:S05]  /*13e00*/  @!P3 BRA `(.L_x_4565) ;  /* 0xfffffe500000b947 */ /* 0x000fea000383ffff */
.L_x_4564:
[----:B------:R-:W-:Y:S05]  /*13e10*/  BSYNC B1 ;  /* 0x0000000000017941 */ /* 0x000fea0003800000 */
.L_x_4563:
[----:B------:R-:W-:-:S04]  /*13e20*/  IMAD.IADD R6, R8, 0x1, -R6 ;  /* 0x0000000108067824 */ /* 0x000fc800078e0a06 */
[----:B------:R-:W-:-:S05]  /*13e30*/  IMAD R29, R6, 0x8, R1 ;  /* 0x00000008061d7824 */ /* 0x000fca00078e0201 */
[----:B------:R0:W-:Y:S04]  /*13e40*/  STL.64 [R29], R22 ;  /* 0x000000161d007387 */ /* 0x0001e80000100a00 */
[----:B------:R-:W2:Y:S04]  /*13e50*/  LDL.64 R2, [R1+0x10] ;  /* 0x0000100001027983 */ /* 0x000ea80000100a00 */
[----:B------:R-:W3:Y:S04]  /*13e60*/  @P0 LDL.64 R6, [R1+0x8] ;  /* 0x0000080001060983 */ /* 0x000ee80000100a00 */
[----:B------:R-:W4:Y:S01]  /*13e70*/  LDL.64 R4, [R1+0x18] ;  /* 0x0000180001047983 */ /* 0x000f220000100a00 */
[----:B------:R-:W-:Y:S01]  /*13e80*/  @P0 IADD3 R9, -R21, 0x40, RZ ;  /* 0x0000004015090810 */ /* 0x000fe20007ffe1ff */
[----:B------:R-:W-:Y:S01]  /*13e90*/  UMOV UR4, URZ ;  /* 0x0000003f00047c82 */ /* 0x000fe20008000000 */
[----:B--2---:R-:W-:-:S02]  /*13ea0*/  @P0 SHF.L.U32 R11, R2, R21, RZ ;  /* 0x00000015020b0219 */ /* 0x004fc400000006ff */
[-C--:B------:R-:W-:Y:S02]  /*13eb0*/  @P0 SHF.R.U64 R8, R2, R9.reuse, R3 ;  /* 0x0000000902080219 */ /* 0x080fe40000001203 */
[-CC-:B---3--:R-:W-:Y:S02]  /*13ec0*/  @P0 SHF.R.U64 R0, R6, R9.reuse, R7.reuse ;  /* 0x0000000906000219 */ /* 0x188fe40000001207 */
[----:B------:R-:W-:Y:S02]  /*13ed0*/  @P0 SHF.R.U32.HI R6, RZ, R9, R7 ;  /* 0x00000009ff060219 */ /* 0x000fe40000011607 */
[--C-:B------:R-:W-:Y:S02]  /*13ee0*/  @P0 SHF.L.U64.HI R7, R2, R21, R3.reuse ;  /* 0x0000001502070219 */ /* 0x100fe40000010203 */
[----:B------:R-:W-:Y:S02]  /*13ef0*/  @P0 LOP3.LUT R2, R0, R11, RZ, 0xfc, !PT ;  /* 0x0000000b00020212 */ /* 0x000fe400078efcff */
[----:B------:R-:W-:-:S02]  /*13f00*/  @P0 SHF.R.U32.HI R0, RZ, R9, R3 ;  /* 0x00000009ff000219 */ /* 0x000fc40000011603 */
[CC--:B----4-:R-:W-:Y:S02]  /*13f10*/  @P0 SHF.L.U32 R9, R4.reuse, R21.reuse, RZ ;  /* 0x0000001504090219 */ /* 0x0d0fe400000006ff */
        /* <DEDUP_REMOVED lines=25> */
[----:B------:R-:W1:Y:S02]  /*140b0*/  FLO.U32 R8, R8 ;  /* 0x0000000800087300 */ /* 0x000e6400000e0000 */
[C---:B-1----:R-:W-:Y:S02]  /*140c0*/  IADD3 R9, -R8.reuse, 0x1f, RZ ;  /* 0x0000001f08097810 */ /* 0x042fe40007ffe1ff */
[----:B------:R-:W-:-:S03]  /*140d0*/  IADD3 R4, -R8, 0x3f, RZ ;  /* 0x0000003f08047810 */ /* 0x000fc60007ffe1ff */
[----:B------:R-:W-:-:S05]  /*140e0*/  @P1 IMAD.MOV R4, RZ, RZ, R9 ;  /* 0x000000ffff041224 */ /* 0x000fca00078e0209 */
[C---:B------:R-:W-:Y:S02]  /*140f0*/  ISETP.NE.U32.AND P1, PT, R4.reuse, RZ, PT ;  /* 0x000000ff0400720c */ /* 0x040fe40003f25070 */
[----:B------:R-:W-:Y:S02]  /*14100*/  IADD3 R3, -R4, 0x40, RZ ;  /* 0x0000004004037810 */ /* 0x000fe40007ffe1ff */
[----:B------:R-:W-:Y:S02]  /*14110*/  ISETP.NE.AND.EX P1, PT, RZ, RZ, PT, P1 ;  /* 0x000000ffff00720c */ /* 0x000fe40003f25310 */
[CC--:B------:R-:W-:Y:S02]  /*14120*/  SHF.L.U32 R9, R11.reuse, R4.reuse, RZ ;  /* 0x000000040b097219 */ /* 0x0c0fe400000006ff */
[----:B------:R-:W-:Y:S02]  /*14130*/  SHF.R.U64 R2, R2, R3, R6 ;  /* 0x0000000302027219 */ /* 0x000fe40000001206 */
[----:B------:R-:W-:-:S07]  /*14140*/  SHF.L.U64.HI R21, R11, R4, R7 ;  /* 0x000000040b157219 */ /* 0x000fce0000010207 */
[----:B------:R-:W-:Y:S02]  /*14150*/  @P1 LOP3.LUT R11, R2, R9, RZ, 0xfc, !PT ;  /* 0x00000009020b1212 */ /* 0x000fe400078efcff */
[----:B------:R-:W-:Y:S01]  /*14160*/  SHF.R.U32.HI R2, RZ, R3, R6 ;  /* 0x00000003ff027219 */ /* 0x000fe20000011606 */
[----:B------:R-:W-:Y:S02]  /*14170*/  IMAD.MOV.U32 R3, RZ, RZ, RZ ;  /* 0x000000ffff037224 */ /* 0x000fe400078e00ff */
[----:B------:R-:W-:Y:S01]  /*14180*/  IMAD.WIDE.U32 R8, R11, 0x2168c235, RZ ;  /* 0x2168c2350b087825 */ /* 0x000fe200078e00ff */
[----:B------:R-:W-:-:S03]  /*14190*/  @P1 LOP3.LUT R7, R2, R21, RZ, 0xfc, !PT ;  /* 0x0000001502071212 */ /* 0x000fc600078efcff */
[----:B------:R-:W-:Y:S01]  /*141a0*/  IMAD.MOV.U32 R2, RZ, RZ, R9 ;  /* 0x000000ffff027224 */ /* 0x000fe200078e0009 */
[----:B------:R-:W-:Y:S01]  /*141b0*/  IADD3 RZ, P1, R8, R8, RZ ;  /* 0x0000000808ff7210 */ /* 0x000fe20007f3e0ff */
[----:B------:R-:W-:-:S04]  /*141c0*/  IMAD.HI.U32 R6, R7, -0x36f0255e, RZ ;  /* 0xc90fdaa207067827 */ /* 0x000fc800078e00ff */
[----:B------:R-:W-:-:S06]  /*141d0*/  IMAD.WIDE.U32 R2, R11, -0x36f0255e, R2 ;  /* 0xc90fdaa20b027825 */ /* 0x000fcc00078e0002 */
[----:B------:R-:W-:-:S04]  /*141e0*/  IMAD.WIDE.U32 R2, P3, R7, 0x2168c235, R2 ;  /* 0x2168c23507027825 */ /* 0x000fc80007860002 */
[----:B------:R-:W-:Y:S01]  /*141f0*/  IMAD R7, R7, -0x36f0255e, RZ ;  /* 0xc90fdaa207077824 */ /* 0x000fe200078e02ff */
[----:B------:R-:W-:Y:S01]  /*14200*/  IADD3.X RZ, P1, R2, R2, RZ, P1, !PT ;  /* 0x0000000202ff7210 */ /* 0x000fe20000f3e4ff */
[----:B------:R-:W-:-:S03]  /*14210*/  IMAD.X R6, RZ, RZ, R6, P3 ;  /* 0x000000ffff067224 */ /* 0x000fc600018e0606 */
[----:B------:R-:W-:-:S04]  /*14220*/  IADD3 R3, P3, R7, R3, RZ ;  /* 0x0000000307037210 */ /* 0x000fc80007f7e0ff */
[C---:B------:R-:W-:Y:S01]  /*14230*/  IADD3.X R2, P1, R3.reuse, R3, RZ, P1, !PT ;  /* 0x0000000303027210 */ /* 0x040fe20000f3e4ff */
[----:B------:R-:W-:Y:S01]  /*14240*/  IMAD.X R6, RZ, RZ, R6, P3 ;  /* 0x000000ffff067224 */ /* 0x000fe200018e0606 */
[----:B------:R-:W-:-:S03]  /*14250*/  ISETP.GT.U32.AND P3, PT, R3, RZ, PT ;  /* 0x000000ff0300720c */ /* 0x000fc60003f64070 */
[C---:B------:R-:W-:Y:S01]  /*14260*/  IMAD.X R7, R6.reuse, 0x1, R6, P1 ;  /* 0x0000000106077824 */ /* 0x040fe200008e0606 */
[----:B------:R-:W-:-:S04]  /*14270*/  ISETP.GT.AND.EX P3, PT, R6, RZ, PT, P3 ;  /* 0x000000ff0600720c */ /* 0x000fc80003f64330 */
[----:B------:R-:W-:Y:S02]  /*14280*/  SEL R3, R2, R3, P3 ;  /* 0x0000000302037207 */ /* 0x000fe40001800000 */
[----:B------:R-:W-:Y:S02]  /*14290*/  SEL R6, R7, R6, P3 ;  /* 0x0000000607067207 */ /* 0x000fe40001800000 */
[----:B------:R-:W-:Y:S02]  /*142a0*/  IADD3 R3, P1, R3, 0x1, RZ ;  /* 0x0000000103037810 */ /* 0x000fe40007f3e0ff */
[----:B------:R-:W-:Y:S02]  /*142b0*/  SEL R7, RZ, 0x1, !P3 ;  /* 0x00000001ff077807 */ /* 0x000fe40005800000 */
[----:B------:R-:W-:Y:S01]  /*142c0*/  LOP3.LUT R2, R0, 0x1, RZ, 0xc0, !PT ;  /* 0x0000000100027812 */ /* 0x000fe200078ec0ff */
[----:B------:R-:W-:Y:S02]  /*142d0*/  IMAD.X R6, RZ, RZ, R6, P1 ;  /* 0x000000ffff067224 */ /* 0x000fe400008e0606 */
[----:B------:R-:W-:Y:S01]  /*142e0*/  IMAD.IADD R7, R7, 0x1, R4 ;  /* 0x0000000107077824 */ /* 0x000fe200078e0204 */
[----:B------:R-:W-:-:S02]  /*142f0*/  LEA.HI R5, R5, R2, RZ, 0x2 ;  /* 0x0000000205057211 */ /* 0x000fc400078f10ff */
[----:B------:R-:W-:Y:S01]  /*14300*/  SHF.R.U64 R3, R3, 0xa, R6 ;  /* 0x0000000a03037819 */ /* 0x000fe20000001206 */
[----:B------:R-:W-:-:S03]  /*14310*/  IMAD.SHL.U32 R7, R7, 0x100000, RZ ;  /* 0x0010000007077824 */ /* 0x000fc600078e00ff */
[----:B------:R-:W-:-:S04]  /*14320*/  IADD3 R3, P1, R3, 0x1, RZ ;  /* 0x0000000103037810 */ /* 0x000fc80007f3e0ff */
[----:B------:R-:W-:Y:S02]  /*14330*/  LEA.HI.X R6, R6, RZ, RZ, 0x16, P1 ;  /* 0x000000ff06067211 */ /* 0x000fe400008fb4ff */
[----:B------:R-:W-:Y:S02]  /*14340*/  LOP3.LUT P1, R10, R10, 0x80000000, RZ, 0xc0, !PT ;  /* 0x800000000a0a7812 */ /* 0x000fe4000782c0ff */
[--C-:B------:R-:W-:Y:S02]  /*14350*/  SHF.R.U64 R3, R3, 0x1, R6.reuse ;  /* 0x0000000103037819 */ /* 0x100fe40000001206 */
[----:B------:R-:W-:Y:S02]  /*14360*/  SHF.R.U32.HI R4, RZ, 0x1, R6 ;  /* 0x00000001ff047819 */ /* 0x000fe40000011606 */
[----:B------:R-:W-:Y:S02]  /*14370*/  IADD3 R0, P3, P4, R3, -UR4, RZ ;  /* 0x8000000403007c10 */ /* 0x000fe4000fc7e0ff */
[----:B------:R-:W-:-:S02]  /*14380*/  @P0 LOP3.LUT R10, R10, 0x80000000, RZ, 0x3c, !PT ;  /* 0x800000000a0a0812 */ /* 0x000fc400078e3cff */
[----:B------:R-:W-:-:S03]  /*14390*/  IADD3.X R3, R4, 0x3fe00000, ~R7, P3, P4 ;  /* 0x3fe0000004037810 */ /* 0x000fc60001fe8c07 */
[----:B------:R-:W-:Y:S01]  /*143a0*/  @P1 IMAD.MOV R5, RZ, RZ, -R5 ;  /* 0x000000ffff051224 */ /* 0x000fe200078e0a05 */
[----:B------:R-:W-:-:S03]  /*143b0*/  LOP3.LUT R10, R3, R10, RZ, 0xfc, !PT ;  /* 0x0000000a030a7212 */ /* 0x000fc600078efcff */
.L_x_4562:
[----:B0-----:R-:W-:Y:S02]  /*143c0*/  IMAD.MOV.U32 R6, RZ, RZ, R5 ;  /* 0x000000ffff067224 */ /* 0x001fe400078e0005 */
[----:B------:R-:W-:Y:S02]  /*143d0*/  IMAD.MOV.U32 R4, RZ, RZ, R18 ;  /* 0x000000ffff047224 */ /* 0x000fe400078e0012 */
[----:B------:R-:W-:Y:S02]  /*143e0*/  IMAD.MOV.U32 R5, RZ, RZ, 0x0 ;  /* 0x00000000ff057424 */ /* 0x000fe400078e00ff */
[----:B------:R-:W-:Y:S02]  /*143f0*/  IMAD.MOV.U32 R2, RZ, RZ, R0 ;  /* 0x000000ffff027224 */ /* 0x000fe400078e0000 */
[----:B------:R-:W-:Y:S01]  /*14400*/  IMAD.MOV.U32 R3, RZ, RZ, R10 ;  /* 0x000000ffff037224 */ /* 0x000fe200078e000a */
[----:B------:R-:W-:Y:S06]  /*14410*/  RET.REL.NODEC R4 `(_ZN2at6native18elementwise_kernelILi128ELi4EZNS0_15gpu_kernel_implIZZZNS0_15tan_kernel_cudaERNS_18TensorIteratorBaseEENKUlvE_clEvENKUlvE_clEvEUlN3c107complexIdEEE_EEvS4_RKT_EUliE_EEviT1_) ;  /* 0xfffebbe004007950 */ /* 0x000fec0003c3ffff */
.L_x_4566:
        /* <DEDUP_REMOVED lines=14> */
.L_x_6455:


//--------------------- .text._ZN2at6native27unrolled_elementwise_kernelIZZZNS0_15tan_kernel_cudaERNS_18TensorIteratorBaseEENKUlvE_clEvENKUlvE_clEvEUlN3c107complexIdEEE_St5arrayIPcLm2EELi4E23TrivialOffsetCalculatorILi1EjESE_NS0_6memory12LoadWithCastILi1EEENSF_13StoreWithCastILi1EEEEEviT_T0_T2_T3_T4_T5_ --------------------------
	.section	.text._ZN2at6native27unrolled_elementwise_kernelIZZZNS0_15tan_kernel_cudaERNS_18TensorIteratorBaseEENKUlvE_clEvENKUlvE_clEvEUlN3c107complexIdEEE_St5arrayIPcLm2EELi4E23TrivialOffsetCalculatorILi1EjESE_NS0_6memory12LoadWithCastILi1EEENSF_13StoreWithCastILi1EEEEEviT_T0_T2_T3_T4_T5_,"ax",@progbits
	.sectioninfo	@"SHI_REGISTERS=48"
	.align	128
        .global         _ZN2at6native27unrolled_elementwise_kernelIZZZNS0_15tan_kernel_cudaERNS_18TensorIteratorBaseEENKUlvE_clEvENKUlvE_clEvEUlN3c107complexIdEEE_St5arrayIPcLm2EELi4E23TrivialOffsetCalculatorILi1EjESE_NS0_6memory12LoadWithCastILi1EEENSF_13StoreWithCastILi1EEEEEviT_T0_T2_T3_T4_T5_
        .type           _ZN2at6native27unrolled_elementwise_kernelIZZZNS0_15tan_kernel_cudaERNS_18TensorIteratorBaseEENKUlvE_clEvENKUlvE_clEvEUlN3c107complexIdEEE_St5arrayIPcLm2EELi4E23TrivialOffsetCalculatorILi1EjESE_NS0_6memory12LoadWithCastILi1EEENSF_13StoreWithCastILi1EEEEEviT_T0_T2_T3_T4_T5_,@function
        .size           _ZN2at6native27unrolled_elementwise_kernelIZZZNS0_15tan_kernel_cudaERNS_18TensorIteratorBaseEENKUlvE_clEvENKUlvE_clEvEUlN3c107complexIdEEE_St5arrayIPcLm2EELi4E23TrivialOffsetCalculatorILi1EjESE_NS0_6memory12LoadWithCastILi1EEENSF_13StoreWithCastILi1EEEEEviT_T0_T2_T3_T4_T5_,(.L_x_6458 - _ZN2at6native27unrolled_elementwise_kernelIZZZNS0_15tan_kernel_cudaERNS_18TensorIteratorBaseEENKUlvE_clEvENKUlvE_clEvEUlN3c107complexIdEEE_St5arrayIPcLm2EELi4E23TrivialOffsetCalculatorILi1EjESE_NS0_6memory12LoadWithCastILi1EEENSF_13StoreWithCastILi1EEEEEviT_T0_T2_T3_T4_T5_)
        .other          _ZN2at6native27unrolled_elementwise_kernelIZZZNS0_15tan_kernel_cudaERNS_18TensorIteratorBaseEENKUlvE_clEvENKUlvE_clEvEUlN3c107complexIdEEE_St5arrayIPcLm2EELi4E23TrivialOffsetCalculatorILi1EjESE_NS0_6memory12LoadWithCastILi1EEENSF_13StoreWithCastILi1EEEEEviT_T0_T2_T3_T4_T5_,@"STO_CUDA_ENTRY STV_DEFAULT"
_ZN2at6native27unrolled_elementwise_kernelIZZZNS0_15tan_kernel_cudaERNS_18TensorIteratorBaseEENKUlvE_clEvENKUlvE_clEvEUlN3c107complexIdEEE_St5arrayIPcLm2EELi4E23TrivialOffsetCalculatorILi1EjESE_NS0_6memory12LoadWithCastILi1EEENSF_13StoreWithCastILi1EEEEEviT_T0_T2_T3_T4_T5_:
.text._ZN2at6native27unrolled_elementwise_kernelIZZZNS0_15tan_kernel_cudaERNS_18TensorIteratorBaseEENKUlvE_clEvENKUlvE_clEvEUlN3c107complexIdEEE_St5arrayIPcLm2EELi4E23TrivialOffsetCalculatorILi1EjESE_NS0_6memory12LoadWithCastILi1EEENSF_13StoreWithCastILi1EEEEEviT_T0_T2_T3_T4_T5_:
        /* <DEDUP_REMOVED lines=10> */
[----:B------:R-:W-:Y:S01]  /*00a0*/  CS2R R16, SRZ ;  /* 0x0000000000107805 */ /* 0x000fe2000001ff00 */
        /* <DEDUP_REMOVED lines=23> */
.L_x_4572:
[----:B------:R-:W2:Y:S01]  /*0220*/  LDG.E.U8 R2, [R2.64] ;  /* 0x0000002402027981 */ /* 0x000ea2000c1e1100 */
[----:B------:R-:W-:Y:S01]  /*0230*/  CS2R R18, SRZ ;  /* 0x0000000000127805 */ /* 0x000fe2000001ff00 */
[----:B--2---:R0:W1:Y:S01]  /*0240*/  I2F.F64.U16 R16, R2 ;  /* 0x0000000200107312 */ /* 0x0040620000101800 */
[----:B------:R-:W-:Y:S05]  /*0250*/  BRA `(.L_x_4574) ;  /* 0x00000f5000007947 */ /* 0x000fea0003800000 */
.L_x_4571:
        /* <DEDUP_REMOVED lines=10> */
.L_x_4576:
[----:B------:R-:W2:Y:S01]  /*0300*/  LDG.E R2, [R2.64] ;  /* 0x0000002402027981 */ /* 0x000ea2000c1e1900 */
[----:B------:R-:W-:Y:S01]  /*0310*/  CS2R R18, SRZ ;  /* 0x0000000000127805 */ /* 0x000fe2000001ff00 */
[----:B--2---:R0:W1:Y:S01]  /*0320*/  I2F.F64 R16, R2 ;  /* 0x0000000200107312 */ /* 0x0040620000201c00 */
[----:B------:R-:W-:Y:S05]  /*0330*/  BRA `(.L_x_4574) ;  /* 0x00000e7000007947 */ /* 0x000fea0003800000 */
.L_x_4575:
[----:B------:R-:W2:Y:S01]  /*0340*/  LDG.E.U16 R2, [R2.64] ;  /* 0x0000002402027981 */ /* 0x000ea2000c1e1500 */
[----:B------:R-:W-:Y:S01]  /*0350*/  CS2R R18, SRZ ;  /* 0x0000000000127805 */ /* 0x000fe2000001ff00 */
[----:B--2---:R0:W1:Y:S01]  /*0360*/  I2F.F64.S16 R16, R2 ;  /* 0x0000000200107312 */ /* 0x0040620000101c00 */
[----:B------:R-:W-:Y:S05]  /*0370*/  BRA `(.L_x_4574) ;  /* 0x00000e3000007947 */ /* 0x000fea0003800000 */
.L_x_4570:
        /* <DEDUP_REMOVED lines=11> */
.L_x_4578:
[----:B------:R-:W2:Y:S01]  /*0430*/  LDG.E.U16 R0, [R2.64] ;  /* 0x0000002402007981 */ /* 0x000ea2000c1e1500 */
[----:B------:R-:W-:Y:S01]  /*0440*/  CS2R R18, SRZ ;  /* 0x0000000000127805 */ /* 0x000fe2000001ff00 */
[----:B--2---:R-:W-:-:S05]  /*0450*/  HADD2.F32 R0, -RZ, R0.H0_H0 ;  /* 0x20000000ff007230 */ /* 0x004fca0000004100 */
[----:B------:R-:W-:-:S04]  /*0460*/  FMUL.FTZ R0, R0, 1 ;  /* 0x3f80000000007820 */ /* 0x000fc80000410000 */
[----:B------:R0:W1:Y:S01]  /*0470*/  F2F.F64.F32 R16, R0 ;  /* 0x0000000000107310 */ /* 0x0000620000201800 */
[----:B------:R-:W-:Y:S05]  /*0480*/  BRA `(.L_x_4574) ;  /* 0x00000d2000007947 */ /* 0x000fea0003800000 */
.L_x_4577:
        /* <DEDUP_REMOVED lines=12> */
.L_x_4580:
        /* <DEDUP_REMOVED lines=8> */
.L_x_4579:
[----:B------:R0:W5:Y:S01]  /*05d0*/  LDG.E.64 R16, [R2.64] ;  /* 0x0000002402107981 */ /* 0x000162000c1e1b00 */
[----:B------:R-:W-:Y:S01]  /*05e0*/  CS2R R18, SRZ ;  /* 0x0000000000127805 */ /* 0x000fe2000001ff00 */
[----:B------:R-:W-:Y:S05]  /*05f0*/  BRA `(.L_x_4574) ;  /* 0x00000bb000007947 */ /* 0x000fea0003800000 */
.L_x_4569:
        /* <DEDUP_REMOVED lines=14> */
.L_x_4583:
[----:B------:R0:W5:Y:S01]  /*06e0*/  LDG.E.128 R16, [R2.64] ;  /* 0x0000002402107981 */ /* 0x000162000c1e1d00 */
[----:B------:R-:W-:Y:S05]  /*06f0*/  BRA `(.L_x_4574) ;  /* 0x00000ab000007947 */ /* 0x000fea0003800000 */
.L_x_4582:
        /* <DEDUP_REMOVED lines=29> */
.L_x_4585:
        /* <DEDUP_REMOVED lines=16> */
.L_x_4584:
[----:B------:R-:W2:Y:S01]  /*09d0*/  LDG.E.U16 R0, [R2.64] ;  /* 0x0000002402007981 */ /* 0x000ea2000c1e1500 */
[----:B------:R-:W-:Y:S01]  /*09e0*/  CS2R R18, SRZ ;  /* 0x0000000000127805 */ /* 0x000fe2000001ff00 */
[----:B--2---:R-:W-:-:S05]  /*09f0*/  PRMT R0, RZ, 0x5410, R0 ;  /* 0x00005410ff007816 */ /* 0x004fca0000000000 */
[----:B------:R-:W-:-:S04]  /*0a00*/  FMUL.FTZ R0, R0, 1 ;  /* 0x3f80000000007820 */ /* 0x000fc80000410000 */
[----:B------:R0:W1:Y:S01]  /*0a10*/  F2F.F64.F32 R16, R0 ;  /* 0x0000000000107310 */ /* 0x0000620000201800 */
[----:B------:R-:W-:Y:S05]  /*0a20*/  BRA `(.L_x_4574) ;  /* 0x0000078000007947 */ /* 0x000fea0003800000 */
.L_x_4581:
        /* <DEDUP_REMOVED lines=12> */
.L_x_4588:
        /* <DEDUP_REMOVED lines=21> */
.L_x_4592:
[----:B------:R-:W-:Y:S05]  /*0c40*/  BSYNC B1 ;  /* 0x0000000000017941 */ /* 0x000fea0003800000 */
.L_x_4591:
[----:B------:R-:W-:Y:S01]  /*0c50*/  LEA R3, R0, 0x3b800000, 0x17 ;  /* 0x3b80000000037811 */ /* 0x000fe200078eb8ff */
[----:B------:R-:W-:-:S05]  /*0c60*/  IMAD.SHL.U32 R0, R2, 0x100000, RZ ;  /* 0x0010000002007824 */ /* 0x000fca00078e00ff */
[----:B------:R-:W-:Y:S02]  /*0c70*/  LOP3.LUT R0, R3, R0, R4, 0xfe, !PT ;  /* 0x0000000003007212 */ /* 0x000fe400078efe04 */
.L_x_4590:
[----:B------:R-:W-:Y:S05]  /*0c80*/  BSYNC B0 ;  /* 0x0000000000007941 */ /* 0x000fea0003800000 */
.L_x_4589:
[----:B------:R-:W-:Y:S01]  /*0c90*/  FMUL.FTZ R0, R0, 1 ;  /* 0x3f80000000007820 */ /* 0x000fe20000410000 */
[----:B------:R-:W-:-:S03]  /*0ca0*/  CS2R R18, SRZ ;  /* 0x0000000000127805 */ /* 0x000fc6000001ff00 */
[----:B------:R0:W1:Y:S01]  /*0cb0*/  F2F.F64.F32 R16, R0 ;  /* 0x0000000000107310 */ /* 0x0000620000201800 */
[----:B------:R-:W-:Y:S05]  /*0cc0*/  BRA `(.L_x_4574) ;  /* 0x000004e000007947 */ /* 0x000fea0003800000 */
.L_x_4587:
        /* <DEDUP_REMOVED lines=21> */
.L_x_4596:
[----:B------:R-:W-:Y:S05]  /*0e20*/  BSYNC B1 ;  /* 0x0000000000017941 */ /* 0x000fea0003800000 */
.L_x_4595:
[----:B------:R-:W-:Y:S01]  /*0e30*/  LEA R3, R0, 0x37800000, 0x17 ;  /* 0x3780000000037811 */ /* 0x000fe200078eb8ff */
[----:B------:R-:W-:-:S05]  /*0e40*/  IMAD.SHL.U32 R0, R2, 0x200000, RZ ;  /* 0x0020000002007824 */ /* 0x000fca00078e00ff */
[----:B------:R-:W-:Y:S02]  /*0e50*/  LOP3.LUT R0, R3, R0, R4, 0xfe, !PT ;  /* 0x0000000003007212 */ /* 0x000fe400078efe04 */
.L_x_4594:
[----:B------:R-:W-:Y:S05]  /*0e60*/  BSYNC B0 ;  /* 0x0000000000007941 */ /* 0x000fea0003800000 */
.L_x_4593:
[----:B------:R-:W-:Y:S01]  /*0e70*/  FMUL.FTZ R0, R0, 1 ;  /* 0x3f80000000007820 */ /* 0x000fe20000410000 */
[----:B------:R-:W-:-:S03]  /*0e80*/  CS2R R18, SRZ ;  /* 0x0000000000127805 */ /* 0x000fc6000001ff00 */
[----:B------:R0:W1:Y:S01]  /*0e90*/  F2F.F64.F32 R16, R0 ;  /* 0x0000000000107310 */ /* 0x0000620000201800 */
[----:B------:R-:W-:Y:S05]  /*0ea0*/  BRA `(.L_x_4574) ;  /* 0x0000030000007947 */ /* 0x000fea0003800000 */
.L_x_4586:
        /* <DEDUP_REMOVED lines=14> */
.L_x_4600:
[----:B------:R-:W-:Y:S05]  /*0f90*/  BSYNC B0 ;  /* 0x0000000000007941 */ /* 0x000fea0003800000 */
.L_x_4599:
[----:B------:R-:W-:Y:S01]  /*0fa0*/  FMUL.FTZ R0, R0, 1 ;  /* 0x3f80000000007820 */ /* 0x000fe20000410000 */
[----:B------:R-:W-:-:S03]  /*0fb0*/  CS2R R18, SRZ ;  /* 0x0000000000127805 */ /* 0x000fc6000001ff00 */
[----:B------:R0:W1:Y:S01]  /*0fc0*/  F2F.F64.F32 R16, R0 ;  /* 0x0000000000107310 */ /* 0x0000620000201800 */
[----:B------:R-:W-:Y:S05]  /*0fd0*/  BRA `(.L_x_4574) ;  /* 0x000001d000007947 */ /* 0x000fea0003800000 */
.L_x_4573:
        /* <DEDUP_REMOVED lines=22> */
.L_x_4598:
[----:B------:R-:W2:Y:S01]  /*1140*/  LDG.E.64 R16, [R2.64] ;  /* 0x0000002402107981 */ /* 0x000ea2000c1e1b00 */
[----:B------:R-:W-:Y:S01]  /*1150*/  CS2R R18, SRZ ;  /* 0x0000000000127805 */ /* 0x000fe2000001ff00 */
[----:B--2---:R-:W0:Y:S01]  /*1160*/  I2F.F64.U64 R16, R16 ;  /* 0x0000001000107312 */ /* 0x004e220000301800 */
[----:B------:R-:W-:Y:S05]  /*1170*/  BRA `(.L_x_4574) ;  /* 0x0000003000007947 */ /* 0x000fea0003800000 */
.L_x_4597:
[----:B------:R-:W2:Y:S01]  /*1180*/  LDG.E R2, [R2.64] ;  /* 0x0000002402027981 */ /* 0x000ea2000c1e1900 */
[----:B------:R-:W-:Y:S01]  /*1190*/  CS2R R18, SRZ ;  /* 0x0000000000127805 */ /* 0x000fe2000001ff00 */
[----:B--2---:R0:W1:Y:S06]  /*11a0*/  I2F.F64.U32 R16, R2 ;  /* 0x0000000200107312 */ /* 0x00406c0000201800 */
.L_x_4574:
[----:B------:R-:W-:-:S03]  /*11b0*/  IADD3 R33, R33, 0x80, RZ ;  /* 0x0000008021217810 */ /* 0x000fc60007ffe0ff */
.L_x_4568:
[----:B-1----:R-:W-:Y:S05]  /*11c0*/  BSYNC B6 ;  /* 0x0000000000067941 */ /* 0x002fea0003800000 */
.L_x_4567:
[----:B------:R-:W-:Y:S01]  /*11d0*/  ISETP.GE.AND P0, PT, R33, R43, PT ;  /* 0x0000002b2100720c */ /* 0x000fe20003f06270 */
[----:B------:R-:W-:Y:S01]  /*11e0*/  BSSY B6, `(.L_x_4601) ;  /* 0x0000111000067945 */ /* 0x000fe20003800000 */
[----:B------:R-:W-:-:S11]  /*11f0*/  CS2R R24, SRZ ;  /* 0x0000000000187805 */ /* 0x000fd6000001ff00 */
        /* <DEDUP_REMOVED lines=18> */
[----:B------:R-:W-:Y:S01]  /*1320*/  CS2R R26, SRZ ;  /* 0x00000000001a7805 */ /* 0x000fe2000001ff00 */
[----:B---3--:R0:W1:Y:S01]  /*1330*/  I2F.F64.S16 R24, R2 ;  /* 0x0000000200187312 */ /* 0x0080620000101c00 */
[----:B------:R-:W-:Y:S05]  /*1340*/  BRA `(.L_x_4608) ;  /* 0x00000f9000007947 */ /* 0x000fea0003800000 */
.L_x_4606:
[----:B------:R-:W3:Y:S01]  /*1350*/  LDG.E.U8 R2, [R2.64] ;  /* 0x0000002402027981 */ /* 0x000ee2000c1e1100 */
[----:B------:R-:W-:Y:S01]  /*1360*/  CS2R R26, SRZ ;  /* 0x00000000001a7805 */ /* 0x000fe2000001ff00 */
[----:B---3--:R0:W1:Y:S01]  /*1370*/  I2F.F64.U16 R24, R2 ;  /* 0x0000000200187312 */ /* 0x0080620000101800 */
[----:B------:R-:W-:Y:S05]  /*1380*/  BRA `(.L_x_4608) ;  /* 0x00000f5000007947 */ /* 0x000fea0003800000 */
.L_x_4605:
[----:B------:R-:W-:-:S13]  /*1390*/  ISETP.NE.AND P0, PT, R0, 0x2, PT ;  /* 0x000000020000780c */ /* 0x000fda0003f05270 */
[----:B------:R-:W-:Y:S05]  /*13a0*/  @!P0 BRA `(.L_x_4609) ;  /* 0x000000c000008947 */ /* 0x000fea0003800000 */
[----:B------:R-:W-:-:S13]  /*13b0*/  ISETP.NE.AND P0, PT, R0, 0x3, PT ;  /* 0x000000030000780c */ /* 0x000fda0003f05270 */
[----:B------:R-:W-:Y:S05]  /*13c0*/  @!P0 BRA `(.L_x_4610) ;  /* 0x0000006000008947 */ /* 0x000fea0003800000 */
[----:B------:R-:W-:-:S13]  /*13d0*/  ISETP.NE.AND P0, PT, R0, 0x4, PT ;  /* 0x000000040000780c */ /* 0x000fda0003f05270 */
[----:B------:R-:W-:Y:S05]  /*13e0*/  @P0 BRA `(.L_x_4607) ;  /* 0x00000d2000000947 */ /* 0x000fea0003800000 */
[----:B------:R-:W3:Y:S01]  /*13f0*/  LDG.E.64 R24, [R2.64] ;  /* 0x0000002402187981 */ /* 0x000ee2000c1e1b00 */
[----:B------:R-:W-:Y:S01]  /*1400*/  CS2R R26, SRZ ;  /* 0x00000000001a7805 */ /* 0x000fe2000001ff00 */
[----:B---3--:R-:W0:Y:S01]  /*1410*/  I2F.F64.S64 R24, R24 ;  /* 0x0000001800187312 */ /* 0x008e220000301c00 */
[----:B------:R-:W-:Y:S05]  /*1420*/  BRA `(.L_x_4608) ;  /* 0x00000eb000007947 */ /* 0x000fea0003800000 */
.L_x_4610:
[----:B------:R-:W3:Y:S01]  /*1430*/  LDG.E R2, [R2.64] ;  /* 0x0000002402027981 */ /* 0x000ee2000c1e1900 */
[----:B------:R-:W-:Y:S01]  /*1440*/  CS2R R26, SRZ ;  /* 0x00000000001a7805 */ /* 0x000fe2000001ff00 */
[----:B---3--:R0:W1:Y:S01]  /*1450*/  I2F.F64 R24, R2 ;  /* 0x0000000200187312 */ /* 0x0080620000201c00 */
[----:B------:R-:W-:Y:S05]  /*1460*/  BRA `(.L_x_4608) ;  /* 0x00000e7000007947 */ /* 0x000fea0003800000 */
.L_x_4609:
[----:B------:R-:W3:Y:S01]  /*1470*/  LDG.E.U16 R2, [R2.64] ;  /* 0x0000002402027981 */ /* 0x000ee2000c1e1500 */
[----:B------:R-:W-:Y:S01]  /*1480*/  CS2R R26, SRZ ;  /* 0x00000000001a7805 */ /* 0x000fe2000001ff00 */
[----:B---3--:R0:W1:Y:S01]  /*1490*/  I2F.F64.S16 R24, R2 ;  /* 0x0000000200187312 */ /* 0x0080620000101c00 */
[----:B------:R-:W-:Y:S05]  /*14a0*/  BRA `(.L_x_4608) ;  /* 0x00000e3000007947 */ /* 0x000fea0003800000 */
.L_x_4604:
[----:B------:R-:W-:-:S13]  /*14b0*/  ISETP.GT.AND P0, PT, R0, 0x6, PT ;  /* 0x000000060000780c */ /* 0x000fda0003f04270 */
[----:B------:R-:W-:Y:S05]  /*14c0*/  @P0 BRA `(.L_x_4611) ;  /* 0x000000f000000947 */ /* 0x000fea0003800000 */
[----:B------:R-:W-:-:S13]  /*14d0*/  ISETP.NE.AND P0, PT, R0, 0x5, PT ;  /* 0x000000050000780c */ /* 0x000fda0003f05270 */
[----:B------:R-:W-:Y:S05]  /*14e0*/  @!P0 BRA `(.L_x_4612) ;  /* 0x0000007000008947 */ /* 0x000fea0003800000 */
[----:B------:R-:W-:-:S13]  /*14f0*/  ISETP.NE.AND P0, PT, R0, 0x6, PT ;  /* 0x000000060000780c */ /* 0x000fda0003f05270 */
[----:B------:R-:W-:Y:S05]  /*1500*/  @P0 BRA `(.L_x_4607) ;  /* 0x00000c0000000947 */ /* 0x000fea0003800000 */
[----:B------:R-:W3:Y:S01]  /*1510*/  LDG.E R24, [R2.64] ;  /* 0x0000002402187981 */ /* 0x000ee2000c1e1900 */
[----:B------:R-:W-:Y:S01]  /*1520*/  CS2R R26, SRZ ;  /* 0x00000000001a7805 */ /* 0x000fe2000001ff00 */
[----:B---3--:R-:W-:-:S06]  /*1530*/  FMUL.FTZ R24, R24, 1 ;  /* 0x3f80000018187820 */ /* 0x008fcc0000410000 */
[----:B------:R-:W0:Y:S01]  /*1540*/  F2F.F64.F32 R24, R24 ;  /* 0x0000001800187310 */ /* 0x000e220000201800 */
[----:B------:R-:W-:Y:S05]  /*1550*/  BRA `(.L_x_4608) ;  /* 0x00000d8000007947 */ /* 0x000fea0003800000 */
.L_x_4612:
[----:B------:R-:W3:Y:S01]  /*1560*/  LDG.E.U16 R0, [R2.64] ;  /* 0x0000002402007981 */ /* 0x000ee2000c1e1500 */
[----:B------:R-:W-:Y:S01]  /*1570*/  CS2R R26, SRZ ;  /* 0x00000000001a7805 */ /* 0x000fe2000001ff00 */
[----:B---3--:R-:W-:-:S05]  /*1580*/  HADD2.F32 R0, -RZ, R0.H0_H0 ;  /* 0x20000000ff007230 */ /* 0x008fca0000004100 */
[----:B------:R-:W-:-:S04]  /*1590*/  FMUL.FTZ R0, R0, 1 ;  /* 0x3f80000000007820 */ /* 0x000fc80000410000 */
[----:B------:R0:W1:Y:S01]  /*15a0*/  F2F.F64.F32 R24, R0 ;  /* 0x0000000000187310 */ /* 0x0000620000201800 */
[----:B------:R-:W-:Y:S05]  /*15b0*/  BRA `(.L_x_4608) ;  /* 0x00000d2000007947 */ /* 0x000fea0003800000 */
.L_x_4611:
[----:B------:R-:W-:-:S13]  /*15c0*/  ISETP.NE.AND P0, PT, R0, 0x7, PT ;  /* 0x000000070000780c */ /* 0x000fda0003f05270 */
[----:B------:R-:W-:Y:S05]  /*15d0*/  @!P0 BRA `(.L_x_4613) ;  /* 0x0000012000008947 */ /* 0x000fea0003800000 */
[----:B------:R-:W-:-:S13]  /*15e0*/  ISETP.NE.AND P0, PT, R0, 0x8, PT ;  /* 0x000000080000780c */ /* 0x000fda0003f05270 */
[----:B------:R-:W-:Y:S05]  /*15f0*/  @!P0 BRA `(.L_x_4614) ;  /* 0x0000008000008947 */ /* 0x000fea0003800000 */
[----:B------:R-:W-:-:S13]  /*1600*/  ISETP.NE.AND P0, PT, R0, 0x9, PT ;  /* 0x000000090000780c */ /* 0x000fda0003f05270 */
[----:B------:R-:W-:Y:S05]  /*1610*/  @P0 BRA `(.L_x_4607) ;  /* 0x00000af000000947 */ /* 0x000fea0003800000 */
[----:B------:R-:W3:Y:S02]  /*1620*/  LDG.E.64 R2, [R2.64] ;  /* 0x0000002402027981 */ /* 0x000ee4000c1e1b00 */
[----:B---3--:R-:W-:Y:S02]  /*1630*/  FMUL.FTZ R26, R3, 1 ;  /* 0x3f800000031a7820 */ /* 0x008fe40000410000 */
[----:B------:R-:W-:-:S04]  /*1640*/  FMUL.FTZ R24, R2, 1 ;  /* 0x3f80000002187820 */ /* 0x000fc80000410000 */
[----:B------:R-:W0:Y:S08]  /*1650*/  F2F.F64.F32 R26, R26 ;  /* 0x0000001a001a7310 */ /* 0x000e300000201800 */
[----:B------:R-:W1:Y:S01]  /*1660*/  F2F.F64.F32 R24, R24 ;  /* 0x0000001800187310 */ /* 0x000e620000201800 */
[----:B------:R-:W-:Y:S05]  /*1670*/  BRA `(.L_x_4608) ;  /* 0x00000c6000007947 */ /* 0x000fea0003800000 */
.L_x_4614:
[----:B------:R-:W3:Y:S02]  /*1680*/  LDG.E R0, [R2.64] ;  /* 0x0000002402007981 */ /* 0x000ee4000c1e1900 */
[----:B---3--:R-:W-:-:S02]  /*1690*/  HADD2.F32 R4, -RZ, R0.H1_H1 ;  /* 0x30000000ff047230 */ /* 0x008fc40000004100 */
[----:B------:R-:W-:-:S03]  /*16a0*/  HADD2.F32 R0, -RZ, R0.H0_H0 ;  /* 0x20000000ff007230 */ /* 0x000fc60000004100 */
[----:B------:R-:W-:Y:S02]  /*16b0*/  FMUL.FTZ R4, R4, 1 ;  /* 0x3f80000004047820 */ /* 0x000fe40000410000 */
[----:B------:R-:W-:Y:S02]  /*16c0*/  FMUL.FTZ R0, R0, 1 ;  /* 0x3f80000000007820 */ /* 0x000fe40000410000 */
[----:B------:R0:W1:Y:S08]  /*16d0*/  F2F.F64.F32 R26, R4 ;  /* 0x00000004001a7310 */ /* 0x0000700000201800 */
[----:B------:R0:W3:Y:S01]  /*16e0*/  F2F.F64.F32 R24, R0 ;  /* 0x0000000000187310 */ /* 0x0000e20000201800 */
[----:B------:R-:W-:Y:S05]  /*16f0*/  BRA `(.L_x_4608) ;  /* 0x00000be000007947 */ /* 0x000fea0003800000 */
.L_x_4613:
[----:B------:R0:W5:Y:S01]  /*1700*/  LDG.E.64 R24, [R2.64] ;  /* 0x0000002402187981 */ /* 0x000162000c1e1b00 */
[----:B------:R-:W-:Y:S01]  /*1710*/  CS2R R26, SRZ ;  /* 0x00000000001a7805 */ /* 0x000fe2000001ff00 */
[----:B------:R-:W-:Y:S05]  /*1720*/  BRA `(.L_x_4608) ;  /* 0x00000bb000007947 */ /* 0x000fea0003800000 */
.L_x_4603:
        /* <DEDUP_REMOVED lines=9> */
[----:B------:R-:W-:Y:S01]  /*17c0*/  CS2R R26, SRZ ;  /* 0x00000000001a7805 */ /* 0x000fe2000001ff00 */
[----:B------:R-:W-:Y:S01]  /*17d0*/  IMAD.MOV.U32 R24, RZ, RZ, RZ ;  /* 0x000000ffff187224 */ /* 0x000fe200078e00ff */
[----:B---3--:R-:W-:-:S04]  /*17e0*/  ISETP.NE.AND P0, PT, R2, RZ, PT ;  /* 0x000000ff0200720c */ /* 0x008fc80003f05270 */
[----:B------:R-:W-:Y:S01]  /*17f0*/  FSEL R25, RZ, 1.875, !P0 ;  /* 0x3ff00000ff197808 */ /* 0x000fe20004000000 */
[----:B------:R-:W-:Y:S05]  /*1800*/  BRA `(.L_x_4608) ;  /* 0x00000ad000007947 */ /* 0x000fea0003800000 */
.L_x_4617:
[----:B------:R0:W5:Y:S01]  /*1810*/  LDG.E.128 R24, [R2.64] ;  /* 0x0000002402187981 */ /* 0x000162000c1e1d00 */
[----:B------:R-:W-:Y:S05]  /*1820*/  BRA `(.L_x_4608) ;  /* 0x00000ab000007947 */ /* 0x000fea0003800000 */
.L_x_4616:
[----:B------:R-:W-:-:S13]  /*1830*/  ISETP.NE.AND P0, PT, R0, 0xf, PT ;  /* 0x0000000f0000780c */ /* 0x000fda0003f05270 */
[----:B------:R-:W-:Y:S05]  /*1840*/  @!P0 BRA `(.L_x_4618) ;  /* 0x000002b000008947 */ /* 0x000fea0003800000 */
[----:B------:R-:W-:-:S13]  /*1850*/  ISETP.NE.AND P0, PT, R0, 0x17, PT ;  /* 0x000000170000780c */ /* 0x000fda0003f05270 */
[----:B------:R-:W-:Y:S05]  /*1860*/  @!P0 BRA `(.L_x_4619) ;  /* 0x0000019000008947 */ /* 0x000fea0003800000 */
[----:B------:R-:W-:-:S13]  /*1870*/  ISETP.NE.AND P0, PT, R0, 0x18, PT ;  /* 0x000000180000780c */ /* 0x000fda0003f05270 */
[----:B------:R-:W-:Y:S05]  /*1880*/  @P0 BRA `(.L_x_4607) ;  /* 0x0000088000000947 */ /* 0x000fea0003800000 */
[----:B------:R-:W3:Y:S01]  /*1890*/  LDG.E.U8 R0, [R2.64] ;  /* 0x0000002402007981 */ /* 0x000ee2000c1e1100 */
[----:B------:R-:W-:Y:S01]  /*18a0*/  IMAD.MOV.U32 R8, RZ, RZ, -0x800000 ;  /* 0xff800000ff087424 */ /* 0x000fe200078e00ff */
[----:B------:R-:W-:Y:S01]  /*18b0*/  CS2R R26, SRZ ;  /* 0x00000000001a7805 */ /* 0x000fe2000001ff00 */
        /* <DEDUP_REMOVED lines=20> */
.L_x_4619:
[----:B------:R-:W3:Y:S01]  /*1a00*/  LDG.E.U8 R2, [R2.64] ;  /* 0x0000002402027981 */ /* 0x000ee2000c1e1100 */
[----:B------:R-:W-:Y:S01]  /*1a10*/  CS2R R26, SRZ ;  /* 0x00000000001a7805 */ /* 0x000fe2000001ff00 */
        /* <DEDUP_REMOVED lines=14> */
.L_x_4618:
[----:B------:R-:W3:Y:S01]  /*1b00*/  LDG.E.U16 R0, [R2.64] ;  /* 0x0000002402007981 */ /* 0x000ee2000c1e1500 */
[----:B------:R-:W-:Y:S01]  /*1b10*/  CS2R R26, SRZ ;  /* 0x00000000001a7805 */ /* 0x000fe2000001ff00 */
[----:B---3--:R-:W-:-:S05]  /*1b20*/  PRMT R0, RZ, 0x5410, R0 ;  /* 0x00005410ff007816 */ /* 0x008fca0000000000 */
[----:B------:R-:W-:-:S04]  /*1b30*/  FMUL.FTZ R0, R0, 1 ;  /* 0x3f80000000007820 */ /* 0x000fc80000410000 */
[----:B------:R0:W1:Y:S01]  /*1b40*/  F2F.F64.F32 R24, R0 ;  /* 0x0000000000187310 */ /* 0x0000620000201800 */
[----:B------:R-:W-:Y:S05]  /*1b50*/  BRA `(.L_x_4608) ;  /* 0x0000078000007947 */ /* 0x000fea0003800000 */
.L_x_4615:
        /* <DEDUP_REMOVED lines=9> */
[----:B------:R-:W-:Y:S01]  /*1bf0*/  CS2R R26, SRZ ;  /* 0x00000000001a7805 */ /* 0x000fe2000001ff00 */
[----:B---3--:R0:W1:Y:S01]  /*1c00*/  I2F.F64.U16 R24, R2 ;  /* 0x0000000200187312 */ /* 0x0080620000101800 */
[----:B------:R-:W-:Y:S05]  /*1c10*/  BRA `(.L_x_4608) ;  /* 0x000006c000007947 */ /* 0x000fea0003800000 */
.L_x_4622:
        /* <DEDUP_REMOVED lines=21> */
.L_x_4626:
[----:B------:R-:W-:Y:S05]  /*1d70*/  BSYNC B1 ;  /* 0x0000000000017941 */ /* 0x000fea0003800000 */
.L_x_4625:
[----:B------:R-:W-:Y:S01]  /*1d80*/  LEA R3, R0, 0x3b800000, 0x17 ;  /* 0x3b80000000037811 */ /* 0x000fe200078eb8ff */
[----:B------:R-:W-:-:S05]  /*1d90*/  IMAD.SHL.U32 R0, R2, 0x100000, RZ ;  /* 0x0010000002007824 */ /* 0x000fca00078e00ff */
[----:B------:R-:W-:Y:S02]  /*1da0*/  LOP3.LUT R0, R3, R0, R4, 0xfe, !PT ;  /* 0x0000000003007212 */ /* 0x000fe400078efe04 */
.L_x_4624:
[----:B------:R-:W-:Y:S05]  /*1db0*/  BSYNC B0 ;  /* 0x0000000000007941 */ /* 0x000fea0003800000 */
.L_x_4623:
[----:B------:R-:W-:Y:S01]  /*1dc0*/  FMUL.FTZ R0, R0, 1 ;  /* 0x3f80000000007820 */ /* 0x000fe20000410000 */
[----:B------:R-:W-:-:S03]  /*1dd0*/  CS2R R26, SRZ ;  /* 0x00000000001a7805 */ /* 0x000fc6000001ff00 */
[----:B------:R0:W1:Y:S01]  /*1de0*/  F2F.F64.F32 R24, R0 ;  /* 0x0000000000187310 */ /* 0x0000620000201800 */
[----:B------:R-:W-:Y:S05]  /*1df0*/  BRA `(.L_x_4608) ;  /* 0x000004e000007947 */ /* 0x000fea0003800000 */
.L_x_4621:
        /* <DEDUP_REMOVED lines=21> */
.L_x_4630:
[----:B------:R-:W-:Y:S05]  /*1f50*/  BSYNC B1 ;  /* 0x0000000000017941 */ /* 0x000fea0003800000 */
.L_x_4629:
[----:B------:R-:W-:Y:S01]  /*1f60*/  LEA R3, R0, 0x37800000, 0x17 ;  /* 0x3780000000037811 */ /* 0x000fe200078eb8ff */
[----:B------:R-:W-:-:S05]  /*1f70*/  IMAD.SHL.U32 R0, R2, 0x200000, RZ ;  /* 0x0020000002007824 */ /* 0x000fca00078e00ff */
[----:B------:R-:W-:Y:S02]  /*1f80*/  LOP3.LUT R0, R3, R0, R4, 0xfe, !PT ;  /* 0x0000000003007212 */ /* 0x000fe400078efe04 */
.L_x_4628:
[----:B------:R-:W-:Y:S05]  /*1f90*/  BSYNC B0 ;  /* 0x0000000000007941 */ /* 0x000fea0003800000 */
.L_x_4627:
[----:B------:R-:W-:Y:S01]  /*1fa0*/  FMUL.FTZ R0, R0, 1 ;  /* 0x3f80000000007820 */ /* 0x000fe20000410000 */
[----:B------:R-:W-:-:S03]  /*1fb0*/  CS2R R26, SRZ ;  /* 0x00000000001a7805 */ /* 0x000fc6000001ff00 */
[----:B------:R0:W1:Y:S01]  /*1fc0*/  F2F.F64.F32 R24, R0 ;  /* 0x0000000000187310 */ /* 0x0000620000201800 */
[----:B------:R-:W-:Y:S05]  /*1fd0*/  BRA `(.L_x_4608) ;  /* 0x0000030000007947 */ /* 0x000fea0003800000 */
.L_x_4620:
        /* <DEDUP_REMOVED lines=14> */
.L_x_4634:
[----:B------:R-:W-:Y:S05]  /*20c0*/  BSYNC B0 ;  /* 0x0000000000007941 */ /* 0x000fea0003800000 */
.L_x_4633:
[----:B------:R-:W-:Y:S01]  /*20d0*/  FMUL.FTZ R0, R0, 1 ;  /* 0x3f80000000007820 */ /* 0x000fe20000410000 */
[----:B------:R-:W-:-:S03]  /*20e0*/  CS2R R26, SRZ ;  /* 0x00000000001a7805 */ /* 0x000fc6000001ff00 */
[----:B------:R0:W1:Y:S01]  /*20f0*/  F2F.F64.F32 R24, R0 ;  /* 0x0000000000187310 */ /* 0x0000620000201800 */
[----:B------:R-:W-:Y:S05]  /*2100*/  BRA `(.L_x_4608) ;  /* 0x000001d000007947 */ /* 0x000fea0003800000 */
.L_x_4607:
        /* <DEDUP_REMOVED lines=18> */
[----:B0-2--5:R-:W-:Y:S05]  /*2230*/  CALL.ABS.NOINC R2 ;  /* 0x0000000002007343 */ /* 0x025fea0003c00000 */
[----:B------:R-:W-:Y:S01]  /*2240*/  CS2R R24, SRZ ;  /* 0x0000000000187805 */ /* 0x000fe2000001ff00 */
[----:B------:R-:W-:Y:S01]  /*2250*/  CS2R R26, SRZ ;  /* 0x00000000001a7805 */ /* 0x000fe2000001ff00 */
[----:B------:R-:W-:Y:S05]  /*2260*/  BRA `(.L_x_4608) ;  /* 0x0000007000007947 */ /* 0x000fea0003800000 */
.L_x_4632:
[----:B------:R-:W3:Y:S01]  /*2270*/  LDG.E.64 R24, [R2.64] ;  /* 0x0000002402187981 */ /* 0x000ee2000c1e1b00 */
[----:B------:R-:W-:Y:S01]  /*2280*/  CS2R R26, SRZ ;  /* 0x00000000001a7805 */ /* 0x000fe2000001ff00 */
[----:B---3--:R-:W0:Y:S01]  /*2290*/  I2F.F64.U64 R24, R24 ;  /* 0x0000001800187312 */ /* 0x008e220000301800 */
[----:B------:R-:W-:Y:S05]  /*22a0*/  BRA `(.L_x_4608) ;  /* 0x0000003000007947 */ /* 0x000fea0003800000 */
.L_x_4631:
[----:B------:R-:W3:Y:S01]  /*22b0*/  LDG.E R2, [R2.64] ;  /* 0x0000002402027981 */ /* 0x000ee2000c1e1900 */
[----:B------:R-:W-:Y:S01]  /*22c0*/  CS2R R26, SRZ ;  /* 0x00000000001a7805 */ /* 0x000fe2000001ff00 */
[----:B---3--:R0:W1:Y:S06]  /*22d0*/  I2F.F64.U32 R24, R2 ;  /* 0x0000000200187312 */ /* 0x00806c0000201800 */
.L_x_4608:
[----:B------:R-:W-:-:S03]  /*22e0*/  IADD3 R33, R33, 0x80, RZ ;  /* 0x0000008021217810 */ /* 0x000fc60007ffe0ff */
.L_x_4602:
[----:B------:R-:W-:Y:S05]  /*22f0*/  BSYNC B6 ;  /* 0x0000000000067941 */ /* 0x000fea0003800000 */
.L_x_4601:
[----:B------:R-:W-:Y:S01]  /*2300*/  ISETP.GE.AND P0, PT, R33, R43, PT ;  /* 0x0000002b2100720c */ /* 0x000fe20003f06270 */
[----:B------:R-:W-:Y:S01]  /*2310*/  BSSY B6, `(.L_x_4635) ;  /* 0x0000113000067945 */ /* 0x000fe20003800000 */
[----:B------:R-:W-:Y:S01]  /*2320*/  CS2R R22, SRZ ;  /* 0x0000000000167805 */ /* 0x000fe2000001ff00 */
[----:B------:R-:W-:Y:S01]  /*2330*/  CS2R R30, SRZ ;  /* 0x00000000001e7805 */ /* 0x000fe2000001ff00 */
[----:B------:R-:W-:-:S09]  /*2340*/  CS2R R28, SRZ ;  /* 0x00000000001c7805 */ /* 0x000fd2000001ff00 */
        /* <DEDUP_REMOVED lines=17> */
[----:B------:R-:W4:Y:S01]  /*2460*/  LDG.E.S8 R2, [R2.64] ;  /* 0x0000002402027981 */ /* 0x000f22000c1e1300 */
[----:B------:R-:W-:Y:S01]  /*2470*/  CS2R R30, SRZ ;  /* 0x00000000001e7805 */ /* 0x000fe2000001ff00 */
[----:B----4-:R0:W4:Y:S01]  /*2480*/  I2F.F64.S16 R28, R2 ;  /* 0x00000002001c7312 */ /* 0x0101220000101c00 */
[----:B------:R-:W-:Y:S05]  /*2490*/  BRA `(.L_x_4642) ;  /* 0x00000f9000007947 */ /* 0x000fea0003800000 */
.L_x_4640:
[----:B------:R-:W4:Y:S01]  /*24a0*/  LDG.E.U8 R2, [R2.64] ;  /* 0x0000002402027981 */ /* 0x000f22000c1e1100 */
[----:B------:R-:W-:Y:S01]  /*24b0*/  CS2R R30, SRZ ;  /* 0x00000000001e7805 */ /* 0x000fe2000001ff00 */
[----:B----4-:R0:W4:Y:S01]  /*24c0*/  I2F.F64.U16 R28, R2 ;  /* 0x00000002001c7312 */ /* 0x0101220000101800 */
[----:B------:R-:W-:Y:S05]  /*24d0*/  BRA `(.L_x_4642) ;  /* 0x00000f5000007947 */ /* 0x000fea0003800000 */
.L_x_4639:
[----:B------:R-:W-:-:S13]  /*24e0*/  ISETP.NE.AND P0, PT, R0, 0x2, PT ;  /* 0x000000020000780c */ /* 0x000fda0003f05270 */
[----:B------:R-:W-:Y:S05]  /*24f0*/  @!P0 BRA `(.L_x_4643) ;  /* 0x000000c000008947 */ /* 0x000fea0003800000 */
[----:B------:R-:W-:-:S13]  /*2500*/  ISETP.NE.AND P0, PT, R0, 0x3, PT ;  /* 0x000000030000780c */ /* 0x000fda0003f05270 */
[----:B------:R-:W-:Y:S05]  /*2510*/  @!P0 BRA `(.L_x_4644) ;  /* 0x0000006000008947 */ /* 0x000fea0003800000 */
[----:B------:R-:W-:-:S13]  /*2520*/  ISETP.NE.AND P0, PT, R0, 0x4, PT ;  /* 0x000000040000780c */ /* 0x000fda0003f05270 */
[----:B------:R-:W-:Y:S05]  /*2530*/  @P0 BRA `(.L_x_4641) ;  /* 0x00000d2000000947 */ /* 0x000fea0003800000 */
[----:B------:R-:W4:Y:S01]  /*2540*/  LDG.E.64 R28, [R2.64] ;  /* 0x00000024021c7981 */ /* 0x000f22000c1e1b00 */
[----:B------:R-:W-:Y:S01]  /*2550*/  CS2R R30, SRZ ;  /* 0x00000000001e7805 */ /* 0x000fe2000001ff00 */
[----:B----4-:R-:W0:Y:S01]  /*2560*/  I2F.F64.S64 R28, R28 ;  /* 0x0000001c001c7312 */ /* 0x010e220000301c00 */
[----:B------:R-:W-:Y:S05]  /*2570*/  BRA `(.L_x_4642) ;  /* 0x00000eb000007947 */ /* 0x000fea0003800000 */
.L_x_4644:
[----:B------:R-:W4:Y:S01]  /*2580*/  LDG.E R2, [R2.64] ;  /* 0x0000002402027981 */ /* 0x000f22000c1e1900 */
[----:B------:R-:W-:Y:S01]  /*2590*/  CS2R R30, SRZ ;  /* 0x00000000001e7805 */ /* 0x000fe2000001ff00 */
[----:B----4-:R0:W4:Y:S01]  /*25a0*/  I2F.F64 R28, R2 ;  /* 0x00000002001c7312 */ /* 0x0101220000201c00 */
[----:B------:R-:W-:Y:S05]  /*25b0*/  BRA `(.L_x_4642) ;  /* 0x00000e7000007947 */ /* 0x000fea0003800000 */
.L_x_4643:
[----:B------:R-:W4:Y:S01]  /*25c0*/  LDG.E.U16 R2, [R2.64] ;  /* 0x0000002402027981 */ /* 0x000f22000c1e1500 */
[----:B------:R-:W-:Y:S01]  /*25d0*/  CS2R R30, SRZ ;  /* 0x00000000001e7805 */ /* 0x000fe2000001ff00 */
[----:B----4-:R0:W4:Y:S01]  /*25e0*/  I2F.F64.S16 R28, R2 ;  /* 0x00000002001c7312 */ /* 0x0101220000101c00 */
[----:B------:R-:W-:Y:S05]  /*25f0*/  BRA `(.L_x_4642) ;  /* 0x00000e3000007947 */ /* 0x000fea0003800000 */
.L_x_4638:
[----:B------:R-:W-:-:S13]  /*2600*/  ISETP.GT.AND P0, PT, R0, 0x6, PT ;  /* 0x000000060000780c */ /* 0x000fda0003f04270 */
[----:B------:R-:W-:Y:S05]  /*2610*/  @P0 BRA `(.L_x_4645) ;  /* 0x000000f000000947 */ /* 0x000fea0003800000 */
[----:B------:R-:W-:-:S13]  /*2620*/  ISETP.NE.AND P0, PT, R0, 0x5, PT ;  /* 0x000000050000780c */ /* 0x000fda0003f05270 */
[----:B------:R-:W-:Y:S05]  /*2630*/  @!P0 BRA `(.L_x_4646) ;  /* 0x0000007000008947 */ /* 0x000fea0003800000 */
[----:B------:R-:W-:-:S13]  /*2640*/  ISETP.NE.AND P0, PT, R0, 0x6, PT ;  /* 0x000000060000780c */ /* 0x000fda0003f05270 */
[----:B------:R-:W-:Y:S05]  /*2650*/  @P0 BRA `(.L_x_4641) ;  /* 0x00000c0000000947 */ /* 0x000fea0003800000 */
[----:B------:R-:W4:Y:S01]  /*2660*/  LDG.E R28, [R2.64] ;  /* 0x00000024021c7981 */ /* 0x000f22000c1e1900 */
[----:B------:R-:W-:Y:S01]  /*2670*/  CS2R R30, SRZ ;  /* 0x00000000001e7805 */ /* 0x000fe2000001ff00 */
[----:B----4-:R-:W-:-:S06]  /*2680*/  FMUL.FTZ R28, R28, 1 ;  /* 0x3f8000001c1c7820 */ /* 0x010fcc0000410000 */
[----:B------:R-:W0:Y:S01]  /*2690*/  F2F.F64.F32 R28, R28 ;  /* 0x0000001c001c7310 */ /* 0x000e220000201800 */
[----:B------:R-:W-:Y:S05]  /*26a0*/  BRA `(.L_x_4642) ;  /* 0x00000d8000007947 */ /* 0x000fea0003800000 */
.L_x_4646:
[----:B------:R-:W4:Y:S01]  /*26b0*/  LDG.E.U16 R0, [R2.64] ;  /* 0x0000002402007981 */ /* 0x000f22000c1e1500 */
[----:B------:R-:W-:Y:S01]  /*26c0*/  CS2R R30, SRZ ;  /* 0x00000000001e7805 */ /* 0x000fe2000001ff00 */
[----:B----4-:R-:W-:-:S05]  /*26d0*/  HADD2.F32 R0, -RZ, R0.H0_H0 ;  /* 0x20000000ff007230 */ /* 0x010fca0000004100 */
[----:B------:R-:W-:-:S04]  /*26e0*/  FMUL.FTZ R0, R0, 1 ;  /* 0x3f80000000007820 */ /* 0x000fc80000410000 */
[----:B------:R0:W4:Y:S01]  /*26f0*/  F2F.F64.F32 R28, R0 ;  /* 0x00000000001c7310 */ /* 0x0001220000201800 */
[----:B------:R-:W-:Y:S05]  /*2700*/  BRA `(.L_x_4642) ;  /* 0x00000d2000007947 */ /* 0x000fea0003800000 */
.L_x_4645:
[----:B------:R-:W-:-:S13]  /*2710*/  ISETP.NE.AND P0, PT, R0, 0x7, PT ;  /* 0x000000070000780c */ /* 0x000fda0003f05270 */
[----:B------:R-:W-:Y:S05]  /*2720*/  @!P0 BRA `(.L_x_4647) ;  /* 0x0000012000008947 */ /* 0x000fea0003800000 */
[----:B------:R-:W-:-:S13]  /*2730*/  ISETP.NE.AND P0, PT, R0, 0x8, PT ;  /* 0x000000080000780c */ /* 0x000fda0003f05270 */
[----:B------:R-:W-:Y:S05]  /*2740*/  @!P0 BRA `(.L_x_4648) ;  /* 0x0000008000008947 */ /* 0x000fea0003800000 */
[----:B------:R-:W-:-:S13]  /*2750*/  ISETP.NE.AND P0, PT, R0, 0x9, PT ;  /* 0x000000090000780c */ /* 0x000fda0003f05270 */
[----:B------:R-:W-:Y:S05]  /*2760*/  @P0 BRA `(.L_x_4641) ;  /* 0x00000af000000947 */ /* 0x000fea0003800000 */
[----:B------:R-:W4:Y:S02]  /*2770*/  LDG.E.64 R2, [R2.64] ;  /* 0x0000002402027981 */ /* 0x000f24000c1e1b00 */
[----:B----4-:R-:W-:Y:S02]  /*2780*/  FMUL.FTZ R30, R3, 1 ;  /* 0x3f800000031e7820 */ /* 0x010fe40000410000 */
[----:B------:R-:W-:-:S04]  /*2790*/  FMUL.FTZ R28, R2, 1 ;  /* 0x3f800000021c7820 */ /* 0x000fc80000410000 */
[----:B------:R-:W0:Y:S08]  /*27a0*/  F2F.F64.F32 R30, R30 ;  /* 0x0000001e001e7310 */ /* 0x000e300000201800 */
[----:B------:R-:W4:Y:S01]  /*27b0*/  F2F.F64.F32 R28, R28 ;  /* 0x0000001c001c7310 */ /* 0x000f220000201800 */
[----:B------:R-:W-:Y:S05]  /*27c0*/  BRA `(.L_x_4642) ;  /* 0x00000c6000007947 */ /* 0x000fea0003800000 */
.L_x_4648:
[----:B------:R-:W4:Y:S02]  /*27d0*/  LDG.E R0, [R2.64] ;  /* 0x0000002402007981 */ /* 0x000f24000c1e1900 */
[----:B----4-:R-:W-:-:S02]  /*27e0*/  HADD2.F32 R4, -RZ, R0.H1_H1 ;  /* 0x30000000ff047230 */ /* 0x010fc40000004100 */
[----:B------:R-:W-:-:S03]  /*27f0*/  HADD2.F32 R0, -RZ, R0.H0_H0 ;  /* 0x20000000ff007230 */ /* 0x000fc60000004100 */
[----:B------:R-:W-:Y:S02]  /*2800*/  FMUL.FTZ R4, R4, 1 ;  /* 0x3f80000004047820 */ /* 0x000fe40000410000 */
[----:B------:R-:W-:Y:S02]  /*2810*/  FMUL.FTZ R0, R0, 1 ;  /* 0x3f80000000007820 */ /* 0x000fe40000410000 */
[----:B------:R0:W4:Y:S08]  /*2820*/  F2F.F64.F32 R30, R4 ;  /* 0x00000004001e7310 */ /* 0x0001300000201800 */
[----:B------:R0:W3:Y:S01]  /*2830*/  F2F.F64.F32 R28, R0 ;  /* 0x00000000001c7310 */ /* 0x0000e20000201800 */
[----:B------:R-:W-:Y:S05]  /*2840*/  BRA `(.L_x_4642) ;  /* 0x00000be000007947 */ /* 0x000fea0003800000 */
.L_x_4647:
[----:B------:R0:W5:Y:S01]  /*2850*/  LDG.E.64 R28, [R2.64] ;  /* 0x00000024021c7981 */ /* 0x000162000c1e1b00 */
[----:B------:R-:W-:Y:S01]  /*2860*/  CS2R R30, SRZ ;  /* 0x00000000001e7805 */ /* 0x000fe2000001ff00 */
[----:B------:R-:W-:Y:S05]  /*2870*/  BRA `(.L_x_4642) ;  /* 0x00000bb000007947 */ /* 0x000fea0003800000 */
.L_x_4637:
        /* <DEDUP_REMOVED lines=8> */
[----:B------:R-:W4:Y:S01]  /*2900*/  LDG.E.U8 R2, [R2.64] ;  /* 0x0000002402027981 */ /* 0x000f22000c1e1100 */
[----:B------:R-:W-:Y:S01]  /*2910*/  CS2R R30, SRZ ;  /* 0x00000000001e7805 */ /* 0x000fe2000001ff00 */
[----:B------:R-:W-:Y:S01]  /*2920*/  IMAD.MOV.U32 R28, RZ, RZ, RZ ;  /* 0x000000ffff1c7224 */ /* 0x000fe200078e00ff */
[----:B----4-:R-:W-:-:S04]  /*2930*/  ISETP.NE.AND P0, PT, R2, RZ, PT ;  /* 0x000000ff0200720c */ /* 0x010fc80003f05270 */
[----:B------:R-:W-:Y:S01]  /*2940*/  FSEL R29, RZ, 1.875, !P0 ;  /* 0x3ff00000ff1d7808 */ /* 0x000fe20004000000 */
[----:B------:R-:W-:Y:S05]  /*2950*/  BRA `(.L_x_4642) ;  /* 0x00000ad000007947 */ /* 0x000fea0003800000 */
.L_x_4651:
[----:B------:R0:W5:Y:S01]  /*2960*/  LDG.E.128 R28, [R2.64] ;  /* 0x00000024021c7981 */ /* 0x000162000c1e1d00 */
[----:B------:R-:W-:Y:S05]  /*2970*/  BRA `(.L_x_4642) ;  /* 0x00000ab000007947 */ /* 0x000fea0003800000 */
.L_x_4650:
[----:B------:R-:W-:-:S13]  /*2980*/  ISETP.NE.AND P0, PT, R0, 0xf, PT ;  /* 0x0000000f0000780c */ /* 0x000fda0003f05270 */
[----:B------:R-:W-:Y:S05]  /*2990*/  @!P0 BRA `(.L_x_4652) ;  /* 0x000002b000008947 */ /* 0x000fea0003800000 */
[----:B------:R-:W-:-:S13]  /*29a0*/  ISETP.NE.AND P0, PT, R0, 0x17, PT ;  /* 0x000000170000780c */ /* 0x000fda0003f05270 */
[----:B------:R-:W-:Y:S05]  /*29b0*/  @!P0 BRA `(.L_x_4653) ;  /* 0x0000019000008947 */ /* 0x000fea0003800000 */
[----:B------:R-:W-:-:S13]  /*29c0*/  ISETP.NE.AND P0, PT, R0, 0x18, PT ;  /* 0x000000180000780c */ /* 0x000fda0003f05270 */
[----:B------:R-:W-:Y:S05]  /*29d0*/  @P0 BRA `(.L_x_4641) ;  /* 0x0000088000000947 */ /* 0x000fea0003800000 */
[----:B------:R-:W4:Y:S01]  /*29e0*/  LDG.E.U8 R0, [R2.64] ;  /* 0x0000002402007981 */ /* 0x000f22000c1e1100 */
[----:B------:R-:W-:Y:S01]  /*29f0*/  IMAD.MOV.U32 R8, RZ, RZ, -0x800000 ;  /* 0xff800000ff087424 */ /* 0x000fe200078e00ff */
[----:B------:R-:W-:Y:S01]  /*2a00*/  CS2R R30, SRZ ;  /* 0x00000000001e7805 */ /* 0x000fe2000001ff00 */
[----:B----4-:R-:W-:-:S05]  /*2a10*/  IMAD.SHL.U32 R0, R0, 0x1000000, RZ ;  /* 0x0100000000007824 */ /* 0x010fca00078e00ff */
        /* <DEDUP_REMOVED lines=17> */
[----:B------:R0:W4:Y:S01]  /*2b30*/  F2F.F64.F32 R28, R5 ;  /* 0x00000005001c7310 */ /* 0x0001220000201800 */
[----:B------:R-:W-:Y:S05]  /*2b40*/  BRA `(.L_x_4642) ;  /* 0x000008e000007947 */ /* 0x000fea0003800000 */
.L_x_4653:
[----:B------:R-:W4:Y:S01]  /*2b50*/  LDG.E.U8 R2, [R2.64] ;  /* 0x0000002402027981 */ /* 0x000f22000c1e1100 */
[----:B------:R-:W-:Y:S01]  /*2b60*/  CS2R R30, SRZ ;  /* 0x00000000001e7805 */ /* 0x000fe2000001ff00 */
[C---:B----4-:R-:W-:Y:S02]  /*2b70*/  IMAD.SHL.U32 R0, R2.reuse, 0x2000000, RZ ;  /* 0x0200000002007824 */ /* 0x050fe400078e00ff */
        /* <DEDUP_REMOVED lines=11> */
[----:B------:R0:W4:Y:S01]  /*2c30*/  F2F.F64.F32 R28, R4 ;  /* 0x00000004001c7310 */ /* 0x0001220000201800 */
[----:B------:R-:W-:Y:S05]  /*2c40*/  BRA `(.L_x_4642) ;  /* 0x000007e000007947 */ /* 0x000fea0003800000 */
.L_x_4652:
[----:B------:R-:W4:Y:S01]  /*2c50*/  LDG.E.U16 R0, [R2.64] ;  /* 0x0000002402007981 */ /* 0x000f22000c1e1500 */
[----:B------:R-:W-:Y:S01]  /*2c60*/  CS2R R30, SRZ ;  /* 0x00000000001e7805 */ /* 0x000fe2000001ff00 */
[----:B----4-:R-:W-:-:S05]  /*2c70*/  PRMT R0, RZ, 0x5410, R0 ;  /* 0x00005410ff007816 */ /* 0x010fca0000000000 */
[----:B------:R-:W-:-:S04]  /*2c80*/  FMUL.FTZ R0, R0, 1 ;  /* 0x3f80000000007820 */ /* 0x000fc80000410000 */
[----:B------:R0:W4:Y:S01]  /*2c90*/  F2F.F64.F32 R28, R0 ;  /* 0x00000000001c7310 */ /* 0x0001220000201800 */
[----:B------:R-:W-:Y:S05]  /*2ca0*/  BRA `(.L_x_4642) ;  /* 0x0000078000007947 */ /* 0x000fea0003800000 */
.L_x_4649:
        /* <DEDUP_REMOVED lines=8> */
[----:B------:R-:W4:Y:S01]  /*2d30*/  LDG.E.U16 R2, [R2.64] ;  /* 0x0000002402027981 */ /* 0x000f22000c1e1500 */
[----:B------:R-:W-:Y:S01]  /*2d40*/  CS2R R30, SRZ ;  /* 0x00000000001e7805 */ /* 0x000fe2000001ff00 */
[----:B----4-:R0:W4:Y:S01]  /*2d50*/  I2F.F64.U16 R28, R2 ;  /* 0x00000002001c7312 */ /* 0x0101220000101800 */
[----:B------:R-:W-:Y:S05]  /*2d60*/  BRA `(.L_x_4642) ;  /* 0x000006c000007947 */ /* 0x000fea0003800000 */
.L_x_4656:
[----:B------:R-:W4:Y:S01]  /*2d70*/  LDG.E.U8 R2, [R2.64] ;  /* 0x0000002402027981 */ /* 0x000f22000c1e1100 */
[----:B------:R-:W-:Y:S01]  /*2d80*/  BSSY B0, `(.L_x_4657) ;  /* 0x0000018000007945 */ /* 0x000fe20003800000 */
[----:B------:R-:W-:Y:S01]  /*2d90*/  IMAD.MOV.U32 R0, RZ, RZ, RZ ;  /* 0x000000ffff007224 */ /* 0x000fe200078e00ff */
[----:B----4-:R-:W-:-:S13]  /*2da0*/  ISETP.NE.AND P0, PT, R2, RZ, PT ;  /* 0x000000ff0200720c */ /* 0x010fda0003f05270 */
        /* <DEDUP_REMOVED lines=17> */
.L_x_4660:
[----:B------:R-:W-:Y:S05]  /*2ec0*/  BSYNC B1 ;  /* 0x0000000000017941 */ /* 0x000fea0003800000 */
.L_x_4659:
[----:B------:R-:W-:Y:S01]  /*2ed0*/  LEA R3, R0, 0x3b800000, 0x17 ;  /* 0x3b80000000037811 */ /* 0x000fe200078eb8ff */
[----:B------:R-:W-:-:S05]  /*2ee0*/  IMAD.SHL.U32 R0, R2, 0x100000, RZ ;  /* 0x0010000002007824 */ /* 0x000fca00078e00ff */
[----:B------:R-:W-:Y:S02]  /*2ef0*/  LOP3.LUT R0, R3, R0, R4, 0xfe, !PT ;  /* 0x0000000003007212 */ /* 0x000fe400078efe04 */
.L_x_4658:
[----:B------:R-:W-:Y:S05]  /*2f00*/  BSYNC B0 ;  /* 0x0000000000007941 */ /* 0x000fea0003800000 */
.L_x_4657:
[----:B------:R-:W-:Y:S01]  /*2f10*/  FMUL.FTZ R0, R0, 1 ;  /* 0x3f80000000007820 */ /* 0x000fe20000410000 */
[----:B------:R-:W-:-:S03]  /*2f20*/  CS2R R30, SRZ ;  /* 0x00000000001e7805 */ /* 0x000fc6000001ff00 */
[----:B------:R0:W4:Y:S01]  /*2f30*/  F2F.F64.F32 R28, R0 ;  /* 0x00000000001c7310 */ /* 0x0001220000201800 */
[----:B------:R-:W-:Y:S05]  /*2f40*/  BRA `(.L_x_4642) ;  /* 0x000004e000007947 */ /* 0x000fea0003800000 */
.L_x_4655:
        /* <DEDUP_REMOVED lines=21> */
.L_x_4664:
[----:B------:R-:W-:Y:S05]  /*30a0*/  BSYNC B1 ;  /* 0x0000000000017941 */ /* 0x000fea0003800000 */
.L_x_4663:
[----:B------:R-:W-:Y:S01]  /*30b0*/  LEA R3, R0, 0x37800000, 0x17 ;  /* 0x3780000000037811 */ /* 0x000fe200078eb8ff */
[----:B------:R-:W-:-:S05]  /*30c0*/  IMAD.SHL.U32 R0, R2, 0x200000, RZ ;  /* 0x0020000002007824 */ /* 0x000fca00078e00ff */
[----:B------:R-:W-:Y:S02]  /*30d0*/  LOP3.LUT R0, R3, R0, R4, 0xfe, !PT ;  /* 0x0000000003007212 */ /* 0x000fe400078efe04 */
.L_x_4662:
[----:B------:R-:W-:Y:S05]  /*30e0*/  BSYNC B0 ;  /* 0x0000000000007941 */ /* 0x000fea0003800000 */
.L_x_4661:
[----:B------:R-:W-:Y:S01]  /*30f0*/  FMUL.FTZ R0, R0, 1 ;  /* 0x3f80000000007820 */ /* 0x000fe20000410000 */
[----:B------:R-:W-:-:S03]  /*3100*/  CS2R R30, SRZ ;  /* 0x00000000001e7805 */ /* 0x000fc6000001ff00 */
[----:B------:R0:W4:Y:S01]  /*3110*/  F2F.F64.F32 R28, R0 ;  /* 0x00000000001c7310 */ /* 0x0001220000201800 */
[----:B------:R-:W-:Y:S05]  /*3120*/  BRA `(.L_x_4642) ;  /* 0x0000030000007947 */ /* 0x000fea0003800000 */
.L_x_4654:
[----:B------:R-:W-:-:S13]  /*3130*/  ISETP.NE.AND P0, PT, R0, 0x1c, PT ;  /* 0x0000001c0000780c */ /* 0x000fda0003f05270 */
[----:B------:R-:W-:Y:S05]  /*3140*/  @!P0 BRA `(.L_x_4665) ;  /* 0x000002b000008947 */ /* 0x000fea0003800000 */
[----:B------:R-:W-:-:S13]  /*3150*/  ISETP.NE.AND P0, PT, R0, 0x1d, PT ;  /* 0x0000001d0000780c */ /* 0x000fda0003f05270 */
[----:B------:R-:W-:Y:S05]  /*3160*/  @!P0 BRA `(.L_x_4666) ;  /* 0x0000025000008947 */ /* 0x000fea0003800000 */
[----:B------:R-:W-:-:S13]  /*3170*/  ISETP.NE.AND P0, PT, R0, 0x2c, PT ;  /* 0x0000002c0000780c */ /* 0x000fda0003f05270 */
[----:B------:R-:W-:Y:S05]  /*3180*/  @P0 BRA `(.L_x_4641) ;  /* 0x000000d000000947 */ /* 0x000fea0003800000 */
[----:B------:R-:W4:Y:S01]  /*3190*/  LDG.E.U8 R2, [R2.64] ;  /* 0x0000002402027981 */ /* 0x000f22000c1e1100 */
[----:B------:R-:W-:Y:S01]  /*31a0*/  BSSY B0, `(.L_x_4667) ;  /* 0x0000007000007945 */ /* 0x000fe20003800000 */
[----:B------:R-:W-:Y:S01]  /*31b0*/  IMAD.MOV.U32 R0, RZ, RZ, 0x400000 ;  /* 0x00400000ff007424 */ /* 0x000fe200078e00ff */
[----:B----4-:R-:W-:-:S13]  /*31c0*/  ISETP.NE.AND P0, PT, R2, RZ, PT ;  /* 0x000000ff0200720c */ /* 0x010fda0003f05270 */
[----:B------:R-:W-:Y:S05]  /*31d0*/  @!P0 BRA `(.L_x_4668) ;  /* 0x0000003000008947 */ /* 0x000fea0003800000 */
[----:B------:R-:W-:-:S13]  /*31e0*/  ISETP.NE.AND P0, PT, R2, 0xff, PT ;  /* 0x000000ff0200780c */ /* 0x000fda0003f05270 */
[----:B------:R-:W-:Y:S02]  /*31f0*/  @!P0 IMAD.MOV.U32 R0, RZ, RZ, 0x7f800001 ;  /* 0x7f800001ff008424 */ /* 0x000fe400078e00ff */
[----:B------:R-:W-:Y:S02]  /*3200*/  @P0 IMAD.SHL.U32 R0, R2, 0x800000, RZ ;  /* 0x0080000002000824 */ /* 0x000fe400078e00ff */
.L_x_4668:
[----:B------:R-:W-:Y:S05]  /*3210*/  BSYNC B0 ;  /* 0x0000000000007941 */ /* 0x000fea0003800000 */
.L_x_4667:
[----:B------:R-:W-:Y:S01]  /*3220*/  FMUL.FTZ R0, R0, 1 ;  /* 0x3f80000000007820 */ /* 0x000fe20000410000 */
[----:B------:R-:W-:-:S03]  /*3230*/  CS2R R30, SRZ ;  /* 0x00000000001e7805 */ /* 0x000fc6000001ff00 */
[----:B------:R0:W4:Y:S01]  /*3240*/  F2F.F64.F32 R28, R0 ;  /* 0x00000000001c7310 */ /* 0x0001220000201800 */
[----:B------:R-:W-:Y:S05]  /*3250*/  BRA `(.L_x_4642) ;  /* 0x000001d000007947 */ /* 0x000fea0003800000 */
.L_x_4641:
        /* <DEDUP_REMOVED lines=18> */
[----:B0123-5:R-:W-:Y:S05]  /*3380*/  CALL.ABS.NOINC R2 ;  /* 0x0000000002007343 */ /* 0x02ffea0003c00000 */
[----:B------:R-:W-:Y:S01]  /*3390*/  CS2R R28, SRZ ;  /* 0x00000000001c7805 */ /* 0x000fe2000001ff00 */
[----:B------:R-:W-:Y:S01]  /*33a0*/  CS2R R30, SRZ ;  /* 0x00000000001e7805 */ /* 0x000fe2000001ff00 */
[----:B------:R-:W-:Y:S05]  /*33b0*/  BRA `(.L_x_4642) ;  /* 0x0000007000007947 */ /* 0x000fea0003800000 */
.L_x_4666:
[----:B------:R-:W4:Y:S01]  /*33c0*/  LDG.E.64 R28, [R2.64] ;  /* 0x00000024021c7981 */ /* 0x000f22000c1e1b00 */
[----:B------:R-:W-:Y:S01]  /*33d0*/  CS2R R30, SRZ ;  /* 0x00000000001e7805 */ /* 0x000fe2000001ff00 */
[----:B----4-:R-:W0:Y:S01]  /*33e0*/  I2F.F64.U64 R28, R28 ;  /* 0x0000001c001c7312 */ /* 0x010e220000301800 */
[----:B------:R-:W-:Y:S05]  /*33f0*/  BRA `(.L_x_4642) ;  /* 0x0000003000007947 */ /* 0x000fea0003800000 */
.L_x_4665:
[----:B------:R-:W4:Y:S01]  /*3400*/  LDG.E R2, [R2.64] ;  /* 0x0000002402027981 */ /* 0x000f22000c1e1900 */
[----:B------:R-:W-:Y:S01]  /*3410*/  CS2R R30, SRZ ;  /* 0x00000000001e7805 */ /* 0x000fe2000001ff00 */
[----:B----4-:R0:W4:Y:S06]  /*3420*/  I2F.F64.U32 R28, R2 ;  /* 0x00000002001c7312 */ /* 0x01012c0000201800 */
.L_x_4642:
[----:B------:R-:W-:-:S03]  /*3430*/  IADD3 R33, R33, 0x80, RZ ;  /* 0x0000008021217810 */ /* 0x000fc60007ffe0ff */
.L_x_4636:
[----:B------:R-:W-:Y:S05]  /*3440*/  BSYNC B6 ;  /* 0x0000000000067941 */ /* 0x000fea0003800000 */
.L_x_4635:
[----:B------:R-:W-:Y:S01]  /*3450*/  ISETP.GE.AND P0, PT, R33, R43, PT ;  /* 0x0000002b2100720c */ /* 0x000fe20003f06270 */
[----:B------:R-:W-:Y:S01]  /*3460*/  BSSY B6, `(.L_x_4669) ;  /* 0x000010f000067945 */ /* 0x000fe20003800000 */
[----:B------:R-:W-:-:S11]  /*3470*/  CS2R R20, SRZ ;  /* 0x0000000000147805 */ /* 0x000fd6000001ff00 */
        /* <DEDUP_REMOVED lines=16> */
[----:B----4-:R-:W4:Y:S01]  /*3580*/  LDG.E.S8 R2, [R2.64] ;  /* 0x0000002402027981 */ /* 0x010f22000c1e1300 */
[----:B------:R-:W-:Y:S01]  /*3590*/  CS2R R22, SRZ ;  /* 0x0000000000167805 */ /* 0x000fe2000001ff00 */
[----:B----4-:R0:W4:Y:S01]  /*35a0*/  I2F.F64.S16 R20, R2 ;  /* 0x0000000200147312 */ /* 0x0101220000101c00 */
[----:B------:R-:W-:Y:S05]  /*35b0*/  BRA `(.L_x_4670) ;  /* 0x00000f9000007947 */ /* 0x000fea0003800000 */
.L_x_4674:
[----:B----4-:R-:W4:Y:S01]  /*35c0*/  LDG.E.U8 R2, [R2.64] ;  /* 0x0000002402027981 */ /* 0x010f22000c1e1100 */
[----:B------:R-:W-:Y:S01]  /*35d0*/  CS2R R22, SRZ ;  /* 0x0000000000167805 */ /* 0x000fe2000001ff00 */
[----:B----4-:R0:W4:Y:S01]  /*35e0*/  I2F.F64.U16 R20, R2 ;  /* 0x0000000200147312 */ /* 0x0101220000101800 */
[----:B------:R-:W-:Y:S05]  /*35f0*/  BRA `(.L_x_4670) ;  /* 0x00000f5000007947 */ /* 0x000fea0003800000 */
.L_x_4673:
[----:B------:R-:W-:-:S13]  /*3600*/  ISETP.NE.AND P0, PT, R0, 0x2, PT ;  /* 0x000000020000780c */ /* 0x000fda0003f05270 */
[----:B------:R-:W-:Y:S05]  /*3610*/  @!P0 BRA `(.L_x_4676) ;  /* 0x000000c000008947 */ /* 0x000fea0003800000 */
[----:B------:R-:W-:-:S13]  /*3620*/  ISETP.NE.AND P0, PT, R0, 0x3, PT ;  /* 0x000000030000780c */ /* 0x000fda0003f05270 */
[----:B------:R-:W-:Y:S05]  /*3630*/  @!P0 BRA `(.L_x_4677) ;  /* 0x0000006000008947 */ /* 0x000fea0003800000 */
[----:B------:R-:W-:-:S13]  /*3640*/  ISETP.NE.AND P0, PT, R0, 0x4, PT ;  /* 0x000000040000780c */ /* 0x000fda0003f05270 */
[----:B------:R-:W-:Y:S05]  /*3650*/  @P0 BRA `(.L_x_4675) ;  /* 0x00000d2000000947 */ /* 0x000fea0003800000 */
[----:B----4-:R-:W4:Y:S01]  /*3660*/  LDG.E.64 R20, [R2.64] ;  /* 0x0000002402147981 */ /* 0x010f22000c1e1b00 */
[----:B------:R-:W-:Y:S01]  /*3670*/  CS2R R22, SRZ ;  /* 0x0000000000167805 */ /* 0x000fe2000001ff00 */
[----:B----4-:R-:W0:Y:S01]  /*3680*/  I2F.F64.S64 R20, R20 ;  /* 0x0000001400147312 */ /* 0x010e220000301c00 */
[----:B------:R-:W-:Y:S05]  /*3690*/  BRA `(.L_x_4670) ;  /* 0x00000eb000007947 */ /* 0x000fea0003800000 */
.L_x_4677:
[----:B----4-:R-:W4:Y:S01]  /*36a0*/  LDG.E R2, [R2.64] ;  /* 0x0000002402027981 */ /* 0x010f22000c1e1900 */
[----:B------:R-:W-:Y:S01]  /*36b0*/  CS2R R22, SRZ ;  /* 0x0000000000167805 */ /* 0x000fe2000001ff00 */
[----:B----4-:R0:W4:Y:S01]  /*36c0*/  I2F.F64 R20, R2 ;  /* 0x0000000200147312 */ /* 0x0101220000201c00 */
[----:B------:R-:W-:Y:S05]  /*36d0*/  BRA `(.L_x_4670) ;  /* 0x00000e7000007947 */ /* 0x000fea0003800000 */
.L_x_4676:
[----:B----4-:R-:W4:Y:S01]  /*36e0*/  LDG.E.U16 R2, [R2.64] ;  /* 0x0000002402027981 */ /* 0x010f22000c1e1500 */
[----:B------:R-:W-:Y:S01]  /*36f0*/  CS2R R22, SRZ ;  /* 0x0000000000167805 */ /* 0x000fe2000001ff00 */
[----:B----4-:R0:W4:Y:S01]  /*3700*/  I2F.F64.S16 R20, R2 ;  /* 0x0000000200147312 */ /* 0x0101220000101c00 */
[----:B------:R-:W-:Y:S05]  /*3710*/  BRA `(.L_x_4670) ;  /* 0x00000e3000007947 */ /* 0x000fea0003800000 */
.L_x_4672:
[----:B------:R-:W-:-:S13]  /*3720*/  ISETP.GT.AND P0, PT, R0, 0x6, PT ;  /* 0x000000060000780c */ /* 0x000fda0003f04270 */
[----:B------:R-:W-:Y:S05]  /*3730*/  @P0 BRA `(.L_x_4678) ;  /* 0x000000f000000947 */ /* 0x000fea0003800000 */
[----:B------:R-:W-:-:S13]  /*3740*/  ISETP.NE.AND P0, PT, R0, 0x5, PT ;  /* 0x000000050000780c */ /* 0x000fda0003f05270 */
[----:B------:R-:W-:Y:S05]  /*3750*/  @!P0 BRA `(.L_x_4679) ;  /* 0x0000007000008947 */ /* 0x000fea0003800000 */
[----:B------:R-:W-:-:S13]  /*3760*/  ISETP.NE.AND P0, PT, R0, 0x6, PT ;  /* 0x000000060000780c */ /* 0x000fda0003f05270 */
[----:B------:R-:W-:Y:S05]  /*3770*/  @P0 BRA `(.L_x_4675) ;  /* 0x00000c0000000947 */ /* 0x000fea0003800000 */
[----:B----4-:R-:W4:Y:S01]  /*3780*/  LDG.E R20, [R2.64] ;  /* 0x0000002402147981 */ /* 0x010f22000c1e1900 */
[----:B------:R-:W-:Y:S01]  /*3790*/  CS2R R22, SRZ ;  /* 0x0000000000167805 */ /* 0x000fe2000001ff00 */
[----:B----4-:R-:W-:-:S06]  /*37a0*/  FMUL.FTZ R20, R20, 1 ;  /* 0x3f80000014147820 */ /* 0x010fcc0000410000 */
[----:B------:R-:W0:Y:S01]  /*37b0*/  F2F.F64.F32 R20, R20 ;  /* 0x0000001400147310 */ /* 0x000e220000201800 */
[----:B------:R-:W-:Y:S05]  /*37c0*/  BRA `(.L_x_4670) ;  /* 0x00000d8000007947 */ /* 0x000fea0003800000 */
.L_x_4679:
[----:B----4-:R-:W4:Y:S01]  /*37d0*/  LDG.E.U16 R0, [R2.64] ;  /* 0x0000002402007981 */ /* 0x010f22000c1e1500 */
[----:B------:R-:W-:Y:S01]  /*37e0*/  CS2R R22, SRZ ;  /* 0x0000000000167805 */ /* 0x000fe2000001ff00 */
[----:B----4-:R-:W-:-:S05]  /*37f0*/  HADD2.F32 R0, -RZ, R0.H0_H0 ;  /* 0x20000000ff007230 */ /* 0x010fca0000004100 */
[----:B------:R-:W-:-:S04]  /*3800*/  FMUL.FTZ R0, R0, 1 ;  /* 0x3f80000000007820 */ /* 0x000fc80000410000 */
[----:B------:R0:W4:Y:S01]  /*3810*/  F2F.F64.F32 R20, R0 ;  /* 0x0000000000147310 */ /* 0x0001220000201800 */
[----:B------:R-:W-:Y:S05]  /*3820*/  BRA `(.L_x_4670) ;  /* 0x00000d2000007947 */ /* 0x000fea0003800000 */
.L_x_4678:
[----:B------:R-:W-:-:S13]  /*3830*/  ISETP.NE.AND P0, PT, R0, 0x7, PT ;  /* 0x000000070000780c */ /* 0x000fda0003f05270 */
[----:B------:R-:W-:Y:S05]  /*3840*/  @!P0 BRA `(.L_x_4680) ;  /* 0x0000012000008947 */ /* 0x000fea0003800000 */
[----:B------:R-:W-:-:S13]  /*3850*/  ISETP.NE.AND P0, PT, R0, 0x8, PT ;  /* 0x000000080000780c */ /* 0x000fda0003f05270 */
[----:B------:R-:W-:Y:S05]  /*3860*/  @!P0 BRA `(.L_x_4681) ;  /* 0x0000008000008947 */ /* 0x000fea0003800000 */
[----:B------:R-:W-:-:S13]  /*3870*/  ISETP.NE.AND P0, PT, R0, 0x9, PT ;  /* 0x000000090000780c */ /* 0x000fda0003f05270 */
[----:B------:R-:W-:Y:S05]  /*3880*/  @P0 BRA `(.L_x_4675) ;  /* 0x00000af000000947 */ /* 0x000fea0003800000 */
[----:B----4-:R-:W4:Y:S02]  /*3890*/  LDG.E.64 R2, [R2.64] ;  /* 0x0000002402027981 */ /* 0x010f24000c1e1b00 */
[----:B----4-:R-:W-:Y:S02]  /*38a0*/  FMUL.FTZ R22, R3, 1 ;  /* 0x3f80000003167820 */ /* 0x010fe40000410000 */
[----:B------:R-:W-:-:S04]  /*38b0*/  FMUL.FTZ R20, R2, 1 ;  /* 0x3f80000002147820 */ /* 0x000fc80000410000 */
[----:B------:R-:W0:Y:S08]  /*38c0*/  F2F.F64.F32 R22, R22 ;  /* 0x0000001600167310 */ /* 0x000e300000201800 */
[----:B------:R-:W4:Y:S01]  /*38d0*/  F2F.F64.F32 R20, R20 ;  /* 0x0000001400147310 */ /* 0x000f220000201800 */
[----:B------:R-:W-:Y:S05]  /*38e0*/  BRA `(.L_x_4670) ;  /* 0x00000c6000007947 */ /* 0x000fea0003800000 */
.L_x_4681:
[----:B----4-:R-:W4:Y:S02]  /*38f0*/  LDG.E R0, [R2.64] ;  /* 0x0000002402007981 */ /* 0x010f24000c1e1900 */
[----:B----4-:R-:W-:-:S02]  /*3900*/  HADD2.F32 R4, -RZ, R0.H1_H1 ;  /* 0x30000000ff047230 */ /* 0x010fc40000004100 */
[----:B------:R-:W-:-:S03]  /*3910*/  HADD2.F32 R0, -RZ, R0.H0_H0 ;  /* 0x20000000ff007230 */ /* 0x000fc60000004100 */
[----:B------:R-:W-:Y:S02]  /*3920*/  FMUL.FTZ R4, R4, 1 ;  /* 0x3f80000004047820 */ /* 0x000fe40000410000 */
[----:B------:R-:W-:Y:S02]  /*3930*/  FMUL.FTZ R0, R0, 1 ;  /* 0x3f80000000007820 */ /* 0x000fe40000410000 */
[----:B------:R0:W4:Y:S08]  /*3940*/  F2F.F64.F32 R22, R4 ;  /* 0x0000000400167310 */ /* 0x0001300000201800 */
[----:B------:R0:W3:Y:S01]  /*3950*/  F2F.F64.F32 R20, R0 ;  /* 0x0000000000147310 */ /* 0x0000e20000201800 */
[----:B------:R-:W-:Y:S05]  /*3960*/  BRA `(.L_x_4670) ;  /* 0x00000be000007947 */ /* 0x000fea0003800000 */
.L_x_4680:
[----:B------:R0:W5:Y:S01]  /*3970*/  LDG.E.64 R20, [R2.64] ;  /* 0x0000002402147981 */ /* 0x000162000c1e1b00 */
[----:B------:R-:W-:Y:S01]  /*3980*/  CS2R R22, SRZ ;  /* 0x0000000000167805 */ /* 0x000fe2000001ff00 */
[----:B------:R-:W-:Y:S05]  /*3990*/  BRA `(.L_x_4670) ;  /* 0x00000bb000007947 */ /* 0x000fea0003800000 */
.L_x_4671:
        /* <DEDUP_REMOVED lines=8> */
[----:B----4-:R-:W4:Y:S01]  /*3a20*/  LDG.E.U8 R2, [R2.64] ;  /* 0x0000002402027981 */ /* 0x010f22000c1e1100 */
[----:B------:R-:W-:Y:S01]  /*3a30*/  CS2R R22, SRZ ;  /* 0x0000000000167805 */ /* 0x000fe2000001ff00 */
[----:B------:R-:W-:Y:S01]  /*3a40*/  IMAD.MOV.U32 R20, RZ, RZ, RZ ;  /* 0x000000ffff147224 */ /* 0x000fe200078e00ff */
[----:B----4-:R-:W-:-:S04]  /*3a50*/  ISETP.NE.AND P0, PT, R2, RZ, PT ;  /* 0x000000ff0200720c */ /* 0x010fc80003f05270 */
[----:B------:R-:W-:Y:S01]  /*3a60*/  FSEL R21, RZ, 1.875, !P0 ;  /* 0x3ff00000ff157808 */ /* 0x000fe20004000000 */
[----:B------:R-:W-:Y:S05]  /*3a70*/  BRA `(.L_x_4670) ;  /* 0x00000ad000007947 */ /* 0x000fea0003800000 */
.L_x_4684:
[----:B------:R0:W5:Y:S01]  /*3a80*/  LDG.E.128 R20, [R2.64] ;  /* 0x0000002402147981 */ /* 0x000162000c1e1d00 */
[----:B------:R-:W-:Y:S05]  /*3a90*/  BRA `(.L_x_4670) ;  /* 0x00000ab000007947 */ /* 0x000fea0003800000 */
.L_x_4683:
[----:B------:R-:W-:-:S13]  /*3aa0*/  ISETP.NE.AND P0, PT, R0, 0xf, PT ;  /* 0x0000000f0000780c */ /* 0x000fda0003f05270 */
[----:B------:R-:W-:Y:S05]  /*3ab0*/  @!P0 BRA `(.L_x_4685) ;  /* 0x000002b000008947 */ /* 0x000fea0003800000 */
[----:B------:R-:W-:-:S13]  /*3ac0*/  ISETP.NE.AND P0, PT, R0, 0x17, PT ;  /* 0x000000170000780c */ /* 0x000fda0003f05270 */
[----:B------:R-:W-:Y:S05]  /*3ad0*/  @!P0 BRA `(.L_x_4686) ;  /* 0x0000019000008947 */ /* 0x000fea0003800000 */
[----:B------:R-:W-:-:S13]  /*3ae0*/  ISETP.NE.AND P0, PT, R0, 0x18, PT ;  /* 0x000000180000780c */ /* 0x000fda0003f05270 */
[----:B------:R-:W-:Y:S05]  /*3af0*/  @P0 BRA `(.L_x_4675) ;  /* 0x0000088000000947 */ /* 0x000fea0003800000 */
[----:B----4-:R-:W4:Y:S01]  /*3b00*/  LDG.E.U8 R0, [R2.64] ;  /* 0x0000002402007981 */ /* 0x010f22000c1e1100 */
        /* <DEDUP_REMOVED lines=22> */
.L_x_4686:
[----:B----4-:R-:W4:Y:S01]  /*3c70*/  LDG.E.U8 R2, [R2.64] ;  /* 0x0000002402027981 */ /* 0x010f22000c1e1100 */
        /* <DEDUP_REMOVED lines=15> */
.L_x_4685:
[----:B----4-:R-:W4:Y:S01]  /*3d70*/  LDG.E.U16 R0, [R2.64] ;  /* 0x0000002402007981 */ /* 0x010f22000c1e1500 */
[----:B------:R-:W-:Y:S01]  /*3d80*/  CS2R R22, SRZ ;  /* 0x0000000000167805 */ /* 0x000fe2000001ff00 */
[----:B----4-:R-:W-:-:S05]  /*3d90*/  PRMT R0, RZ, 0x5410, R0 ;  /* 0x00005410ff007816 */ /* 0x010fca0000000000 */
[----:B------:R-:W-:-:S04]  /*3da0*/  FMUL.FTZ R0, R0, 1 ;  /* 0x3f80000000007820 */ /* 0x000fc80000410000 */
[----:B------:R0:W4:Y:S01]  /*3db0*/  F2F.F64.F32 R20, R0 ;  /* 0x0000000000147310 */ /* 0x0001220000201800 */
[----:B------:R-:W-:Y:S05]  /*3dc0*/  BRA `(.L_x_4670) ;  /* 0x0000078000007947 */ /* 0x000fea0003800000 */
.L_x_4682:
        /* <DEDUP_REMOVED lines=8> */
[----:B----4-:R-:W4:Y:S01]  /*3e50*/  LDG.E.U16 R2, [R2.64] ;  /* 0x0000002402027981 */ /* 0x010f22000c1e1500 */
[----:B------:R-:W-:Y:S01]  /*3e60*/  CS2R R22, SRZ ;  /* 0x0000000000167805 */ /* 0x000fe2000001ff00 */
[----:B----4-:R0:W4:Y:S01]  /*3e70*/  I2F.F64.U16 R20, R2 ;  /* 0x0000000200147312 */ /* 0x0101220000101800 */
[----:B------:R-:W-:Y:S05]  /*3e80*/  BRA `(.L_x_4670) ;  /* 0x000006c000007947 */ /* 0x000fea0003800000 */
.L_x_4689:
[----:B----4-:R-:W4:Y:S01]  /*3e90*/  LDG.E.U8 R2, [R2.64] ;  /* 0x0000002402027981 */ /* 0x010f22000c1e1100 */
        /* <DEDUP_REMOVED lines=20> */
.L_x_4693:
[----:B------:R-:W-:Y:S05]  /*3fe0*/  BSYNC B1 ;  /* 0x0000000000017941 */ /* 0x000fea0003800000 */
.L_x_4692:
[----:B------:R-:W-:Y:S01]  /*3ff0*/  LEA R3, R0, 0x3b800000, 0x17 ;  /* 0x3b80000000037811 */ /* 0x000fe200078eb8ff */
[----:B------:R-:W-:-:S05]  /*4000*/  IMAD.SHL.U32 R0, R2, 0x100000, RZ ;  /* 0x0010000002007824 */ /* 0x000fca00078e00ff */
[----:B------:R-:W-:Y:S02]  /*4010*/  LOP3.LUT R0, R3, R0, R4, 0xfe, !PT ;  /* 0x0000000003007212 */ /* 0x000fe400078efe04 */
.L_x_4691:
[----:B------:R-:W-:Y:S05]  /*4020*/  BSYNC B0 ;  /* 0x0000000000007941 */ /* 0x000fea0003800000 */
.L_x_4690:
[----:B------:R-:W-:Y:S01]  /*4030*/  FMUL.FTZ R0, R0, 1 ;  /* 0x3f80000000007820 */ /* 0x000fe20000410000 */
[----:B------:R-:W-:-:S03]  /*4040*/  CS2R R22, SRZ ;  /* 0x0000000000167805 */ /* 0x000fc6000001ff00 */
[----:B------:R0:W4:Y:S01]  /*4050*/  F2F.F64.F32 R20, R0 ;  /* 0x0000000000147310 */ /* 0x0001220000201800 */
[----:B------:R-:W-:Y:S05]  /*4060*/  BRA `(.L_x_4670) ;  /* 0x000004e000007947 */ /* 0x000fea0003800000 */
.L_x_4688:
        /* <DEDUP_REMOVED lines=21> */
.L_x_4697:
[----:B------:R-:W-:Y:S05]  /*41c0*/  BSYNC B1 ;  /* 0x0000000000017941 */ /* 0x000fea0003800000 */
.L_x_4696:
[----:B------:R-:W-:Y:S01]  /*41d0*/  LEA R3, R0, 0x37800000, 0x17 ;  /* 0x3780000000037811 */ /* 0x000fe200078eb8ff */
[----:B------:R-:W-:-:S05]  /*41e0*/  IMAD.SHL.U32 R0, R2, 0x200000, RZ ;  /* 0x0020000002007824 */ /* 0x000fca00078e00ff */
[----:B------:R-:W-:Y:S02]  /*41f0*/  LOP3.LUT R0, R3, R0, R4, 0xfe, !PT ;  /* 0x0000000003007212 */ /* 0x000fe400078efe04 */
.L_x_4695:
[----:B------:R-:W-:Y:S05]  /*4200*/  BSYNC B0 ;  /* 0x0000000000007941 */ /* 0x000fea0003800000 */
.L_x_4694:
[----:B------:R-:W-:Y:S01]  /*4210*/  FMUL.FTZ R0, R0, 1 ;  /* 0x3f80000000007820 */ /* 0x000fe20000410000 */
[----:B------:R-:W-:-:S03]  /*4220*/  CS2R R22, SRZ ;  /* 0x0000000000167805 */ /* 0x000fc6000001ff00 */
[----:B------:R0:W4:Y:S01]  /*4230*/  F2F.F64.F32 R20, R0 ;  /* 0x0000000000147310 */ /* 0x0001220000201800 */
[----:B------:R-:W-:Y:S05]  /*4240*/  BRA `(.L_x_4670) ;  /* 0x0000030000007947 */ /* 0x000fea0003800000 */
.L_x_4687:
[----:B------:R-:W-:-:S13]  /*4250*/  ISETP.NE.AND P0, PT, R0, 0x1c, PT ;  /* 0x0000001c0000780c */ /* 0x000fda0003f05270 */
[----:B------:R-:W-:Y:S05]  /*4260*/  @!P0 BRA `(.L_x_4698) ;  /* 0x000002b000008947 */ /* 0x000fea0003800000 */
[----:B------:R-:W-:-:S13]  /*4270*/  ISETP.NE.AND P0, PT, R0, 0x1d, PT ;  /* 0x0000001d0000780c */ /* 0x000fda0003f05270 */
[----:B------:R-:W-:Y:S05]  /*4280*/  @!P0 BRA `(.L_x_4699) ;  /* 0x0000025000008947 */ /* 0x000fea0003800000 */
[----:B------:R-:W-:-:S13]  /*4290*/  ISETP.NE.AND P0, PT, R0, 0x2c, PT ;  /* 0x0000002c0000780c */ /* 0x000fda0003f05270 */
[----:B------:R-:W-:Y:S05]  /*42a0*/  @P0 BRA `(.L_x_4675) ;  /* 0x000000d000000947 */ /* 0x000fea0003800000 */
[----:B----4-:R-:W4:Y:S01]  /*42b0*/  LDG.E.U8 R2, [R2.64] ;  /* 0x0000002402027981 */ /* 0x010f22000c1e1100 */
[----:B------:R-:W-:Y:S01]  /*42c0*/  BSSY B0, `(.L_x_4700) ;  /* 0x0000007000007945 */ /* 0x000fe20003800000 */
[----:B------:R-:W-:Y:S01]  /*42d0*/  IMAD.MOV.U32 R0, RZ, RZ, 0x400000 ;  /* 0x00400000ff007424 */ /* 0x000fe200078e00ff */
[----:B----4-:R-:W-:-:S13]  /*42e0*/  ISETP.NE.AND P0, PT, R2, RZ, PT ;  /* 0x000000ff0200720c */ /* 0x010fda0003f05270 */
[----:B------:R-:W-:Y:S05]  /*42f0*/  @!P0 BRA `(.L_x_4701) ;  /* 0x0000003000008947 */ /* 0x000fea0003800000 */
[----:B------:R-:W-:-:S13]  /*4300*/  ISETP.NE.AND P0, PT, R2, 0xff, PT ;  /* 0x000000ff0200780c */ /* 0x000fda0003f05270 */
[----:B------:R-:W-:Y:S02]  /*4310*/  @!P0 IMAD.MOV.U32 R0, RZ, RZ, 0x7f800001 ;  /* 0x7f800001ff008424 */ /* 0x000fe400078e00ff */
[----:B------:R-:W-:Y:S02]  /*4320*/  @P0 IMAD.SHL.U32 R0, R2, 0x800000, RZ ;  /* 0x0080000002000824 */ /* 0x000fe400078e00ff */
.L_x_4701:
[----:B------:R-:W-:Y:S05]  /*4330*/  BSYNC B0 ;  /* 0x0000000000007941 */ /* 0x000fea0003800000 */
.L_x_4700:
[----:B------:R-:W-:Y:S01]  /*4340*/  FMUL.FTZ R0, R0, 1 ;  /* 0x3f80000000007820 */ /* 0x000fe20000410000 */
[----:B------:R-:W-:-:S03]  /*4350*/  CS2R R22, SRZ ;  /* 0x0000000000167805 */ /* 0x000fc6000001ff00 */
[----:B------:R0:W4:Y:S01]  /*4360*/  F2F.F64.F32 R20, R0 ;  /* 0x0000000000147310 */ /* 0x0001220000201800 */
[----:B------:R-:W-:Y:S05]  /*4370*/  BRA `(.L_x_4670) ;  /* 0x000001d000007947 */ /* 0x000fea0003800000 */
.L_x_4675:
        /* <DEDUP_REMOVED lines=18> */
[----:B012345:R-:W-:Y:S05]  /*44a0*/  CALL.ABS.NOINC R2 ;  /* 0x0000000002007343 */ /* 0x03ffea0003c00000 */
[----:B------:R-:W-:Y:S01]  /*44b0*/  CS2R R20, SRZ ;  /* 0x0000000000147805 */ /* 0x000fe2000001ff00 */
[----:B------:R-:W-:Y:S01]  /*44c0*/  CS2R R22, SRZ ;  /* 0x0000000000167805 */ /* 0x000fe2000001ff00 */
[----:B------:R-:W-:Y:S05]  /*44d0*/  BRA `(.L_x_4670) ;  /* 0x0000007000007947 */ /* 0x000fea0003800000 */
.L_x_4699:
[----:B----4-:R-:W4:Y:S01]  /*44e0*/  LDG.E.64 R20, [R2.64] ;  /* 0x0000002402147981 */ /* 0x010f22000c1e1b00 */
[----:B------:R-:W-:Y:S01]  /*44f0*/  CS2R R22, SRZ ;  /* 0x0000000000167805 */ /* 0x000fe2000001ff00 */
[----:B----4-:R-:W0:Y:S01]  /*4500*/  I2F.F64.U64 R20, R20 ;  /* 0x0000001400147312 */ /* 0x010e220000301800 */
[----:B------:R-:W-:Y:S05]  /*4510*/  BRA `(.L_x_4670) ;  /* 0x0000003000007947 */ /* 0x000fea0003800000 */
.L_x_4698:
[----:B----4-:R-:W4:Y:S01]  /*4520*/  LDG.E R2, [R2.64] ;  /* 0x0000002402027981 */ /* 0x010f22000c1e1900 */
[----:B------:R-:W-:Y:S01]  /*4530*/  CS2R R22, SRZ ;  /* 0x0000000000167805 */ /* 0x000fe2000001ff00 */
[----:B----4-:R0:W4:Y:S06]  /*4540*/  I2F.F64.U32 R20, R2 ;  /* 0x0000000200147312 */ /* 0x01012c0000201800 */
.L_x_4670:
[----:B------:R-:W-:Y:S05]  /*4550*/  BSYNC B6 ;  /* 0x0000000000067941 */ /* 0x000fea0003800000 */
.L_x_4669:
[----:B0-----:R-:W0:Y:S01]  /*4560*/  S2R R0, SR_TID.X ;  /* 0x0000000000007919 */ /* 0x001e220000002100 */
[----:B------:R-:W-:Y:S01]  /*4570*/  BSSY B2, `(.L_x_4702) ;  /* 0x00001d5000027945 */ /* 0x000fe20003800000 */
[----:B------:R-:W-:Y:S01]  /*4580*/  CS2R R6, SRZ ;  /* 0x0000000000067805 */ /* 0x000fe2000001ff00 */
[----:B------:R-:W-:Y:S01]  /*4590*/  CS2R R4, SRZ ;  /* 0x0000000000047805 */ /* 0x000fe2000001ff00 */
[----:B0-----:R-:W-:-:S13]  /*45a0*/  ISETP.GE.AND P0, PT, R0, R43, PT ;  /* 0x0000002b0000720c */ /* 0x001fda0003f06270 */
[----:B------:R-:W-:Y:S05]  /*45b0*/  @P0 BRA `(.L_x_4703) ;  /* 0x00001d0000000947 */ /* 0x000fea0003800000 */
[----:B-----5:R-:W0:Y:S01]  /*45c0*/  DADD R6, -RZ, -R18 ;  /* 0x00000000ff067229 */ /* 0x020e220000000912 */
        /* <DEDUP_REMOVED lines=22> */
[----:B01234-:R-:W-:Y:S05]  /*4730*/  CALL.REL.NOINC `($_ZN2at6native27unrolled_elementwise_kernelIZZZNS0_15tan_kernel_cudaERNS_18TensorIteratorBaseEENKUlvE_clEvENKUlvE_clEvEUlN3c107complexIdEEE_St5arrayIPcLm2EELi4E23TrivialOffsetCalculatorILi1EjESE_NS0_6memory12LoadWithCastILi1EEENSF_13StoreWithCastILi1EEEEEviT_T0_T2_T3_T4_T5_$__internal_trig_reduction_slowpathd) ;  /* 0x0000c1d000007944 */ /* 0x01ffea0003c00000 */
[----:B------:R-:W-:Y:S05]  /*4740*/  BRA `(.L_x_4710) ;  /* 0x0000002000007947 */ /* 0x000fea0003800000 */
.L_x_4709:
[----:B------:R0:W2:Y:S01]  /*4750*/  DMUL R2, RZ, R16 ;  /* 0x00000010ff027228 */ /* 0x0000a20000000000 */
[----:B------:R-:W-:-:S05]  /*4760*/  IMAD.MOV.U32 R0, RZ, RZ, RZ ;  /* 0x000000ffff007224 */ /* 0x000fca00078e00ff */
.L_x_4710:
[----:B------:R-:W-:Y:S05]  /*4770*/  BSYNC B3 ;  /* 0x0000000000037941 */ /* 0x000fea0003800000 */
.L_x_4708:
[----:B--2---:R-:W2:Y:S01]  /*4780*/  DMUL R4, R2, R2 ;  /* 0x0000000202047228 */ /* 0x004ea20000000000 */
[----:B0-----:R-:W-:Y:S01]  /*4790*/  IMAD.MOV.U32 R6, RZ, RZ, 0x2799bcb9 ;  /* 0x2799bcb9ff067424 */ /* 0x001fe200078e00ff */
[----:B------:R-:W-:Y:S01]  /*47a0*/  LOP3.LUT R0, R0, 0x1, RZ, 0xc0, !PT ;  /* 0x0000000100007812 */ /* 0x000fe200078ec0ff */
[----:B------:R-:W-:Y:S01]  /*47b0*/  IMAD.MOV.U32 R7, RZ, RZ, 0x3ee48dac ;  /* 0x3ee48dacff077424 */ /* 0x000fe200078e00ff */
[----:B------:R-:W-:Y:S01]  /*47c0*/  DADD R8, -RZ, -R18 ;  /* 0x00000000ff087229 */ /* 0x000fe20000000912 */
[----:B------:R-:W-:Y:S01]  /*47d0*/  BSSY B0, `(.L_x_4711) ;  /* 0x000001f000007945 */ /* 0x000fe20003800000 */
        /* <DEDUP_REMOVED lines=14> */
[----:B0-----:R0:W2:Y:S02]  /*48c0*/  DFMA R10, R4, R6, c[0x2][0x88] ;  /* 0x00802200040a762b */ /* 0x0010a40000000006 */
[----:B0-----:R-:W-:-:S04]  /*48d0*/  LOP3.LUT R7, R9, 0x7fffffff, RZ, 0xc0, !PT ;  /* 0x7fffffff09077812 */ /* 0x001fc800078ec0ff */
[----:B--2---:R-:W0:Y:S01]  /*48e0*/  DMUL R16, R4, R10 ;  /* 0x0000000a04107228 */ /* 0x004e220000000000 */
[----:B------:R-:W-:-:S05]  /*48f0*/  ISETP.GE.U32.AND P1, PT, R7, 0x3ff00000, PT ;  /* 0x3ff000000700780c */ /* 0x000fca0003f26070 */
[----:B0-----:R0:W2:Y:S01]  /*4900*/  DFMA R4, R16, R2, R2 ;  /* 0x000000021004722b */ /* 0x0010a20000000002 */
[----:B------:R-:W-:Y:S05]  /*4910*/  @P0 BRA `(.L_x_4712) ;  /* 0x000000a000000947 */ /* 0x000fea0003800000 */
[----:B--2---:R-:W2:Y:S01]  /*4920*/  MUFU.RCP64H R13, R5 ;  /* 0x00000005000d7308 */ /* 0x004ea20000001800 */
[----:B------:R-:W-:-:S06]  /*4930*/  IMAD.MOV.U32 R12, RZ, RZ, RZ ;  /* 0x000000ffff0c7224 */ /* 0x000fcc00078e00ff */
[----:B--2---:R-:W2:-:S06]  /*4940*/  DFMA R10, -R4, R12, 1 ;  /* 0x3ff00000040a742b */ /* 0x004e8c000000010c */
[----:B--2---:R-:W2:-:S04]  /*4950*/  DFMA R14, R10, R10, R10 ;  /* 0x0000000a0a0e722b */ /* 0x004e88000000000a */
[----:B------:R-:W5:-:S04]  /*4960*/  DADD R10, R4, -R2 ;  /* 0x00000000040a7229 */ /* 0x000f480000000802 */
[----:B--2---:R-:W2:-:S04]  /*4970*/  DFMA R14, R12, R14, R12 ;  /* 0x0000000e0c0e722b */ /* 0x004e88000000000c */
[----:B-----5:R-:W-:-:S04]  /*4980*/  DFMA R10, R16, R2, -R10 ;  /* 0x00000002100a722b */ /* 0x020fc8000000080a */
[----:B0-2---:R-:W0:-:S06]  /*4990*/  DFMA R2, R4, -R14, 1 ;  /* 0x3ff000000402742b */ /* 0x005e0c000000080e */
[----:B0-----:R-:W0:-:S06]  /*49a0*/  DFMA R2, R10, -R14, R2 ;  /* 0x8000000e0a02722b */ /* 0x001e0c0000000002 */
[----:B0-----:R0:W2:-:S06]  /*49b0*/  DFMA R4, -R14, R2, -R14 ;  /* 0x000000020e04722b */ /* 0x00108c000000090e */
.L_x_4712:
[----:B------:R-:W-:Y:S05]  /*49c0*/  BSYNC B0 ;  /* 0x0000000000007941 */ /* 0x000fea0003800000 */
.L_x_4711:
[----:B------:R-:W-:Y:S01]  /*49d0*/  BSSY B3, `(.L_x_4713) ;  /* 0x0000052000037945 */ /* 0x000fe20003800000 */
[----:B------:R-:W-:Y:S01]  /*49e0*/  IMAD.MOV.U32 R6, RZ, RZ, R8 ;  /* 0x000000ffff067224 */ /* 0x000fe200078e0008 */
[----:B------:R-:W-:Y:S05]  /*49f0*/  @!P1 BRA `(.L_x_4714) ;  /* 0x0000044000009947 */ /* 0x000fea0003800000 */
[----:B0-----:R-:W-:Y:S01]  /*4a00*/  IMAD.MOV.U32 R2, RZ, RZ, 0x652b82fe ;  /* 0x652b82feff027424 */ /* 0x001fe200078e00ff */
[----:B------:R-:W-:Y:S01]  /*4a10*/  BSSY B4, `(.L_x_4715) ;  /* 0x000003d000047945 */ /* 0x000fe20003800000 */
[----:B------:R-:W-:Y:S02]  /*4a20*/  IMAD.MOV.U32 R3, RZ, RZ, 0x3ff71547 ;  /* 0x3ff71547ff037424 */ /* 0x000fe400078e00ff */
[----:B------:R-:W-:-:S04]  /*4a30*/  IMAD.SHL.U32 R0, R7, 0x2, RZ ;  /* 0x0000000207007824 */ /* 0x000fc800078e00ff */
[----:B------:R-:W0:Y:S01]  /*4a40*/  DFMA R2, R6, R2, 6.75539944105574400000e+15 ;  /* 0x433800000602742b */ /* 0x000e220000000002 */
[C---:B------:R-:W-:Y:S02]  /*4a50*/  ISETP.GE.U32.AND P0, PT, R0.reuse, 0x7fb3e647, PT ;  /* 0x7fb3e6470000780c */ /* 0x040fe40003f06070 */
[----:B------:R-:W-:-:S03]  /*4a60*/  ISETP.NE.AND P1, PT, R0, RZ, PT ;  /* 0x000000ff0000720c */ /* 0x000fc60003f25270 */
[----:B0-----:R0:W5:-:S04]  /*4a70*/  DADD R10, R2, -6.75539944105574400000e+15 ;  /* 0xc3380000020a7429 */ /* 0x0011480000000000 */
[----:B0-----:R-:W-:Y:S02]  /*4a80*/  IADD3 R2, R2, -0x1, RZ ;  /* 0xffffffff02027810 */ /* 0x001fe40007ffe0ff */
[----:B-----5:R-:W0:Y:S02]  /*4a90*/  DFMA R12, R10, c[0x2][0x90], R6 ;  /* 0x008024000a0c7a2b */ /* 0x020e240000000006 */
[----:B------:R-:W-:-:S04]  /*4aa0*/  SEL R2, R2, RZ, P0 ;  /* 0x000000ff02027207 */ /* 0x000fc80000000000 */
[----:B0-----:R0:W5:Y:S01]  /*4ab0*/  DFMA R12, R10, c[0x2][0x98], R12 ;  /* 0x008026000a0c7a2b */ /* 0x001162000000000c */
[----:B------:R-:W-:Y:S01]  /*4ac0*/  IADD3 R3, R2, -0x1, RZ ;  /* 0xffffffff02037810 */ /* 0x000fe20007ffe0ff */
[----:B0-----:R-:W-:Y:S02]  /*4ad0*/  IMAD.MOV.U32 R10, RZ, RZ, 0x6acd15b6 ;  /* 0x6acd15b6ff0a7424 */ /* 0x001fe400078e00ff */
[----:B------:R-:W-:-:S06]  /*4ae0*/  IMAD.MOV.U32 R11, RZ, RZ, 0x3e21f407 ;  /* 0x3e21f407ff0b7424 */ /* 0x000fcc00078e00ff */
[----:B-----5:R-:W-:Y:S02]  /*4af0*/  FSEL R16, R8, R12, !P0 ;  /* 0x0000000c08107208 */ /* 0x020fe40004000000 */
[----:B------:R-:W-:Y:S02]  /*4b00*/  FSEL R17, R7, R13, !P0 ;  /* 0x0000000d07117208 */ /* 0x000fe40004000000 */
[----:B------:R-:W-:-:S04]  /*4b10*/  ISETP.NE.AND P0, PT, R2, 0x400, PT ;  /* 0x000004000200780c */ /* 0x000fc80003f05270 */
[----:B------:R-:W0:-:S06]  /*4b20*/  DFMA R8, R16, R10, c[0x2][0xa0] ;  /* 0x008028001008762b */ /* 0x000e0c000000000a */
[----:B0-----:R-:W0:-:S03]  /*4b30*/  DFMA R8, R16, R8, c[0x2][0xa8] ;  /* 0x00802a001008762b */ /* 0x001e060000000008 */
[----:B------:R-:W-:Y:S02]  /*4b40*/  @P0 IMAD.MOV R3, RZ, RZ, R2 ;  /* 0x000000ffff030224 */ /* 0x000fe400078e0202 */
[----:B------:R-:W-:Y:S01]  /*4b50*/  IMAD.MOV.U32 R2, RZ, RZ, RZ ;  /* 0x000000ffff027224 */ /* 0x000fe200078e00ff */
[----:B0-----:R-:W0:Y:S02]  /*4b60*/  DFMA R8, R16, R8, c[0x2][0xb0] ;  /* 0x00802c001008762b */ /* 0x001e240000000008 */
[----:B------:R-:W-:-:S04]  /*4b70*/  LEA R3, R3, 0x3ff00000, 0x14 ;  /* 0x3ff0000003037811 */ /* 0x000fc800078ea0ff */
[----:B0-----:R-:W0:-:S04]  /*4b80*/  DFMA R8, R16, R8, c[0x2][0xb8] ;  /* 0x00802e001008762b */ /* 0x001e080000000008 */
[----:B------:R-:W-:-:S04]  /*4b90*/  DADD R10, R2, -0.5 ;  /* 0xbfe00000020a7429 */ /* 0x000fc80000000000 */
        /* <DEDUP_REMOVED lines=8> */
[----:B0-----:R0:W5:Y:S02]  /*4c20*/  DFMA R8, R8, R2, R10 ;  /* 0x000000020808722b */ /* 0x001164000000000a */
[----:B0-----:R-:W-:Y:S02]  /*4c30*/  IMAD.MOV.U32 R10, RZ, RZ, 0x0 ;  /* 0x00000000ff0a7424 */ /* 0x001fe400078e00ff */
[----:B------:R-:W-:Y:S02]  /*4c40*/  IMAD.MOV.U32 R11, RZ, RZ, 0x3ff00000 ;  /* 0x3ff00000ff0b7424 */ /* 0x000fe400078e00ff */
[----:B-----5:R-:W0:-:S10]  /*4c50*/  DADD R2, R8, R8 ;  /* 0x0000000008027229 */ /* 0x020e140000000008 */
[----:B0-----:R-:W-:Y:S01]  /*4c60*/  @P1 FSEL R16, R2, R8, !P0 ;  /* 0x0000000802101208 */ /* 0x001fe20004000000 */
[----:B------:R-:W-:Y:S01]  /*4c70*/  IMAD.MOV.U32 R2, RZ, RZ, 0x1 ;  /* 0x00000001ff027424 */ /* 0x000fe200078e00ff */
[----:B------:R-:W-:-:S04]  /*4c80*/  @P1 FSEL R17, R3, R9, !P0 ;  /* 0x0000000903111208 */ /* 0x000fc80004000000 */
[----:B------:R-:W-:Y:S02]  /*4c90*/  FSETP.GEU.AND P1, PT, |R17|, 6.5827683646048100446e-37, PT ;  /* 0x036000001100780b */ /* 0x000fe40003f2e200 */
        /* <DEDUP_REMOVED lines=17> */
[----:B-1234-:R-:W-:Y:S05]  /*4db0*/  CALL.REL.NOINC `($__internal_2_$__cuda_sm20_div_rn_f64_full) ;  /* 0x0000b1a000007944 */ /* 0x01efea0003c00000 */
[----:B------:R-:W-:Y:S02]  /*4dc0*/  IMAD.MOV.U32 R3, RZ, RZ, R2 ;  /* 0x000000ffff037224 */ /* 0x000fe400078e0002 */
[----:B------:R-:W-:Y:S02]  /*4dd0*/  IMAD.MOV.U32 R2, RZ, RZ, R0 ;  /* 0x000000ffff027224 */ /* 0x000fe400078e0000 */
.L_x_4716:
[----:B------:R-:W-:Y:S05]  /*4de0*/  BSYNC B4 ;  /* 0x0000000000047941 */ /* 0x000fea0003800000 */
.L_x_4715:
[----:B------:R-:W-:-:S04]  /*4df0*/  DADD R2, R16, R2 ;  /* 0x0000000010027229 */ /* 0x000fc80000000002 */
[----:B------:R-:W0:-:S06]  /*4e00*/  DSETP.GE.AND P0, PT, R6, c[0x2][0xe8], PT ;  /* 0x00803a000600762a */ /* 0x000e0c0003f06000 */
[----:B0-----:R-:W-:Y:S02]  /*4e10*/  FSEL R10, R2, RZ, !P0 ;  /* 0x000000ff020a7208 */ /* 0x001fe40004000000 */
[----:B------:R-:W-:Y:S01]  /*4e20*/  FSEL R11, R3, +QNAN , !P0 ;  /* 0x7ff00000030b7808 */ /* 0x000fe20004000000 */
[----:B------:R-:W-:Y:S05]  /*4e30*/  BRA `(.L_x_4717) ;  /* 0x000000b000007947 */ /* 0x000fea0003800000 */
.L_x_4714:
        /* <DEDUP_REMOVED lines=10> */
[----:B0-----:R0:W4:-:S06]  /*4ee0*/  DFMA R10, R6, R8, R6 ;  /* 0x00000008060a722b */ /* 0x00110c0000000006 */
.L_x_4717:
[----:B------:R-:W-:Y:S05]  /*4ef0*/  BSYNC B3 ;  /* 0x0000000000037941 */ /* 0x000fea0003800000 */
.L_x_4713:
[----:B------:R-:W5:Y:S01]  /*4f00*/  DADD R18, -RZ, -R18 ;  /* 0x00000000ff127229 */ /* 0x000f620000000912 */
[----:B0-----:R-:W-:Y:S01]  /*4f10*/  IMAD.MOV.U32 R6, RZ, RZ, 0x0 ;  /* 0x00000000ff067424 */ /* 0x001fe200078e00ff */
[----:B------:R-:W-:Y:S01]  /*4f20*/  BSSY B3, `(.L_x_4718) ;  /* 0x0000020000037945 */ /* 0x000fe20003800000 */
[----:B------:R-:W-:-:S07]  /*4f30*/  IMAD.MOV.U32 R7, RZ, RZ, 0x3fd80000 ;  /* 0x3fd80000ff077424 */ /* 0x000fce00078e00ff */
[----:B----45:R-:W-:-:S06]  /*4f40*/  LOP3.LUT R11, R11, 0x80000000, R19, 0xb8, !PT ;  /* 0x800000000b0b7812 */ /* 0x030fcc00078eb813 */
        /* <DEDUP_REMOVED lines=9> */
[----:B--2---:R-:W-:-:S04]  /*4fe0*/  DFMA R6, R4, R4, 1 ;  /* 0x3ff000000406742b */ /* 0x004fc80000000004 */
[----:B0-----:R-:W0:Y:S02]  /*4ff0*/  DMUL R18, R8, R16 ;  /* 0x0000001008127228 */ /* 0x001e240000000000 */
[----:B------:R-:W-:Y:S01]  /*5000*/  IADD3 R13, R17, -0x100000, RZ ;  /* 0xfff00000110d7810 */ /* 0x000fe20007ffe0ff */
[----:B------:R-:W-:-:S03]  /*5010*/  IMAD.MOV.U32 R12, RZ, RZ, R16 ;  /* 0x000000ffff0c7224 */ /* 0x000fc600078e0010 */
[----:B0-----:R-:W0:-:S06]  /*5020*/  DFMA R32, R18, -R18, R8 ;  /* 0x800000121220722b */ /* 0x001e0c0000000008 */
[----:B0-----:R0:W2:Y:S01]  /*5030*/  DFMA R2, R32, R12, R18 ;  /* 0x0000000c2002722b */ /* 0x0010a20000000012 */
[----:B------:R-:W-:Y:S05]  /*5040*/  @!P0 BRA `(.L_x_4719) ;  /* 0x000000d000008947 */ /* 0x000fea0003800000 */
[----:B------:R-:W-:Y:S01]  /*5050*/  IMAD.MOV.U32 R15, RZ, RZ, R16 ;  /* 0x000000ffff0f7224 */ /* 0x000fe200078e0010 */
[----:B------:R-:W-:Y:S01]  /*5060*/  MOV R36, 0x5100 ;  /* 0x0000510000247802 */ /* 0x000fe20000000f00 */
[----:B--2---:R-:W-:Y:S02]  /*5070*/  IMAD.MOV.U32 R3, RZ, RZ, R8 ;  /* 0x000000ffff037224 */ /* 0x004fe400078e0008 */
[----:B------:R-:W-:Y:S02]  /*5080*/  IMAD.MOV.U32 R2, RZ, RZ, R9 ;  /* 0x000000ffff027224 */ /* 0x000fe400078e0009 */
[----:B------:R-:W-:Y:S02]  /*5090*/  IMAD.MOV.U32 R0, RZ, RZ, R14 ;  /* 0x000000ffff007224 */ /* 0x000fe400078e000e */
[----:B------:R-:W-:Y:S02]  /*50a0*/  IMAD.MOV.U32 R17, RZ, RZ, R32 ;  /* 0x000000ffff117224 */ /* 0x000fe400078e0020 */
[----:B------:R-:W-:-:S02]  /*50b0*/  IMAD.MOV.U32 R16, RZ, RZ, R33 ;  /* 0x000000ffff107224 */ /* 0x000fc400078e0021 */
[----:B------:R-:W-:Y:S02]  /*50c0*/  IMAD.MOV.U32 R9, RZ, RZ, R18 ;  /* 0x000000ffff097224 */ /* 0x000fe400078e0012 */
[----:B------:R-:W-:Y:S02]  /*50d0*/  IMAD.MOV.U32 R8, RZ, RZ, R19 ;  /* 0x000000ffff087224 */ /* 0x000fe400078e0013 */
[----:B------:R-:W-:Y:S02]  /*50e0*/  IMAD.MOV.U32 R14, RZ, RZ, R13 ;  /* 0x000000ffff0e7224 */ /* 0x000fe400078e000d */
[----:B01-3--:R-:W-:Y:S05]  /*50f0*/  CALL.REL.NOINC `($__internal_3_$__cuda_sm20_dsqrt_rn_f64_mediumpath_v1) ;  /* 0x0000b4c000007944 */ /* 0x00bfea0003c00000 */
[----:B------:R-:W-:Y:S02]  /*5100*/  IMAD.MOV.U32 R2, RZ, RZ, R8 ;  /* 0x000000ffff027224 */ /* 0x000fe400078e0008 */
[----:B------:R-:W-:Y:S02]  /*5110*/  IMAD.MOV.U32 R3, RZ, RZ, R0 ;  /* 0x000000ffff037224 */ /* 0x000fe400078e0000 */
.L_x_4719:
[----:B------:R-:W-:Y:S05]  /*5120*/  BSYNC B3 ;  /* 0x0000000000037941 */ /* 0x000fea0003800000 */
.L_x_4718:
[C---:B------:R-:W4:Y:S01]  /*5130*/  DMUL R16, R6.reuse, R10 ;  /* 0x0000000a06107228 */ /* 0x040f220000000000 */
[----:B------:R-:W-:Y:S01]  /*5140*/  IMAD.MOV.U32 R8, RZ, RZ, 0x1 ;  /* 0x00000001ff087424 */ /* 0x000fe200078e00ff */
[----:B------:R-:W-:Y:S02]  /*5150*/  BSSY B3, `(.L_x_4720) ;  /* 0x0000019000037945 */ /* 0x000fe40003800000 */
[----:B--2---:R-:W2:-:S04]  /*5160*/  DMUL R2, R6, R2 ;  /* 0x0000000206027228 */ /* 0x004e880000000000 */
[----:B----4-:R-:W4:-:S04]  /*5170*/  DFMA R16, R10, R16, 1 ;  /* 0x3ff000000a10742b */ /* 0x010f080000000010 */
[----:B--2---:R-:W2:Y:S02]  /*5180*/  DMUL R10, R10, R2 ;  /* 0x000000020a0a7228 */ /* 0x004ea40000000000 */
[----:B----4-:R-:W4:Y:S08]  /*5190*/  MUFU.RCP64H R9, R17 ;  /* 0x0000001100097308 */ /* 0x010f300000001800 */
[----:B--2---:R-:W-:Y:S01]  /*51a0*/  FSETP.GEU.AND P1, PT, |R11|, 6.5827683646048100446e-37, PT ;  /* 0x036000000b00780b */ /* 0x004fe20003f2e200 */
[----:B0---4-:R-:W0:-:S06]  /*51b0*/  DFMA R12, -R16, R8, 1 ;  /* 0x3ff00000100c742b */ /* 0x011e0c0000000108 */
        /* <DEDUP_REMOVED lines=15> */
[----:B-1-3--:R-:W-:Y:S05]  /*52b0*/  CALL.REL.NOINC `($__internal_2_$__cuda_sm20_div_rn_f64_full) ;  /* 0x0000aca000007944 */ /* 0x00afea0003c00000 */
[----:B------:R-:W-:Y:S02]  /*52c0*/  IMAD.MOV.U32 R6, RZ, RZ, R0 ;  /* 0x000000ffff067224 */ /* 0x000fe400078e0000 */
[----:B------:R-:W-:Y:S02]  /*52d0*/  IMAD.MOV.U32 R7, RZ, RZ, R2 ;  /* 0x000000ffff077224 */ /* 0x000fe400078e0002 */
.L_x_4721:
[----:B------:R-:W-:Y:S05]  /*52e0*/  BSYNC B3 ;  /* 0x0000000000037941 */ /* 0x000fea0003800000 */
.L_x_4720:
        /* <DEDUP_REMOVED lines=23> */
.L_x_4723:
[----:B------:R-:W-:Y:S05]  /*5460*/  BSYNC B3 ;  /* 0x0000000000037941 */ /* 0x000fea0003800000 */
.L_x_4722:
[----:B------:R-:W-:Y:S02]  /*5470*/  IMAD.MOV.U32 R4, RZ, RZ, R2 ;  /* 0x000000ffff047224 */ /* 0x000fe400078e0002 */
[----:B------:R-:W-:Y:S01]  /*5480*/  IMAD.MOV.U32 R5, RZ, RZ, R3 ;  /* 0x000000ffff057224 */ /* 0x000fe200078e0003 */
[----:B------:R-:W-:Y:S05]  /*5490*/  BRA `(.L_x_4724) ;  /* 0x00000e0000007947 */ /* 0x000fea0003800000 */
.L_x_4707:
        /* <DEDUP_REMOVED lines=30> */
[----:B------:R-:W-:Y:S01]  /*5680*/  FSEL R5, R5, RZ, !P0 ;  /* 0x000000ff05057208 */ /* 0x000fe20004000000 */
[----:B------:R-:W-:Y:S05]  /*5690*/  @P1 BRA `(.L_x_4726) ;  /* 0x0000009000001947 */ /* 0x000fea0003800000 */
[----:B------:R-:W0:Y:S01]  /*56a0*/  DFMA R2, -|R18|, R2, 6.75539944105574400000e+15 ;  /* 0x433800001202742b */ /* 0x000e220000000302 */
[----:B------:R-:W-:-:S09]  /*56b0*/  IMAD.MOV.U32 R4, RZ, RZ, R10 ;  /* 0x000000ffff047224 */ /* 0x000fd200078e000a */
[----:B0-----:R-:W-:-:S04]  /*56c0*/  LEA.HI R0, R2, R2, RZ, 0x1 ;  /* 0x0000000202007211 */ /* 0x001fc800078f08ff */
[----:B------:R-:W-:-:S05]  /*56d0*/  SHF.R.S32.HI R5, RZ, 0x1, R0 ;  /* 0x00000001ff057819 */ /* 0x000fca0000011400 */
[----:B------:R-:W-:Y:S02]  /*56e0*/  IMAD.IADD R2, R2, 0x1, -R5 ;  /* 0x0000000102027824 */ /* 0x000fe400078e0a05 */
[----:B------:R-:W-:-:S03]  /*56f0*/  IMAD R5, R5, 0x100000, R11 ;  /* 0x0010000005057824 */ /* 0x000fc600078e020b */
[----:B------:R-:W-:Y:S01]  /*5700*/  LEA R3, R2, 0x3ff00000, 0x14 ;  /* 0x3ff0000002037811 */ /* 0x000fe200078ea0ff */
[----:B------:R-:W-:-:S06]  /*5710*/  IMAD.MOV.U32 R2, RZ, RZ, RZ ;  /* 0x000000ffff027224 */ /* 0x000fcc00078e00ff */
[----:B------:R0:W2:-:S06]  /*5720*/  DMUL R4, R4, R2 ;  /* 0x0000000204047228 */ /* 0x00008c0000000000 */
.L_x_4726:
[----:B------:R-:W-:Y:S05]  /*5730*/  BSYNC B0 ;  /* 0x0000000000007941 */ /* 0x000fea0003800000 */
.L_x_4725:
        /* <DEDUP_REMOVED lines=13> */
[----:B01234-:R-:W-:Y:S05]  /*5810*/  CALL.REL.NOINC `($_ZN2at6native27unrolled_elementwise_kernelIZZZNS0_15tan_kernel_cudaERNS_18TensorIteratorBaseEENKUlvE_clEvENKUlvE_clEvEUlN3c107complexIdEEE_St5arrayIPcLm2EELi4E23TrivialOffsetCalculatorILi1EjESE_NS0_6memory12LoadWithCastILi1EEENSF_13StoreWithCastILi1EEEEEviT_T0_T2_T3_T4_T5_$__internal_trig_reduction_slowpathd) ;  /* 0x0000b0f000007944 */ /* 0x01ffea0003c00000 */
[----:B------:R-:W-:Y:S05]  /*5820*/  BRA `(.L_x_4729) ;  /* 0x0000002000007947 */ /* 0x000fea0003800000 */
.L_x_4728:
[----:B0-----:R0:W4:Y:S01]  /*5830*/  DMUL R2, RZ, R16 ;  /* 0x00000010ff027228 */ /* 0x0011220000000000 */
[----:B------:R-:W-:-:S05]  /*5840*/  IMAD.MOV.U32 R0, RZ, RZ, RZ ;  /* 0x000000ffff007224 */ /* 0x000fca00078e00ff */
.L_x_4729:
[----:B------:R-:W-:Y:S05]  /*5850*/  BSYNC B3 ;  /* 0x0000000000037941 */ /* 0x000fea0003800000 */
.L_x_4727:
[----:B------:R-:W-:Y:S02]  /*5860*/  IMAD.SHL.U32 R6, R0, 0x8, RZ ;  /* 0x0000000800067824 */ /* 0x000fe400078e00ff */
[----:B------:R-:W-:-:S03]  /*5870*/  IMAD.MOV.U32 R7, RZ, RZ, 0x8 ;  /* 0x00000008ff077424 */ /* 0x000fc600078e00ff */
[----:B------:R-:W-:-:S05]  /*5880*/  LOP3.LUT R6, R6, 0x8, RZ, 0xc0, !PT ;  /* 0x0000000806067812 */ /* 0x000fca00078ec0ff */
[----:B------:R-:W-:-:S05]  /*5890*/  IMAD.WIDE.U32 R6, R6, R7, c[0x4][0x168] ;  /* 0x01005a0006067625 */ /* 0x000fca00078e0007 */
[----:B------:R-:W5:Y:S04]  /*58a0*/  LDG.E.128.CONSTANT R32, [R6.64] ;  /* 0x0000002406207981 */ /* 0x000f68000c1e9d00 */
[----:B----4-:R-:W4:Y:S04]  /*58b0*/  LDG.E.128.CONSTANT R12, [R6.64+0x10] ;  /* 0x00001024060c7981 */ /* 0x010f28000c1e9d00 */
[----:B0--3--:R-:W3:Y:S01]  /*58c0*/  LDG.E.128.CONSTANT R8, [R6.64+0x20] ;  /* 0x0000202406087981 */ /* 0x009ee2000c1e9d00 */
[----:B------:R-:W-:Y:S01]  /*58d0*/  R2P PR, R0, 0x3 ;  /* 0x0000000300007804 */ /* 0x000fe20000000000 */
[----:B------:R-:W-:Y:S01]  /*58e0*/  IMAD.MOV.U32 R38, RZ, RZ, 0x79785eba ;  /* 0x79785ebaff267424 */ /* 0x000fe200078e00ff */
[----:B------:R-:W5:Y:S01]  /*58f0*/  DMUL R36, R2, R2 ;  /* 0x0000000202247228 */ /* 0x000f620000000000 */
[----:B------:R-:W-:Y:S01]  /*5900*/  IMAD.MOV.U32 R0, RZ, RZ, 0x3de5db65 ;  /* 0x3de5db65ff007424 */ /* 0x000fe200078e00ff */
[----:B------:R-:W-:Y:S02]  /*5910*/  BSSY B3, `(.L_x_4730) ;  /* 0x000001c000037945 */ /* 0x000fe40003800000 */
[----:B------:R-:W-:-:S02]  /*5920*/  FSEL R38, -R38, 4.2945490664224492434e-19, !P0 ;  /* 0x20fd816426267808 */ /* 0x000fc40004000100 */
[----:B------:R-:W-:-:S06]  /*5930*/  FSEL R39, R0, -0.082518599927425384521, !P0 ;  /* 0xbda8ff8300277808 */ /* 0x000fcc0004000000 */
[----:B-----5:R-:W0:-:S06]  /*5940*/  DFMA R32, R36, R38, R32 ;  /* 0x000000262420722b */ /* 0x020e0c0000000020 */
[----:B0-----:R-:W4:-:S06]  /*5950*/  DFMA R32, R36, R32, R34 ;  /* 0x000000202420722b */ /* 0x001f0c0000000022 */
[----:B----4-:R-:W0:-:S06]  /*5960*/  DFMA R12, R36, R32, R12 ;  /* 0x00000020240c722b */ /* 0x010e0c000000000c */
[----:B0-----:R-:W3:-:S06]  /*5970*/  DFMA R12, R36, R12, R14 ;  /* 0x0000000c240c722b */ /* 0x001ecc000000000e */
[----:B---3--:R-:W0:-:S06]  /*5980*/  DFMA R8, R36, R12, R8 ;  /* 0x0000000c2408722b */ /* 0x008e0c0000000008 */
[----:B0-----:R-:W0:-:S06]  /*5990*/  DFMA R8, R36, R8, R10 ;  /* 0x000000082408722b */ /* 0x001e0c000000000a */
[----:B0-----:R-:W-:-:S04]  /*59a0*/  DFMA R6, R8, R2, R2 ;  /* 0x000000020806722b */ /* 0x001fc80000000002 */
[----:B------:R-:W0:-:S06]  /*59b0*/  @P0 DFMA R6, R36, R8, 1 ;  /* 0x3ff000002406042b */ /* 0x000e0c0000000008 */
[----:B0-----:R-:W0:Y:S01]  /*59c0*/  @P1 DFMA R6, R6, -1, RZ ;  /* 0xbff000000606182b */ /* 0x001e2200000000ff */
[----:B------:R-:W-:Y:S05]  /*59d0*/  @!P2 BRA `(.L_x_4731) ;  /* 0x000000d00000a947 */ /* 0x000fea0003800000 */
[----:B------:R-:W3:-:S04]  /*59e0*/  DMUL R8, R16, c[0x2][0x0] ;  /* 0x0080000010087a28 */ /* 0x000ec80000000000 */
[----:B------:R-:W-:Y:S02]  /*59f0*/  DSETP.GE.AND P0, PT, |R16|, 2.14748364800000000000e+09, PT ;  /* 0x41e000001000742a */ /* 0x000fe40003f06200 */
[----:B---3--:R-:W3:Y:S08]  /*5a00*/  F2I.F64 R0, R8 ;  /* 0x0000000800007311 */ /* 0x008ef00000301100 */
[----:B---3--:R-:W3:Y:S02]  /*5a10*/  I2F.F64 R2, R0 ;  /* 0x0000000000027312 */ /* 0x008ee40000201c00 */
[----:B---3--:R-:W3:-:S06]  /*5a20*/  DFMA R10, -R2, c[0x2][0x8], R16 ;  /* 0x00800200020a7a2b */ /* 0x008ecc0000000110 */
[----:B---3--:R-:W3:-:S06]  /*5a30*/  DFMA R10, -R2, c[0x2][0x10], R10 ;  /* 0x00800400020a7a2b */ /* 0x008ecc000000010a */
[----:B---3--:R3:W4:Y:S01]  /*5a40*/  DFMA R2, -R2, c[0x2][0x18], R10 ;  /* 0x0080060002027a2b */ /* 0x008722000000010a */
[----:B------:R-:W-:Y:S05]  /*5a50*/  @!P0 BRA `(.L_x_4732) ;  /* 0x0000007000008947 */ /* 0x000fea0003800000 */
[----:B------:R-:W-:Y:S01]  /*5a60*/  IMAD.MOV.U32 R0, RZ, RZ, R16 ;  /* 0x000000ffff007224 */ /* 0x000fe200078e0010 */
[----:B------:R-:W-:Y:S01]  /*5a70*/  MOV R36, 0x5aa0 ;  /* 0x00005aa000247802 */ /* 0x000fe20000000f00 */
[----:B---3--:R-:W-:-:S03]  /*5a80*/  IMAD.MOV.U32 R11, RZ, RZ, R17 ;  /* 0x000000ffff0b7224 */ /* 0x008fc600078e0011 */
[----:B012-4-:R-:W-:Y:S05]  /*5a90*/  CALL.REL.NOINC `($_ZN2at6native27unrolled_elementwise_kernelIZZZNS0_15tan_kernel_cudaERNS_18TensorIteratorBaseEENKUlvE_clEvENKUlvE_clEvEUlN3c107complexIdEEE_St5arrayIPcLm2EELi4E23TrivialOffsetCalculatorILi1EjESE_NS0_6memory12LoadWithCastILi1EEENSF_13StoreWithCastILi1EEEEEviT_T0_T2_T3_T4_T5_$__internal_trig_reduction_slowpathd) ;  /* 0x0000ae7000007944 */ /* 0x017fea0003c00000 */
[----:B------:R-:W-:Y:S05]  /*5aa0*/  BRA `(.L_x_4732) ;  /* 0x0000002000007947 */ /* 0x000fea0003800000 */
.L_x_4731:
[----:B------:R3:W4:Y:S01]  /*5ab0*/  DMUL R2, RZ, R16 ;  /* 0x00000010ff027228 */ /* 0x0007220000000000 */
[----:B------:R-:W-:-:S05]  /*5ac0*/  IMAD.MOV.U32 R0, RZ, RZ, RZ ;  /* 0x000000ffff007224 */ /* 0x000fca00078e00ff */
.L_x_4732:
[----:B------:R-:W-:Y:S05]  /*5ad0*/  BSYNC B3 ;  /* 0x0000000000037941 */ /* 0x000fea0003800000 */
.L_x_4730:
[----:B---3--:R-:W-:Y:S01]  /*5ae0*/  IADD3 R16, R0, 0x1, RZ ;  /* 0x0000000100107810 */ /* 0x008fe20007ffe0ff */
[----:B------:R-:W-:-:S04]  /*5af0*/  IMAD.MOV.U32 R37, RZ, RZ, 0x8 ;  /* 0x00000008ff257424 */ /* 0x000fc800078e00ff */
[----:B------:R-:W-:-:S05]  /*5b00*/  IMAD.SHL.U32 R0, R16, 0x8, RZ ;  /* 0x0000000810007824 */ /* 0x000fca00078e00ff */
[----:B------:R-:W-:-:S05]  /*5b10*/  LOP3.LUT R0, R0, 0x8, RZ, 0xc0, !PT ;  /* 0x0000000800007812 */ /* 0x000fca00078ec0ff */
[----:B------:R-:W-:-:S05]  /*5b20*/  IMAD.WIDE.U32 R36, R0, R37, c[0x4][0x168] ;  /* 0x01005a0000247625 */ /* 0x000fca00078e0025 */
[----:B------:R-:W3:Y:S04]  /*5b30*/  LDG.E.128.CONSTANT R8, [R36.64] ;  /* 0x0000002424087981 */ /* 0x000ee8000c1e9d00 */
[----:B------:R-:W5:Y:S04]  /*5b40*/  LDG.E.128.CONSTANT R12, [R36.64+0x10] ;  /* 0x00001024240c7981 */ /* 0x000f68000c1e9d00 */
[----:B----4-:R-:W4:Y:S01]  /*5b50*/  LDG.E.128.CONSTANT R32, [R36.64+0x20] ;  /* 0x0000202424207981 */ /* 0x010f22000c1e9d00 */
[----:B------:R-:W-:Y:S01]  /*5b60*/  R2P PR, R16, 0x3 ;  /* 0x0000000310007804 */ /* 0x000fe20000000000 */
[----:B------:R-:W-:Y:S01]  /*5b70*/  IMAD.MOV.U32 R38, RZ, RZ, 0x79785eba ;  /* 0x79785ebaff267424 */ /* 0x000fe200078e00ff */
[----:B------:R-:W3:Y:S01]  /*5b80*/  DMUL R16, R2, R2 ;  /* 0x0000000202107228 */ /* 0x000ee20000000000 */
[----:B------:R-:W-:-:S03]  /*5b90*/  IMAD.MOV.U32 R0, RZ, RZ, 0x3de5db65 ;  /* 0x3de5db65ff007424 */ /* 0x000fc600078e00ff */
[----:B------:R-:W-:Y:S01]  /*5ba0*/  FSEL R38, -R38, 4.2945490664224492434e-19, !P0 ;  /* 0x20fd816426267808 */ /* 0x000fe20004000100 */
[----:B0-----:R-:W-:Y:S01]  /*5bb0*/  DMUL R6, R6, 4 ;  /* 0x4010000006067828 */ /* 0x001fe20000000000 */
[----:B------:R-:W-:-:S03]  /*5bc0*/  FSEL R39, R0, -0.082518599927425384521, !P0 ;  /* 0xbda8ff8300277808 */ /* 0x000fc60004000000 */
[----:B------:R-:W-:-:S04]  /*5bd0*/  DADD R18, -RZ, -R18 ;  /* 0x00000000ff127229 */ /* 0x000fc80000000912 */
[----:B---3--:R-:W0:-:S06]  /*5be0*/  DFMA R8, R16, R38, R8 ;  /* 0x000000261008722b */ /* 0x008e0c0000000008 */
[----:B0-----:R-:W5:-:S06]  /*5bf0*/  DFMA R8, R16, R8, R10 ;  /* 0x000000081008722b */ /* 0x001f4c000000000a */
[----:B-----5:R-:W0:-:S06]  /*5c00*/  DFMA R8, R16, R8, R12 ;  /* 0x000000081008722b */ /* 0x020e0c000000000c */
[----:B0-----:R-:W4:-:S06]  /*5c10*/  DFMA R8, R16, R8, R14 ;  /* 0x000000081008722b */ /* 0x001f0c000000000e */
[----:B----4-:R-:W0:-:S06]  /*5c20*/  DFMA R8, R16, R8, R32 ;  /* 0x000000081008722b */ /* 0x010e0c0000000020 */
[----:B0-----:R-:W0:-:S06]  /*5c30*/  DFMA R8, R16, R8, R34 ;  /* 0x000000081008722b */ /* 0x001e0c0000000022 */
[----:B0-----:R-:W-:-:S04]  /*5c40*/  DFMA R2, R8, R2, R2 ;  /* 0x000000020802722b */ /* 0x001fc80000000002 */
[----:B------:R-:W0:-:S06]  /*5c50*/  @P0 DFMA R2, R16, R8, 1 ;  /* 0x3ff000001002042b */ /* 0x000e0c0000000008 */
[----:B0-----:R-:W0:-:S06]  /*5c60*/  @P1 DFMA R2, R2, -1, RZ ;  /* 0xbff000000202182b */ /* 0x001e0c00000000ff */
[----:B0-----:R0:W3:Y:S02]  /*5c70*/  DMUL R6, R6, R2 ;  /* 0x0000000206067228 */ /* 0x0010e40000000000 */
[----:B0-----:R-:W-:-:S04]  /*5c80*/  IMAD.MOV.U32 R3, RZ, RZ, 0x3ff00000 ;  /* 0x3ff00000ff037424 */ /* 0x001fc800078e00ff */
[----:B--23--:R-:W0:-:S06]  /*5c90*/  DMUL R6, R6, R4 ;  /* 0x0000000406067228 */ /* 0x00ce0c0000000000 */
[----:B0-----:R0:W2:Y:S02]  /*5ca0*/  DMUL R4, R6, R4 ;  /* 0x0000000406047228 */ /* 0x0010a40000000000 */
[----:B0-----:R-:W-:Y:S01]  /*5cb0*/  LOP3.LUT R7, R3, 0x80000000, R19, 0xb8, !PT ;  /* 0x8000000003077812 */ /* 0x001fe200078eb813 */
[----:B------:R-:W-:Y:S01]  /*5cc0*/  IMAD.MOV.U32 R6, RZ, RZ, RZ ;  /* 0x000000ffff067224 */ /* 0x000fe200078e00ff */
[----:B------:R-:W-:Y:S05]  /*5cd0*/  BRA `(.L_x_4724) ;  /* 0x000005c000007947 */ /* 0x000fea0003800000 */
.L_x_4706:
[----:B------:R-:W0:-:S10]  /*5ce0*/  DADD R6, R16, -R16 ;  /* 0x0000000010067229 */ /* 0x000e140000000810 */
[----:B0-----:R-:W-:Y:S02]  /*5cf0*/  IMAD.MOV.U32 R4, RZ, RZ, R6 ;  /* 0x000000ffff047224 */ /* 0x001fe400078e0006 */
[----:B------:R-:W-:Y:S01]  /*5d00*/  IMAD.MOV.U32 R5, RZ, RZ, R7 ;  /* 0x000000ffff057224 */ /* 0x000fe200078e0007 */
[----:B------:R-:W-:Y:S05]  /*5d10*/  BRA `(.L_x_4724) ;  /* 0x0000058000007947 */ /* 0x000fea0003800000 */
.L_x_4705:
        /* <DEDUP_REMOVED lines=14> */
[----:B0-----:R-:W0:Y:S02]  /*5e00*/  I2F.F64 R18, R0 ;  /* 0x0000000000127312 */ /* 0x001e240000201c00 */
        /* <DEDUP_REMOVED lines=9> */
[----:B-1-34-:R-:W-:Y:S05]  /*5ea0*/  CALL.REL.NOINC `($_ZN2at6native27unrolled_elementwise_kernelIZZZNS0_15tan_kernel_cudaERNS_18TensorIteratorBaseEENKUlvE_clEvENKUlvE_clEvEUlN3c107complexIdEEE_St5arrayIPcLm2EELi4E23TrivialOffsetCalculatorILi1EjESE_NS0_6memory12LoadWithCastILi1EEENSF_13StoreWithCastILi1EEEEEviT_T0_T2_T3_T4_T5_$__internal_trig_reduction_slowpathd) ;  /* 0x0000aa6000007944 */ /* 0x01afea0003c00000 */
.L_x_4736:
[----:B------:R-:W-:Y:S05]  /*5eb0*/  BSYNC B4 ;  /* 0x0000000000047941 */ /* 0x000fea0003800000 */
.L_x_4735:
[----:B------:R-:W-:Y:S02]  /*5ec0*/  IMAD.SHL.U32 R4, R0, 0x8, RZ ;  /* 0x0000000800047824 */ /* 0x000fe400078e00ff */
[----:B------:R-:W-:-:S03]  /*5ed0*/  IMAD.MOV.U32 R5, RZ, RZ, 0x8 ;  /* 0x00000008ff057424 */ /* 0x000fc600078e00ff */
[----:B------:R-:W-:-:S05]  /*5ee0*/  LOP3.LUT R4, R4, 0x8, RZ, 0xc0, !PT ;  /* 0x0000000804047812 */ /* 0x000fca00078ec0ff */
[----:B------:R-:W-:-:S05]  /*5ef0*/  IMAD.WIDE.U32 R4, R4, R5, c[0x4][0x168] ;  /* 0x01005a0004047625 */ /* 0x000fca00078e0005 */
[----:B------:R-:W2:Y:S04]  /*5f00*/  LDG.E.128.CONSTANT R8, [R4.64] ;  /* 0x0000002404087981 */ /* 0x000ea8000c1e9d00 */
[----:B------:R-:W5:Y:S04]  /*5f10*/  LDG.E.128.CONSTANT R12, [R4.64+0x10] ;  /* 0x00001024040c7981 */ /* 0x000f68000c1e9d00 */
[----:B----4-:R-:W4:Y:S01]  /*5f20*/  LDG.E.128.CONSTANT R36, [R4.64+0x20] ;  /* 0x0000202404247981 */ /* 0x010f22000c1e9d00 */
        /* <DEDUP_REMOVED lines=8> */
[----:B0-----:R-:W5:-:S06]  /*5fb0*/  DFMA R8, R34, R8, R10 ;  /* 0x000000082208722b */ /* 0x001f4c000000000a */
[----:B-----5:R-:W0:-:S06]  /*5fc0*/  DFMA R8, R34, R8, R12 ;  /* 0x000000082208722b */ /* 0x020e0c000000000c */
[----:B0-----:R-:W4:-:S06]  /*5fd0*/  DFMA R8, R34, R8, R14 ;  /* 0x000000082208722b */ /* 0x001f0c000000000e */
[----:B----4-:R-:W0:-:S06]  /*5fe0*/  DFMA R8, R34, R8, R36 ;  /* 0x000000082208722b */ /* 0x010e0c0000000024 */
[----:B0-----:R-:W0:-:S06]  /*5ff0*/  DFMA R8, R34, R8, R38 ;  /* 0x000000082208722b */ /* 0x001e0c0000000026 */
[----:B0-----:R-:W-:-:S04]  /*6000*/  DFMA R4, R8, R2, R2 ;  /* 0x000000020804722b */ /* 0x001fc80000000002 */
[----:B------:R-:W0:-:S04]  /*6010*/  DMUL R2, R16, c[0x2][0x0] ;  /* 0x0080000010027a28 */ /* 0x000e080000000000 */
[----:B------:R-:W2:Y:S02]  /*6020*/  @P0 DFMA R4, R34, R8, 1 ;  /* 0x3ff000002204042b */ /* 0x000ea40000000008 */
[----:B0-----:R0:W4:Y:S02]  /*6030*/  F2I.F64 R0, R2 ;  /* 0x0000000200007311 */ /* 0x0011240000301100 */
[----:B------:R-:W5:-:S04]  /*6040*/  DSETP.GE.AND P0, PT, |R16|, 2.14748364800000000000e+09, PT ;  /* 0x41e000001000742a */ /* 0x000f480003f06200 */
[----:B--2---:R-:W2:-:S10]  /*6050*/  @P1 DFMA R4, R4, -1, RZ ;  /* 0xbff000000404182b */ /* 0x004e9400000000ff */
[----:B-----5:R-:W-:Y:S05]  /*6060*/  @!P0 BRA `(.L_x_4738) ;  /* 0x0000006000008947 */ /* 0x020fea0003800000 */
[----:B0-2-4-:R-:W-:Y:S01]  /*6070*/  IMAD.MOV.U32 R0, RZ, RZ, R16 ;  /* 0x000000ffff007224 */ /* 0x015fe200078e0010 */
[----:B------:R-:W-:Y:S01]  /*6080*/  MOV R36, 0x60b0 ;  /* 0x000060b000247802 */ /* 0x000fe20000000f00 */
[----:B------:R-:W-:Y:S02]  /*6090*/  IMAD.MOV.U32 R11, RZ, RZ, R17 ;  /* 0x000000ffff0b7224 */ /* 0x000fe400078e0011 */
[----:B-1-3--:R-:W-:Y:S05]  /*60a0*/  CALL.REL.NOINC `($_ZN2at6native27unrolled_elementwise_kernelIZZZNS0_15tan_kernel_cudaERNS_18TensorIteratorBaseEENKUlvE_clEvENKUlvE_clEvEUlN3c107complexIdEEE_St5arrayIPcLm2EELi4E23TrivialOffsetCalculatorILi1EjESE_NS0_6memory12LoadWithCastILi1EEENSF_13StoreWithCastILi1EEEEEviT_T0_T2_T3_T4_T5_$__internal_trig_reduction_slowpathd) ;  /* 0x0000a86000007944 */ /* 0x00afea0003c00000 */
[----:B------:R-:W-:Y:S02]  /*60b0*/  IMAD.MOV.U32 R18, RZ, RZ, R2 ;  /* 0x000000ffff127224 */ /* 0x000fe400078e0002 */
[----:B------:R-:W-:Y:S02]  /*60c0*/  IMAD.MOV.U32 R19, RZ, RZ, R3 ;  /* 0x000000ffff137224 */ /* 0x000fe400078e0003 */
.L_x_4738:
[----:B0-2-4-:R-:W-:Y:S05]  /*60d0*/  BSYNC B4 ;  /* 0x0000000000047941 */ /* 0x015fea0003800000 */
.L_x_4737:
[----:B------:R-:W-:Y:S01]  /*60e0*/  IADD3 R2, R0, 0x1, RZ ;  /* 0x0000000100027810 */ /* 0x000fe20007ffe0ff */
        /* <DEDUP_REMOVED lines=9> */
[----:B------:R-:W2:Y:S01]  /*6180*/  DMUL R2, R18, R18 ;  /* 0x0000001212027228 */ /* 0x000ea20000000000 */
[----:B------:R-:W-:-:S03]  /*6190*/  IMAD.MOV.U32 R0, RZ, RZ, 0x3de5db65 ;  /* 0x3de5db65ff007424 */ /* 0x000fc600078e00ff */
[----:B------:R-:W-:Y:S02]  /*61a0*/  FSEL R34, -R34, 4.2945490664224492434e-19, !P0 ;  /* 0x20fd816422227808 */ /* 0x000fe40004000100 */
        /* <DEDUP_REMOVED lines=10> */
[----:B0-----:R0:W2:-:S06]  /*6250*/  DMUL R16, R16, R4 ;  /* 0x0000000410107228 */ /* 0x00108c0000000000 */
.L_x_4734:
[----:B------:R-:W-:Y:S05]  /*6260*/  BSYNC B3 ;  /* 0x0000000000037941 */ /* 0x000fea0003800000 */
.L_x_4733:
[----:B0-2---:R-:W-:Y:S01]  /*6270*/  LOP3.LUT R5, RZ, 0x80000000, R17, 0xb8, !PT ;  /* 0x80000000ff057812 */ /* 0x005fe200078eb811 */
[----:B------:R-:W-:Y:S02]  /*6280*/  IMAD.MOV.U32 R7, RZ, RZ, R32 ;  /* 0x000000ffff077224 */ /* 0x000fe400078e0020 */
[----:B------:R-:W-:Y:S02]  /*6290*/  IMAD.MOV.U32 R4, RZ, RZ, RZ ;  /* 0x000000ffff047224 */ /* 0x000fe400078e00ff */
.L_x_4724:
[----:B--2---:R-:W-:Y:S05]  /*62a0*/  BSYNC B1 ;  /* 0x0000000000017941 */ /* 0x004fea0003800000 */
.L_x_4704:
[----:B------:R-:W0:-:S06]  /*62b0*/  DADD R6, -RZ, -R6 ;  /* 0x00000000ff067229 */ /* 0x000e0c0000000906 */
.L_x_4703:
[----:B------:R-:W-:Y:S05]  /*62c0*/  BSYNC B2 ;  /* 0x0000000000027941 */ /* 0x000fea0003800000 */
.L_x_4702:
[----:B------:R-:W4:Y:S01]  /*62d0*/  S2R R0, SR_TID.X ;  /* 0x0000000000007919 */ /* 0x000f220000002100 */
[----:B------:R-:W-:Y:S01]  /*62e0*/  BSSY B2, `(.L_x_4739) ;  /* 0x00001d1000027945 */ /* 0x000fe20003800000 */
[----:B------:R-:W-:Y:S01]  /*62f0*/  CS2R R34, SRZ ;  /* 0x0000000000227805 */ /* 0x000fe2000001ff00 */
[----:B------:R-:W-:Y:S01]  /*6300*/  CS2R R32, SRZ ;  /* 0x0000000000207805 */ /* 0x000fe2000001ff00 */
[----:B----4-:R-:W-:-:S04]  /*6310*/  IADD3 R44, R0, 0x80, RZ ;  /* 0x00000080002c7810 */ /* 0x010fc80007ffe0ff */
[----:B------:R-:W-:-:S13]  /*6320*/  ISETP.GE.AND P0, PT, R44, R43, PT ;  /* 0x0000002b2c00720c */ /* 0x000fda0003f06270 */
[----:B------:R-:W-:Y:S05]  /*6330*/  @P0 BRA `(.L_x_4740) ;  /* 0x00001cb000000947 */ /* 0x000fea0003800000 */
        /* <DEDUP_REMOVED lines=22> */
[----:B-1----:R-:W-:-:S03]  /*64a0*/  IMAD.MOV.U32 R11, RZ, RZ, R25 ;  /* 0x000000ffff0b7224 */ /* 0x002fc600078e0019 */
[----:B0-2---:R-:W-:Y:S05]  /*64b0*/  CALL.REL.NOINC `($_ZN2at6native27unrolled_elementwise_kernelIZZZNS0_15tan_kernel_cudaERNS_18TensorIteratorBaseEENKUlvE_clEvENKUlvE_clEvEUlN3c107complexIdEEE_St5arrayIPcLm2EELi4E23TrivialOffsetCalculatorILi1EjESE_NS0_6memory12LoadWithCastILi1EEENSF_13StoreWithCastILi1EEEEEviT_T0_T2_T3_T4_T5_$__internal_trig_reduction_slowpathd) ;  /* 0x0000a45000007944 */ /* 0x005fea0003c00000 */
[----:B------:R-:W-:Y:S05]  /*64c0*/  BRA `(.L_x_4747) ;  /* 0x0000002000007947 */ /* 0x000fea0003800000 */
.L_x_4746:
[----:B------:R1:W2:Y:S01]  /*64d0*/  DMUL R2, RZ, R24 ;  /* 0x00000018ff027228 */ /* 0x0002a20000000000 */
[----:B------:R-:W-:-:S05]  /*64e0*/  IMAD.MOV.U32 R0, RZ, RZ, RZ ;  /* 0x000000ffff007224 */ /* 0x000fca00078e00ff */
.L_x_4747:
[----:B------:R-:W-:Y:S05]  /*64f0*/  BSYNC B3 ;  /* 0x0000000000037941 */ /* 0x000fea0003800000 */
.L_x_4745:
[----:B--2---:R-:W2:Y:S01]  /*6500*/  DMUL R8, R2, R2 ;  /* 0x0000000202087228 */ /* 0x004ea20000000000 */
[----:B-1----:R-:W-:Y:S01]  /*6510*/  IMAD.MOV.U32 R10, RZ, RZ, 0x2799bcb9 ;  /* 0x2799bcb9ff0a7424 */ /* 0x002fe200078e00ff */
[----:B------:R-:W-:Y:S01]  /*6520*/  LOP3.LUT R0, R0, 0x1, RZ, 0xc0, !PT ;  /* 0x0000000100007812 */ /* 0x000fe200078ec0ff */
[----:B------:R-:W-:Y:S01]  /*6530*/  IMAD.MOV.U32 R11, RZ, RZ, 0x3ee48dac ;  /* 0x3ee48dacff0b7424 */ /* 0x000fe200078e00ff */
[----:B------:R-:W-:Y:S01]  /*6540*/  LOP3.LUT R25, R17, 0x7fffffff, RZ, 0xc0, !PT ;  /* 0x7fffffff11197812 */ /* 0x000fe200078ec0ff */
[----:B------:R-:W-:Y:S01]  /*6550*/  BSSY B0, `(.L_x_4748) ;  /* 0x000001e000007945 */ /* 0x000fe20003800000 */
[----:B------:R-:W-:-:S02]  /*6560*/  ISETP.NE.U32.AND P0, PT, R0, 0x1, PT ;  /* 0x000000010000780c */ /* 0x000fc40003f05070 */
[----:B------:R-:W-:Y:S01]  /*6570*/  ISETP.GE.U32.AND P1, PT, R25, 0x3ff00000, PT ;  /* 0x3ff000001900780c */ /* 0x000fe20003f26070 */
[----:B--2---:R-:W1:-:S06]  /*6580*/  DFMA R10, R8, R10, c[0x2][0x20] ;  /* 0x00800800080a762b */ /* 0x004e4c000000000a */
        /* <DEDUP_REMOVED lines=13> */
[----:B-1----:R-:W1:-:S06]  /*6660*/  DMUL R14, R8, R10 ;  /* 0x0000000a080e7228 */ /* 0x002e4c0000000000 */
        /* <DEDUP_REMOVED lines=12> */
.L_x_4749:
[----:B------:R-:W-:Y:S05]  /*6730*/  BSYNC B0 ;  /* 0x0000000000007941 */ /* 0x000fea0003800000 */
.L_x_4748:
[----:B------:R-:W-:Y:S01]  /*6740*/  BSSY B3, `(.L_x_4750) ;  /* 0x0000052000037945 */ /* 0x000fe20003800000 */
[----:B------:R-:W-:Y:S01]  /*6750*/  IMAD.MOV.U32 R24, RZ, RZ, R16 ;  /* 0x000000ffff187224 */ /* 0x000fe200078e0010 */
[----:B------:R-:W-:Y:S05]  /*6760*/  @!P1 BRA `(.L_x_4751) ;  /* 0x0000044000009947 */ /* 0x000fea0003800000 */
[----:B-1----:R-:W-:Y:S01]  /*6770*/  IMAD.MOV.U32 R2, RZ, RZ, 0x652b82fe ;  /* 0x652b82feff027424 */ /* 0x002fe200078e00ff */
[----:B------:R-:W-:Y:S01]  /*6780*/  BSSY B4, `(.L_x_4752) ;  /* 0x000003d000047945 */ /* 0x000fe20003800000 */
[----:B------:R-:W-:Y:S02]  /*6790*/  IMAD.MOV.U32 R3, RZ, RZ, 0x3ff71547 ;  /* 0x3ff71547ff037424 */ /* 0x000fe400078e00ff */
[----:B------:R-:W-:-:S04]  /*67a0*/  IMAD.SHL.U32 R0, R25, 0x2, RZ ;  /* 0x0000000219007824 */ /* 0x000fc800078e00ff */
[----:B------:R-:W1:Y:S01]  /*67b0*/  DFMA R2, R24, R2, 6.75539944105574400000e+15 ;  /* 0x433800001802742b */ /* 0x000e620000000002 */
[C---:B------:R-:W-:Y:S02]  /*67c0*/  ISETP.GE.U32.AND P0, PT, R0.reuse, 0x7fb3e647, PT ;  /* 0x7fb3e6470000780c */ /* 0x040fe40003f06070 */
[----:B------:R-:W-:-:S03]  /*67d0*/  ISETP.NE.AND P1, PT, R0, RZ, PT ;  /* 0x000000ff0000720c */ /* 0x000fc60003f25270 */
[----:B-1----:R1:W3:-:S04]  /*67e0*/  DADD R8, R2, -6.75539944105574400000e+15 ;  /* 0xc338000002087429 */ /* 0x0022c80000000000 */
[----:B-1----:R-:W-:Y:S02]  /*67f0*/  IADD3 R2, R2, -0x1, RZ ;  /* 0xffffffff02027810 */ /* 0x002fe40007ffe0ff */
[----:B---3--:R-:W1:Y:S02]  /*6800*/  DFMA R10, R8, c[0x2][0x90], R24 ;  /* 0x00802400080a7a2b */ /* 0x008e640000000018 */
[----:B------:R-:W-:-:S04]  /*6810*/  SEL R2, R2, RZ, P0 ;  /* 0x000000ff02027207 */ /* 0x000fc80000000000 */
[----:B-1----:R1:W3:Y:S01]  /*6820*/  DFMA R10, R8, c[0x2][0x98], R10 ;  /* 0x00802600080a7a2b */ /* 0x0022e2000000000a */
[----:B------:R-:W-:Y:S01]  /*6830*/  IADD3 R3, R2, -0x1, RZ ;  /* 0xffffffff02037810 */ /* 0x000fe20007ffe0ff */
[----:B-1----:R-:W-:Y:S02]  /*6840*/  IMAD.MOV.U32 R8, RZ, RZ, 0x6acd15b6 ;  /* 0x6acd15b6ff087424 */ /* 0x002fe400078e00ff */
[----:B------:R-:W-:-:S06]  /*6850*/  IMAD.MOV.U32 R9, RZ, RZ, 0x3e21f407 ;  /* 0x3e21f407ff097424 */ /* 0x000fcc00078e00ff */
[----:B---3--:R-:W-:Y:S02]  /*6860*/  FSEL R17, R25, R11, !P0 ;  /* 0x0000000b19117208 */ /* 0x008fe40004000000 */
[----:B------:R-:W-:Y:S02]  /*6870*/  FSEL R16, R24, R10, !P0 ;  /* 0x0000000a18107208 */ /* 0x000fe40004000000 */
[----:B------:R-:W-:-:S04]  /*6880*/  ISETP.NE.AND P0, PT, R2, 0x400, PT ;  /* 0x000004000200780c */ /* 0x000fc80003f05270 */
[----:B------:R-:W1:-:S06]  /*6890*/  DFMA R8, R16, R8, c[0x2][0xa0] ;  /* 0x008028001008762b */ /* 0x000e4c0000000008 */
[----:B-1----:R-:W1:-:S03]  /*68a0*/  DFMA R8, R16, R8, c[0x2][0xa8] ;  /* 0x00802a001008762b */ /* 0x002e460000000008 */
[----:B------:R-:W-:Y:S02]  /*68b0*/  @P0 IMAD.MOV R3, RZ, RZ, R2 ;  /* 0x000000ffff030224 */ /* 0x000fe400078e0202 */
[----:B------:R-:W-:Y:S01]  /*68c0*/  IMAD.MOV.U32 R2, RZ, RZ, RZ ;  /* 0x000000ffff027224 */ /* 0x000fe200078e00ff */
[----:B-1----:R-:W1:Y:S02]  /*68d0*/  DFMA R8, R16, R8, c[0x2][0xb0] ;  /* 0x00802c001008762b */ /* 0x002e640000000008 */
[----:B------:R-:W-:-:S04]  /*68e0*/  LEA R3, R3, 0x3ff00000, 0x14 ;  /* 0x3ff0000003037811 */ /* 0x000fc800078ea0ff */
[----:B-1----:R-:W1:-:S04]  /*68f0*/  DFMA R8, R16, R8, c[0x2][0xb8] ;  /* 0x00802e001008762b */ /* 0x002e480000000008 */
[----:B------:R-:W-:-:S04]  /*6900*/  DADD R10, R2, -0.5 ;  /* 0xbfe00000020a7429 */ /* 0x000fc80000000000 */
        /* <DEDUP_REMOVED lines=8> */
[----:B-1----:R1:W3:Y:S02]  /*6990*/  DFMA R8, R8, R2, R10 ;  /* 0x000000020808722b */ /* 0x0022e4000000000a */
[----:B-1----:R-:W-:Y:S02]  /*69a0*/  IMAD.MOV.U32 R10, RZ, RZ, 0x0 ;  /* 0x00000000ff0a7424 */ /* 0x002fe400078e00ff */
[----:B------:R-:W-:Y:S02]  /*69b0*/  IMAD.MOV.U32 R11, RZ, RZ, 0x3ff00000 ;  /* 0x3ff00000ff0b7424 */ /* 0x000fe400078e00ff */
[----:B---3--:R-:W1:-:S10]  /*69c0*/  DADD R2, R8, R8 ;  /* 0x0000000008027229 */ /* 0x008e540000000008 */
[----:B-1----:R-:W-:Y:S01]  /*69d0*/  @P1 FSEL R16, R2, R8, !P0 ;  /* 0x0000000802101208 */ /* 0x002fe20004000000 */
[----:B------:R-:W-:Y:S01]  /*69e0*/  IMAD.MOV.U32 R2, RZ, RZ, 0x1 ;  /* 0x00000001ff027424 */ /* 0x000fe200078e00ff */
[----:B------:R-:W-:-:S04]  /*69f0*/  @P1 FSEL R17, R3, R9, !P0 ;  /* 0x0000000903111208 */ /* 0x000fc80004000000 */
[----:B------:R-:W-:Y:S02]  /*6a00*/  FSETP.GEU.AND P1, PT, |R17|, 6.5827683646048100446e-37, PT ;  /* 0x036000001100780b */ /* 0x000fe40003f2e200 */
        /* <DEDUP_REMOVED lines=17> */
[----:B0-2---:R-:W-:Y:S05]  /*6b20*/  CALL.REL.NOINC `($__internal_2_$__cuda_sm20_div_rn_f64_full) ;  /* 0x0000943000007944 */ /* 0x005fea0003c00000 */
[----:B------:R-:W-:Y:S02]  /*6b30*/  IMAD.MOV.U32 R3, RZ, RZ, R2 ;  /* 0x000000ffff037224 */ /* 0x000fe400078e0002 */
[----:B------:R-:W-:Y:S02]  /*6b40*/  IMAD.MOV.U32 R2, RZ, RZ, R0 ;  /* 0x000000ffff027224 */ /* 0x000fe400078e0000 */
.L_x_4753:
[----:B------:R-:W-:Y:S05]  /*6b50*/  BSYNC B4 ;  /* 0x0000000000047941 */ /* 0x000fea0003800000 */
.L_x_4752:
[----:B------:R-:W-:-:S04]  /*6b60*/  DADD R2, R16, R2 ;  /* 0x0000000010027229 */ /* 0x000fc80000000002 */
[----:B------:R-:W1:-:S06]  /*6b70*/  DSETP.GE.AND P0, PT, R24, c[0x2][0xe8], PT ;  /* 0x00803a001800762a */ /* 0x000e4c0003f06000 */
[----:B-1----:R-:W-:Y:S02]  /*6b80*/  FSEL R10, R2, RZ, !P0 ;  /* 0x000000ff020a7208 */ /* 0x002fe40004000000 */
[----:B------:R-:W-:Y:S01]  /*6b90*/  FSEL R11, R3, +QNAN , !P0 ;  /* 0x7ff00000030b7808 */ /* 0x000fe20004000000 */
[----:B------:R-:W-:Y:S05]  /*6ba0*/  BRA `(.L_x_4754) ;  /* 0x000000b000007947 */ /* 0x000fea0003800000 */
.L_x_4751:
[----:B-1----:R-:W1:Y:S01]  /*6bb0*/  DMUL R2, R24, R24 ;  /* 0x0000001818027228 */ /* 0x002e620000000000 */
        /* <DEDUP_REMOVED lines=9> */
[----:B-1----:R1:W3:-:S06]  /*6c50*/  DFMA R10, R24, R8, R24 ;  /* 0x00000008180a722b */ /* 0x0022cc0000000018 */
.L_x_4754:
[----:B------:R-:W-:Y:S05]  /*6c60*/  BSYNC B3 ;  /* 0x0000000000037941 */ /* 0x000fea0003800000 */
.L_x_4750:
[----:B------:R-:W4:Y:S01]  /*6c70*/  DADD R26, -RZ, -R26 ;  /* 0x00000000ff1a7229 */ /* 0x000f22000000091a */
[----:B------:R-:W-:Y:S01]  /*6c80*/  IMAD.MOV.U32 R12, RZ, RZ, 0x0 ;  /* 0x00000000ff0c7424 */ /* 0x000fe200078e00ff */
[----:B------:R-:W-:Y:S01]  /*6c90*/  BSSY B3, `(.L_x_4755) ;  /* 0x0000020000037945 */ /* 0x000fe20003800000 */
[----:B------:R-:W-:-:S07]  /*6ca0*/  IMAD.MOV.U32 R13, RZ, RZ, 0x3fd80000 ;  /* 0x3fd80000ff0d7424 */ /* 0x000fce00078e00ff */
[----:B---34-:R-:W-:-:S06]  /*6cb0*/  LOP3.LUT R11, R11, 0x80000000, R27, 0xb8, !PT ;  /* 0x800000000b0b7812 */ /* 0x018fcc00078eb81b */
[----:B-1----:R-:W1:-:S06]  /*6cc0*/  DFMA R8, R10, R10, 1 ;  /* 0x3ff000000a08742b */ /* 0x002e4c000000000a */
[----:B-1----:R-:W1:Y:S04]  /*6cd0*/  MUFU.RSQ64H R15, R9 ;  /* 0x00000009000f7308 */ /* 0x002e680000001c00 */
[----:B------:R-:W-:-:S04]  /*6ce0*/  IADD3 R14, R9, -0x3500000, RZ ;  /* 0xfcb00000090e7810 */ /* 0x000fc80007ffe0ff */
[----:B------:R-:W-:Y:S02]  /*6cf0*/  ISETP.GE.U32.AND P0, PT, R14, 0x7ca00000, PT ;  /* 0x7ca000000e00780c */ /* 0x000fe40003f06070 */
[----:B-1----:R-:W1:-:S06]  /*6d00*/  DMUL R2, R14, R14 ;  /* 0x0000000e0e027228 */ /* 0x002e4c0000000000 */
[----:B-1----:R-:W1:-:S06]  /*6d10*/  DFMA R2, R8, -R2, 1 ;  /* 0x3ff000000802742b */ /* 0x002e4c0000000802 */
[----:B-1----:R-:W-:-:S04]  /*6d20*/  DFMA R12, R2, R12, 0.5 ;  /* 0x3fe00000020c742b */ /* 0x002fc8000000000c */
[----:B------:R-:W1:-:S06]  /*6d30*/  DMUL R2, R14, R2 ;  /* 0x000000020e027228 */ /* 0x000e4c0000000000 */
[----:B-1----:R-:W1:-:S04]  /*6d40*/  DFMA R16, R12, R2, R14 ;  /* 0x000000020c10722b */ /* 0x002e48000000000e */
[----:B--2---:R-:W-:-:S04]  /*6d50*/  DFMA R12, R18, R18, 1 ;  /* 0x3ff00000120c742b */ /* 0x004fc80000000012 */
[----:B-1----:R-:W1:Y:S02]  /*6d60*/  DMUL R26, R8, R16 ;  /* 0x00000010081a7228 */ /* 0x002e640000000000 */
[----:B------:R-:W-:Y:S01]  /*6d70*/  IADD3 R25, R17, -0x100000, RZ ;  /* 0xfff0000011197810 */ /* 0x000fe20007ffe0ff */
[----:B------:R-:W-:-:S03]  /*6d80*/  IMAD.MOV.U32 R24, RZ, RZ, R16 ;  /* 0x000000ffff187224 */ /* 0x000fc600078e0010 */
[----:B-1----:R-:W1:-:S06]  /*6d90*/  DFMA R32, R26, -R26, R8 ;  /* 0x8000001a1a20722b */ /* 0x002e4c0000000008 */
[----:B-1----:R1:W2:Y:S01]  /*6da0*/  DFMA R2, R32, R24, R26 ;  /* 0x000000182002722b */ /* 0x0022a2000000001a */
        /* <DEDUP_REMOVED lines=11> */
[----:B01----:R-:W-:Y:S05]  /*6e60*/  CALL.REL.NOINC `($__internal_3_$__cuda_sm20_dsqrt_rn_f64_mediumpath_v1) ;  /* 0x0000975000007944 */ /* 0x003fea0003c00000 */
[----:B------:R-:W-:Y:S02]  /*6e70*/  IMAD.MOV.U32 R2, RZ, RZ, R8 ;  /* 0x000000ffff027224 */ /* 0x000fe400078e0008 */
[----:B------:R-:W-:Y:S02]  /*6e80*/  IMAD.MOV.U32 R3, RZ, RZ, R0 ;  /* 0x000000ffff037224 */ /* 0x000fe400078e0000 */
.L_x_4756:
[----:B------:R-:W-:Y:S05]  /*6e90*/  BSYNC B3 ;  /* 0x0000000000037941 */ /* 0x000fea0003800000 */
.L_x_4755:
[C---:B-1----:R-:W1:Y:S01]  /*6ea0*/  DMUL R24, R12.reuse, R10 ;  /* 0x0000000a0c187228 */ /* 0x042e620000000000 */
[----:B------:R-:W-:Y:S01]  /*6eb0*/  IMAD.MOV.U32 R8, RZ, RZ, 0x1 ;  /* 0x00000001ff087424 */ /* 0x000fe200078e00ff */
[----:B------:R-:W-:Y:S02]  /*6ec0*/  BSSY B3, `(.L_x_4757) ;  /* 0x0000019000037945 */ /* 0x000fe40003800000 */
[----:B--2---:R-:W2:-:S04]  /*6ed0*/  DMUL R2, R12, R2 ;  /* 0x000000020c027228 */ /* 0x004e880000000000 */
[----:B-1----:R-:W1:-:S04]  /*6ee0*/  DFMA R24, R10, R24, 1 ;  /* 0x3ff000000a18742b */ /* 0x002e480000000018 */
[----:B--2---:R-:W2:Y:S02]  /*6ef0*/  DMUL R10, R10, R2 ;  /* 0x000000020a0a7228 */ /* 0x004ea40000000000 */
[----:B-1----:R-:W1:Y:S08]  /*6f00*/  MUFU.RCP64H R9, R25 ;  /* 0x0000001900097308 */ /* 0x002e700000001800 */
[----:B--2---:R-:W-:Y:S01]  /*6f10*/  FSETP.GEU.AND P1, PT, |R11|, 6.5827683646048100446e-37, PT ;  /* 0x036000000b00780b */ /* 0x004fe20003f2e200 */
        /* <DEDUP_REMOVED lines=16> */
[----:B0-----:R-:W-:Y:S05]  /*7020*/  CALL.REL.NOINC `($__internal_2_$__cuda_sm20_div_rn_f64_full) ;  /* 0x00008f3000007944 */ /* 0x001fea0003c00000 */
[----:B------:R-:W-:Y:S02]  /*7030*/  IMAD.MOV.U32 R16, RZ, RZ, R0 ;  /* 0x000000ffff107224 */ /* 0x000fe400078e0000 */
[----:B------:R-:W-:Y:S02]  /*7040*/  IMAD.MOV.U32 R17, RZ, RZ, R2 ;  /* 0x000000ffff117224 */ /* 0x000fe400078e0002 */
.L_x_4758:
[----:B------:R-:W-:Y:S05]  /*7050*/  BSYNC B3 ;  /* 0x0000000000037941 */ /* 0x000fea0003800000 */
.L_x_4757:
        /* <DEDUP_REMOVED lines=23> */
.L_x_4760:
[----:B------:R-:W-:Y:S05]  /*71d0*/  BSYNC B3 ;  /* 0x0000000000037941 */ /* 0x000fea0003800000 */
.L_x_4759:
[----:B------:R-:W-:Y:S05]  /*71e0*/  BRA `(.L_x_4761) ;  /* 0x00000de000007947 */ /* 0x000fea0003800000 */
.L_x_4744:
        /* <DEDUP_REMOVED lines=8> */
[----:B-1----:R-:W1:-:S04]  /*7270*/  DFMA R10, R8, c[0x2][0x90], -|R16| ;  /* 0x00802400080a7a2b */ /* 0x002e480000000c10 */
[----:B------:R-:W-:-:S04]  /*7280*/  DADD R16, -RZ, -|R16| ;  /* 0x00000000ff107229 */ /* 0x000fc80000000d10 */
[----:B-1----:R-:W1:-:S06]  /*7290*/  DFMA R8, R8, c[0x2][0x98], R10 ;  /* 0x0080260008087a2b */ /* 0x002e4c000000000a */
        /* <DEDUP_REMOVED lines=20> */
[----:B------:R-:W-:Y:S01]  /*73e0*/  FSEL R32, R8, RZ, !P0 ;  /* 0x000000ff08207208 */ /* 0x000fe20004000000 */
[----:B------:R-:W-:Y:S01]  /*73f0*/  @!P1 IMAD.MOV.U32 R8, RZ, RZ, RZ ;  /* 0x000000ffff089224 */ /* 0x000fe200078e00ff */
[----:B------:R-:W-:-:S05]  /*7400*/  @!P1 SHF.R.S32.HI R3, RZ, 0x1, R0 ;  /* 0x00000001ff039819 */ /* 0x000fca0000011400 */
[----:B------:R-:W-:Y:S02]  /*7410*/  @!P1 IMAD.IADD R2, R2, 0x1, -R3 ;  /* 0x0000000102029824 */ /* 0x000fe400078e0a03 */
[----:B------:R-:W-:-:S03]  /*7420*/  @!P1 IMAD R3, R3, 0x100000, R11 ;  /* 0x0010000003039824 */ /* 0x000fc600078e020b */
[----:B------:R-:W-:Y:S01]  /*7430*/  @!P1 LEA R9, R2, 0x3ff00000, 0x14 ;  /* 0x3ff0000002099811 */ /* 0x000fe200078ea0ff */
[----:B------:R-:W-:-:S06]  /*7440*/  @!P1 IMAD.MOV.U32 R2, RZ, RZ, R10 ;  /* 0x000000ffff029224 */ /* 0x000fcc00078e000a */
[----:B------:R1:W2:-:S06]  /*7450*/  @!P1 DMUL R32, R2, R8 ;  /* 0x0000000802209228 */ /* 0x00028c0000000000 */
.L_x_4763:
[----:B------:R-:W-:Y:S05]  /*7460*/  BSYNC B0 ;  /* 0x0000000000007941 */ /* 0x000fea0003800000 */
.L_x_4762:
        /* <DEDUP_REMOVED lines=12> */
[----:B-1----:R-:W-:-:S03]  /*7530*/  IMAD.MOV.U32 R11, RZ, RZ, R25 ;  /* 0x000000ffff0b7224 */ /* 0x002fc600078e0019 */
[----:B0-23--:R-:W-:Y:S05]  /*7540*/  CALL.REL.NOINC `($_ZN2at6native27unrolled_elementwise_kernelIZZZNS0_15tan_kernel_cudaERNS_18TensorIteratorBaseEENKUlvE_clEvENKUlvE_clEvEUlN3c107complexIdEEE_St5arrayIPcLm2EELi4E23TrivialOffsetCalculatorILi1EjESE_NS0_6memory12LoadWithCastILi1EEENSF_13StoreWithCastILi1EEEEEviT_T0_T2_T3_T4_T5_$__internal_trig_reduction_slowpathd) ;  /* 0x000093c000007944 */ /* 0x00dfea0003c00000 */
[----:B------:R-:W-:Y:S05]  /*7550*/  BRA `(.L_x_4766) ;  /* 0x0000002000007947 */ /* 0x000fea0003800000 */
.L_x_4765:
[----:B-1----:R1:W3:Y:S01]  /*7560*/  DMUL R2, RZ, R24 ;  /* 0x00000018ff027228 */ /* 0x0022e20000000000 */
[----:B------:R-:W-:-:S05]  /*7570*/  IMAD.MOV.U32 R0, RZ, RZ, RZ ;  /* 0x000000ffff007224 */ /* 0x000fca00078e00ff */
.L_x_4766:
[----:B------:R-:W-:Y:S05]  /*7580*/  BSYNC B3 ;  /* 0x0000000000037941 */ /* 0x000fea0003800000 */
.L_x_4764:
[----:B------:R-:W-:Y:S02]  /*7590*/  IMAD.SHL.U32 R8, R0, 0x8, RZ ;  /* 0x0000000800087824 */ /* 0x000fe400078e00ff */
[----:B------:R-:W-:-:S03]  /*75a0*/  IMAD.MOV.U32 R37, RZ, RZ, 0x8 ;  /* 0x00000008ff257424 */ /* 0x000fc600078e00ff */
[----:B------:R-:W-:-:S05]  /*75b0*/  LOP3.LUT R8, R8, 0x8, RZ, 0xc0, !PT ;  /* 0x0000000808087812 */ /* 0x000fca00078ec0ff */
[----:B------:R-:W-:-:S05]  /*75c0*/  IMAD.WIDE.U32 R36, R8, R37, c[0x4][0x168] ;  /* 0x01005a0008247625 */ /* 0x000fca00078e0025 */
[----:B-1----:R-:W4:Y:S04]  /*75d0*/  LDG.E.128.CONSTANT R8, [R36.64] ;  /* 0x0000002424087981 */ /* 0x002f28000c1e9d00 */
[----:B------:R-:W5:Y:S04]  /*75e0*/  LDG.E.128.CONSTANT R12, [R36.64+0x10] ;  /* 0x00001024240c7981 */ /* 0x000f68000c1e9d00 */
[----:B---3--:R-:W3:Y:S01]  /*75f0*/  LDG.E.128.CONSTANT R16, [R36.64+0x20] ;  /* 0x0000202424107981 */ /* 0x008ee2000c1e9d00 */
[----:B------:R-:W-:Y:S01]  /*7600*/  R2P PR, R0, 0x3 ;  /* 0x0000000300007804 */ /* 0x000fe20000000000 */
[----:B------:R-:W-:Y:S01]  /*7610*/  IMAD.MOV.U32 R38, RZ, RZ, 0x79785eba ;  /* 0x79785ebaff267424 */ /* 0x000fe200078e00ff */
        /* <DEDUP_REMOVED lines=11> */
[----:B-1----:R-:W-:-:S04]  /*76d0*/  DFMA R16, R8, R2, R2 ;  /* 0x000000020810722b */ /* 0x002fc80000000002 */
[----:B------:R-:W1:-:S06]  /*76e0*/  @P0 DFMA R16, R34, R8, 1 ;  /* 0x3ff000002210042b */ /* 0x000e4c0000000008 */
[----:B-1----:R-:W1:Y:S01]  /*76f0*/  @P1 DFMA R16, R16, -1, RZ ;  /* 0xbff000001010182b */ /* 0x002e6200000000ff */
        /* <DEDUP_REMOVED lines=14> */
.L_x_4768:
[----:B------:R3:W4:Y:S01]  /*77e0*/  DMUL R2, RZ, R24 ;  /* 0x00000018ff027228 */ /* 0x0007220000000000 */
[----:B------:R-:W-:-:S05]  /*77f0*/  IMAD.MOV.U32 R0, RZ, RZ, RZ ;  /* 0x000000ffff007224 */ /* 0x000fca00078e00ff */
.L_x_4769:
[----:B------:R-:W-:Y:S05]  /*7800*/  BSYNC B3 ;  /* 0x0000000000037941 */ /* 0x000fea0003800000 */
.L_x_4767:
[----:B------:R-:W-:Y:S01]  /*7810*/  IADD3 R18, R0, 0x1, RZ ;  /* 0x0000000100127810 */ /* 0x000fe20007ffe0ff */
[----:B---3--:R-:W-:-:S04]  /*7820*/  IMAD.MOV.U32 R25, RZ, RZ, 0x8 ;  /* 0x00000008ff197424 */ /* 0x008fc800078e00ff */
        /* <DEDUP_REMOVED lines=11> */
[----:B-1----:R-:W-:Y:S01]  /*78e0*/  DMUL R16, R16, 4 ;  /* 0x4010000010107828 */ /* 0x002fe20000000000 */
[----:B------:R-:W-:-:S03]  /*78f0*/  FSEL R35, R0, -0.082518599927425384521, !P0 ;  /* 0xbda8ff8300237808 */ /* 0x000fc60004000000 */
[----:B------:R-:W-:-:S04]  /*7900*/  DADD R26, -RZ, -R26 ;  /* 0x00000000ff1a7229 */ /* 0x000fc8000000091a */
[----:B---3--:R-:W1:-:S06]  /*7910*/  DFMA R8, R18, R34, R8 ;  /* 0x000000221208722b */ /* 0x008e4c0000000008 */
[----:B-1----:R-:W5:-:S06]  /*7920*/  DFMA R8, R18, R8, R10 ;  /* 0x000000081208722b */ /* 0x002f4c000000000a */
[----:B-----5:R-:W1:-:S06]  /*7930*/  DFMA R8, R18, R8, R12 ;  /* 0x000000081208722b */ /* 0x020e4c000000000c */
[----:B-1----:R-:W4:-:S06]  /*7940*/  DFMA R8, R18, R8, R14 ;  /* 0x000000081208722b */ /* 0x002f0c000000000e */
[----:B----4-:R-:W1:-:S06]  /*7950*/  DFMA R8, R18, R8, R36 ;  /* 0x000000081208722b */ /* 0x010e4c0000000024 */
[----:B-1----:R-:W1:-:S06]  /*7960*/  DFMA R8, R18, R8, R38 ;  /* 0x000000081208722b */ /* 0x002e4c0000000026 */
[----:B-1----:R-:W-:-:S04]  /*7970*/  DFMA R2, R8, R2, R2 ;  /* 0x000000020802722b */ /* 0x002fc80000000002 */
[----:B------:R-:W1:-:S06]  /*7980*/  @P0 DFMA R2, R18, R8, 1 ;  /* 0x3ff000001202042b */ /* 0x000e4c0000000008 */
[----:B-1----:R-:W1:-:S06]  /*7990*/  @P1 DFMA R2, R2, -1, RZ ;  /* 0xbff000000202182b */ /* 0x002e4c00000000ff */
[----:B-1----:R1:W3:Y:S02]  /*79a0*/  DMUL R16, R16, R2 ;  /* 0x0000000210107228 */ /* 0x0022e40000000000 */
[----:B-1----:R-:W-:-:S04]  /*79b0*/  IMAD.MOV.U32 R3, RZ, RZ, 0x3ff00000 ;  /* 0x3ff00000ff037424 */ /* 0x002fc800078e00ff */
[----:B--23--:R-:W1:-:S06]  /*79c0*/  DMUL R16, R16, R32 ;  /* 0x0000002010107228 */ /* 0x00ce4c0000000000 */
[----:B-1----:R1:W2:Y:S02]  /*79d0*/  DMUL R32, R16, R32 ;  /* 0x0000002010207228 */ /* 0x0022a40000000000 */
[----:B-1----:R-:W-:Y:S01]  /*79e0*/  LOP3.LUT R17, R3, 0x80000000, R27, 0xb8, !PT ;  /* 0x8000000003117812 */ /* 0x002fe200078eb81b */
[----:B------:R-:W-:Y:S01]  /*79f0*/  IMAD.MOV.U32 R16, RZ, RZ, RZ ;  /* 0x000000ffff107224 */ /* 0x000fe200078e00ff */
[----:B------:R-:W-:Y:S05]  /*7a00*/  BRA `(.L_x_4761) ;  /* 0x000005c000007947 */ /* 0x000fea0003800000 */
.L_x_4743:
[----:B------:R-:W1:-:S10]  /*7a10*/  DADD R16, R24, -R24 ;  /* 0x0000000018107229 */ /* 0x000e540000000818 */
[----:B-1----:R-:W-:Y:S02]  /*7a20*/  IMAD.MOV.U32 R32, RZ, RZ, R16 ;  /* 0x000000ffff207224 */ /* 0x002fe400078e0010 */
[----:B------:R-:W-:Y:S01]  /*7a30*/  IMAD.MOV.U32 R33, RZ, RZ, R17 ;  /* 0x000000ffff217224 */ /* 0x000fe200078e0011 */
[----:B------:R-:W-:Y:S05]  /*7a40*/  BRA `(.L_x_4761) ;  /* 0x0000058000007947 */ /* 0x000fea0003800000 */
.L_x_4742:
        /* <DEDUP_REMOVED lines=25> */
[----:B0-----:R-:W-:Y:S05]  /*7be0*/  CALL.REL.NOINC `($_ZN2at6native27unrolled_elementwise_kernelIZZZNS0_15tan_kernel_cudaERNS_18TensorIteratorBaseEENKUlvE_clEvENKUlvE_clEvEUlN3c107complexIdEEE_St5arrayIPcLm2EELi4E23TrivialOffsetCalculatorILi1EjESE_NS0_6memory12LoadWithCastILi1EEENSF_13StoreWithCastILi1EEEEEviT_T0_T2_T3_T4_T5_$__internal_trig_reduction_slowpathd) ;  /* 0x00008d2000007944 */ /* 0x001fea0003c00000 */
.L_x_4773:
[----:B------:R-:W-:Y:S05]  /*7bf0*/  BSYNC B4 ;  /* 0x0000000000047941 */ /* 0x000fea0003800000 */
.L_x_4772:
        /* <DEDUP_REMOVED lines=22> */
[----:B-1----:R-:W1:Y:S01]  /*7d60*/  @P1 DFMA R18, R18, -1, RZ ;  /* 0xbff000001212182b */ /* 0x002e6200000000ff */
[----:B------:R-:W-:Y:S05]  /*7d70*/  @!P2 BRA `(.L_x_4775) ;  /* 0x000000700000a947 */ /* 0x000fea0003800000 */
[----:B------:R-:W-:Y:S01]  /*7d80*/  IMAD.MOV.U32 R0, RZ, RZ, R24 ;  /* 0x000000ffff007224 */ /* 0x000fe200078e0018 */
[----:B------:R-:W-:Y:S01]  /*7d90*/  MOV R36, 0x7dc0 ;  /* 0x00007dc000247802 */ /* 0x000fe20000000f00 */
[----:B------:R-:W-:-:S03]  /*7da0*/  IMAD.MOV.U32 R11, RZ, RZ, R25 ;  /* 0x000000ffff0b7224 */ /* 0x000fc600078e0019 */
[----:B01----:R-:W-:Y:S05]  /*7db0*/  CALL.REL.NOINC `($_ZN2at6native27unrolled_elementwise_kernelIZZZNS0_15tan_kernel_cudaERNS_18TensorIteratorBaseEENKUlvE_clEvENKUlvE_clEvEUlN3c107complexIdEEE_St5arrayIPcLm2EELi4E23TrivialOffsetCalculatorILi1EjESE_NS0_6memory12LoadWithCastILi1EEENSF_13StoreWithCastILi1EEEEEviT_T0_T2_T3_T4_T5_$__internal_trig_reduction_slowpathd) ;  /* 0x00008b5000007944 */ /* 0x003fea0003c00000 */
[----:B------:R-:W-:Y:S02]  /*7dc0*/  IMAD.MOV.U32 R32, RZ, RZ, R0 ;  /* 0x000000ffff207224 */ /* 0x000fe400078e0000 */
[----:B------:R-:W-:Y:S02]  /*7dd0*/  IMAD.MOV.U32 R26, RZ, RZ, R2 ;  /* 0x000000ffff1a7224 */ /* 0x000fe400078e0002 */
[----:B------:R-:W-:Y:S02]  /*7de0*/  IMAD.MOV.U32 R27, RZ, RZ, R3 ;  /* 0x000000ffff1b7224 */ /* 0x000fe400078e0003 */
.L_x_4775:
[----:B------:R-:W-:Y:S05]  /*7df0*/  BSYNC B4 ;  /* 0x0000000000047941 */ /* 0x000fea0003800000 */
.L_x_4774:
        /* <DEDUP_REMOVED lines=14> */
[----:B--2---:R-:W2:-:S06]  /*7ee0*/  DFMA R8, R2, R34, R8 ;  /* 0x000000220208722b */ /* 0x004e8c0000000008 */
[----:B--2---:R-:W3:-:S06]  /*7ef0*/  DFMA R8, R2, R8, R10 ;  /* 0x000000080208722b */ /* 0x004ecc000000000a */
[----:B---3--:R-:W2:-:S06]  /*7f00*/  DFMA R8, R2, R8, R12 ;  /* 0x000000080208722b */ /* 0x008e8c000000000c */
[----:B--2---:R-:W4:-:S06]  /*7f10*/  DFMA R8, R2, R8, R14 ;  /* 0x000000080208722b */ /* 0x004f0c000000000e */
[----:B----4-:R-:W2:-:S06]  /*7f20*/  DFMA R8, R2, R8, R36 ;  /* 0x000000080208722b */ /* 0x010e8c0000000024 */
[----:B--2---:R-:W2:-:S06]  /*7f30*/  DFMA R8, R2, R8, R38 ;  /* 0x000000080208722b */ /* 0x004e8c0000000026 */
[----:B--2---:R-:W-:-:S04]  /*7f40*/  DFMA R24, R8, R26, R26 ;  /* 0x0000001a0818722b */ /* 0x004fc8000000001a */
[----:B------:R-:W2:-:S06]  /*7f50*/  @P0 DFMA R24, R2, R8, 1 ;  /* 0x3ff000000218042b */ /* 0x000e8c0000000008 */
[----:B--2---:R-:W2:-:S06]  /*7f60*/  @P1 DFMA R24, R24, -1, RZ ;  /* 0xbff000001818182b */ /* 0x004e8c00000000ff */
[----:B-12---:R1:W2:-:S06]  /*7f70*/  DMUL R24, R24, R18 ;  /* 0x0000001218187228 */ /* 0x00628c0000000000 */
.L_x_4771:
[----:B------:R-:W-:Y:S05]  /*7f80*/  BSYNC B3 ;  /* 0x0000000000037941 */ /* 0x000fea0003800000 */
.L_x_4770:
[----:B--2---:R-:W-:Y:S01]  /*7f90*/  LOP3.LUT R24, RZ, 0x80000000, R25, 0xb8, !PT ;  /* 0x80000000ff187812 */ /* 0x004fe200078eb819 */
[----:B------:R-:W-:Y:S02]  /*7fa0*/  IMAD.MOV.U32 R17, RZ, RZ, R33 ;  /* 0x000000ffff117224 */ /* 0x000fe400078e0021 */
[----:B------:R-:W-:Y:S02]  /*7fb0*/  IMAD.MOV.U32 R32, RZ, RZ, RZ ;  /* 0x000000ffff207224 */ /* 0x000fe400078e00ff */
[----:B------:R-:W-:Y:S02]  /*7fc0*/  IMAD.MOV.U32 R33, RZ, RZ, R24 ;  /* 0x000000ffff217224 */ /* 0x000fe400078e0018 */
.L_x_4761:
[----:B--2---:R-:W-:Y:S05]  /*7fd0*/  BSYNC B1 ;  /* 0x0000000000017941 */ /* 0x004fea0003800000 */
.L_x_4741:
[----:B------:R2:W3:-:S06]  /*7fe0*/  DADD R34, -RZ, -R16 ;  /* 0x00000000ff227229 */ /* 0x0004cc0000000910 */
.L_x_4740:
[----:B------:R-:W-:Y:S05]  /*7ff0*/  BSYNC B2 ;  /* 0x0000000000027941 */ /* 0x000fea0003800000 */
.L_x_4739:
[----:B------:R-:W4:Y:S01]  /*8000*/  S2R R0, SR_TID.X ;  /* 0x0000000000007919 */ /* 0x000f220000002100 */
[----:B------:R-:W-:Y:S01]  /*8010*/  BSSY B2, `(.L_x_4776) ;  /* 0x00001d2000027945 */ /* 0x000fe20003800000 */
[----:B-1---5:R-:W-:Y:S01]  /*8020*/  CS2R R26, SRZ ;  /* 0x00000000001a7805 */ /* 0x022fe2000001ff00 */
[----:B---3--:R-:W-:Y:S01]  /*8030*/  CS2R R24, SRZ ;  /* 0x0000000000187805 */ /* 0x008fe2000001ff00 */
[----:B----4-:R-:W-:-:S04]  /*8040*/  IADD3 R0, R0, 0x100, RZ ;  /* 0x0000010000007810 */ /* 0x010fc80007ffe0ff */
[----:B------:R-:W-:-:S13]  /*8050*/  ISETP.GE.AND P0, PT, R0, R43, PT ;  /* 0x0000002b0000720c */ /* 0x000fda0003f06270 */
[----:B------:R-:W-:Y:S05]  /*8060*/  @P0 BRA `(.L_x_4777) ;  /* 0x00001cc000000947 */ /* 0x000fea0003800000 */
[----:B--2---:R-:W1:Y:S01]  /*8070*/  DADD R16, -RZ, -R30 ;  /* 0x00000000ff107229 */ /* 0x004e62000000091e */
[----:B------:R-:W-:Y:S09]  /*8080*/  BSSY B1, `(.L_x_4778) ;  /* 0x00001c9000017945 */ /* 0x000ff20003800000 */
[----:B-1----:R-:W-:-:S04]  /*8090*/  LOP3.LUT R0, R17, 0x7fffffff, RZ, 0xc0, !PT ;  /* 0x7fffffff11007812 */ /* 0x002fc800078ec0ff */
[----:B------:R-:W-:-:S13]  /*80a0*/  ISETP.GT.U32.AND P0, PT, R0, 0x7fefffff, PT ;  /* 0x7fefffff0000780c */ /* 0x000fda0003f04070 */
[----:B------:R-:W-:Y:S05]  /*80b0*/  @P0 BRA `(.L_x_4779) ;  /* 0x000016e000000947 */ /* 0x000fea0003800000 */
[----:B------:R-:W1:-:S14]  /*80c0*/  DSETP.GEU.AND P0, PT, |R28|, +INF , PT ;  /* 0x7ff000001c00742a */ /* 0x000e5c0003f0e200 */
        /* <DEDUP_REMOVED lines=19> */
.L_x_4783:
[----:B------:R1:W2:Y:S01]  /*8200*/  DMUL R2, RZ, R28 ;  /* 0x0000001cff027228 */ /* 0x0002a20000000000 */
[----:B------:R-:W-:-:S05]  /*8210*/  IMAD.MOV.U32 R0, RZ, RZ, RZ ;  /* 0x000000ffff007224 */ /* 0x000fca00078e00ff */
.L_x_4784:
[----:B------:R-:W-:Y:S05]  /*8220*/  BSYNC B3 ;  /* 0x0000000000037941 */ /* 0x000fea0003800000 */
.L_x_4782:
        /* <DEDUP_REMOVED lines=35> */
.L_x_4786:
[----:B------:R-:W-:Y:S05]  /*8460*/  BSYNC B0 ;  /* 0x0000000000007941 */ /* 0x000fea0003800000 */
.L_x_4785:
        /* <DEDUP_REMOVED lines=65> */
.L_x_4790:
[----:B------:R-:W-:Y:S05]  /*8880*/  BSYNC B4 ;  /* 0x0000000000047941 */ /* 0x000fea0003800000 */
.L_x_4789:
[----:B------:R-:W-:-:S04]  /*8890*/  DADD R2, R16, R2 ;  /* 0x0000000010027229 */ /* 0x000fc80000000002 */
[----:B------:R-:W1:-:S06]  /*88a0*/  DSETP.GE.AND P0, PT, R24, c[0x2][0xe8], PT ;  /* 0x00803a001800762a */ /* 0x000e4c0003f06000 */
[----:B-1----:R-:W-:Y:S02]  /*88b0*/  FSEL R10, R2, RZ, !P0 ;  /* 0x000000ff020a7208 */ /* 0x002fe40004000000 */
[----:B------:R-:W-:Y:S01]  /*88c0*/  FSEL R11, R3, +QNAN , !P0 ;  /* 0x7ff00000030b7808 */ /* 0x000fe20004000000 */
[----:B------:R-:W-:Y:S05]  /*88d0*/  BRA `(.L_x_4791) ;  /* 0x000000b000007947 */ /* 0x000fea0003800000 */
.L_x_4788:
        /* <DEDUP_REMOVED lines=11> */
.L_x_4791:
[----:B------:R-:W-:Y:S05]  /*8990*/  BSYNC B3 ;  /* 0x0000000000037941 */ /* 0x000fea0003800000 */
.L_x_4787:
        /* <DEDUP_REMOVED lines=34> */
.L_x_4793:
[----:B------:R-:W-:Y:S05]  /*8bc0*/  BSYNC B3 ;  /* 0x0000000000037941 */ /* 0x000fea0003800000 */
.L_x_4792:
        /* <DEDUP_REMOVED lines=27> */
.L_x_4795:
[----:B------:R-:W-:Y:S05]  /*8d80*/  BSYNC B3 ;  /* 0x0000000000037941 */ /* 0x000fea0003800000 */
.L_x_4794:
        /* <DEDUP_REMOVED lines=23> */
.L_x_4797:
[----:B------:R-:W-:Y:S05]  /*8f00*/  BSYNC B3 ;  /* 0x0000000000037941 */ /* 0x000fea0003800000 */
.L_x_4796:
[----:B------:R-:W-:Y:S02]  /*8f10*/  IMAD.MOV.U32 R24, RZ, RZ, R2 ;  /* 0x000000ffff187224 */ /* 0x000fe400078e0002 */
[----:B------:R-:W-:Y:S01]  /*8f20*/  IMAD.MOV.U32 R25, RZ, RZ, R3 ;  /* 0x000000ffff197224 */ /* 0x000fe200078e0003 */
[----:B------:R-:W-:Y:S05]  /*8f30*/  BRA `(.L_x_4798) ;  /* 0x00000dd000007947 */ /* 0x000fea0003800000 */
.L_x_4781:
        /* <DEDUP_REMOVED lines=39> */
.L_x_4800:
[----:B------:R-:W-:Y:S05]  /*91b0*/  BSYNC B0 ;  /* 0x0000000000007941 */ /* 0x000fea0003800000 */
.L_x_4799:
        /* <DEDUP_REMOVED lines=15> */
.L_x_4802:
[----:B-1----:R1:W3:Y:S01]  /*92b0*/  DMUL R2, RZ, R28 ;  /* 0x0000001cff027228 */ /* 0x0022e20000000000 */
[----:B------:R-:W-:-:S05]  /*92c0*/  IMAD.MOV.U32 R0, RZ, RZ, RZ ;  /* 0x000000ffff007224 */ /* 0x000fca00078e00ff */
.L_x_4803:
[----:B------:R-:W-:Y:S05]  /*92d0*/  BSYNC B3 ;  /* 0x0000000000037941 */ /* 0x000fea0003800000 */
.L_x_4801:
        /* <DEDUP_REMOVED lines=37> */
.L_x_4805:
[----:B------:R3:W4:Y:S01]  /*9530*/  DMUL R2, RZ, R28 ;  /* 0x0000001cff027228 */ /* 0x0007220000000000 */
[----:B------:R-:W-:-:S05]  /*9540*/  IMAD.MOV.U32 R0, RZ, RZ, RZ ;  /* 0x000000ffff007224 */ /* 0x000fca00078e00ff */
.L_x_4806:
[----:B------:R-:W-:Y:S05]  /*9550*/  BSYNC B3 ;  /* 0x0000000000037941 */ /* 0x000fea0003800000 */
.L_x_4804:
[----:B------:R-:W-:Y:S01]  /*9560*/  IADD3 R18, R0, 0x1, RZ ;  /* 0x0000000100127810 */ /* 0x000fe20007ffe0ff */
[----:B------:R-:W-:-:S04]  /*9570*/  IMAD.MOV.U32 R27, RZ, RZ, 0x8 ;  /* 0x00000008ff1b7424 */ /* 0x000fc800078e00ff */
[----:B------:R-:W-:-:S05]  /*9580*/  IMAD.SHL.U32 R0, R18, 0x8, RZ ;  /* 0x0000000812007824 */ /* 0x000fca00078e00ff */
[----:B------:R-:W-:-:S05]  /*9590*/  LOP3.LUT R0, R0, 0x8, RZ, 0xc0, !PT ;  /* 0x0000000800007812 */ /* 0x000fca00078ec0ff */
[----:B------:R-:W-:-:S05]  /*95a0*/  IMAD.WIDE.U32 R26, R0, R27, c[0x4][0x168] ;  /* 0x01005a00001a7625 */ /* 0x000fca00078e001b */
[----:B---3--:R-:W3:Y:S04]  /*95b0*/  LDG.E.128.CONSTANT R8, [R26.64] ;  /* 0x000000241a087981 */ /* 0x008ee8000c1e9d00 */
        /* <DEDUP_REMOVED lines=26> */
.L_x_4780:
[----:B------:R-:W1:-:S10]  /*9760*/  DADD R16, R28, -R28 ;  /* 0x000000001c107229 */ /* 0x000e54000000081c */
[----:B-1----:R-:W-:Y:S02]  /*9770*/  IMAD.MOV.U32 R24, RZ, RZ, R16 ;  /* 0x000000ffff187224 */ /* 0x002fe400078e0010 */
[----:B------:R-:W-:Y:S01]  /*9780*/  IMAD.MOV.U32 R25, RZ, RZ, R17 ;  /* 0x000000ffff197224 */ /* 0x000fe200078e0011 */
[----:B------:R-:W-:Y:S05]  /*9790*/  BRA `(.L_x_4798) ;  /* 0x0000057000007947 */ /* 0x000fea0003800000 */
.L_x_4779:
[----:B------:R-:W-:-:S13]  /*97a0*/  LOP3.LUT P0, RZ, R16, 0xfffff, R17, 0xf8, !PT ;  /* 0x000fffff10ff7812 */ /* 0x000fda000780f811 */
[----:B------:R-:W-:-:S04]  /*97b0*/  @P0 DMUL R2, R28, R16 ;  /* 0x000000101c020228 */ /* 0x000fc80000000000 */
        /* <DEDUP_REMOVED lines=24> */
.L_x_4810:
[----:B------:R-:W-:Y:S05]  /*9940*/  BSYNC B4 ;  /* 0x0000000000047941 */ /* 0x000fea0003800000 */
.L_x_4809:
        /* <DEDUP_REMOVED lines=31> */
.L_x_4812:
[----:B------:R-:W-:Y:S05]  /*9b40*/  BSYNC B4 ;  /* 0x0000000000047941 */ /* 0x000fea0003800000 */
.L_x_4811:
        /* <DEDUP_REMOVED lines=24> */
.L_x_4808:
[----:B------:R-:W-:Y:S05]  /*9cd0*/  BSYNC B3 ;  /* 0x0000000000037941 */ /* 0x000fea0003800000 */
.L_x_4807:
[----:B-12---:R-:W-:Y:S01]  /*9ce0*/  LOP3.LUT R25, RZ, 0x80000000, R29, 0xb8, !PT ;  /* 0x80000000ff197812 */ /* 0x006fe200078eb81d */
[----:B------:R-:W-:Y:S02]  /*9cf0*/  IMAD.MOV.U32 R17, RZ, RZ, R27 ;  /* 0x000000ffff117224 */ /* 0x000fe400078e001b */
[----:B------:R-:W-:Y:S02]  /*9d00*/  IMAD.MOV.U32 R24, RZ, RZ, RZ ;  /* 0x000000ffff187224 */ /* 0x000fe400078e00ff */
.L_x_4798:
[----:B--2---:R-:W-:Y:S05]  /*9d10*/  BSYNC B1 ;  /* 0x0000000000017941 */ /* 0x004fea0003800000 */
.L_x_4778:
[----:B------:R1:W2:-:S06]  /*9d20*/  DADD R26, -RZ, -R16 ;  /* 0x00000000ff1a7229 */ /* 0x00028c0000000910 */
.L_x_4777:
[----:B------:R-:W-:Y:S05]  /*9d30*/  BSYNC B2 ;  /* 0x0000000000027941 */ /* 0x000fea0003800000 */
.L_x_4776:
[----:B------:R-:W3:Y:S01]  /*9d40*/  S2R R0, SR_TID.X ;  /* 0x0000000000007919 */ /* 0x000ee20000002100 */
[----:B------:R-:W-:Y:S01]  /*9d50*/  BSSY B2, `(.L_x_4813) ;  /* 0x00001d4000027945 */ /* 0x000fe20003800000 */
[----:B------:R-:W-:Y:S01]  /*9d60*/  CS2R R18, SRZ ;  /* 0x0000000000127805 */ /* 0x000fe2000001ff00 */
[----:B-12---:R-:W-:Y:S01]  /*9d70*/  CS2R R16, SRZ ;  /* 0x0000000000107805 */ /* 0x006fe2000001ff00 */
[----:B---3--:R-:W-:-:S04]  /*9d80*/  IADD3 R0, R0, 0x180, RZ ;  /* 0x0000018000007810 */ /* 0x008fc80007ffe0ff */
[----:B------:R-:W-:-:S13]  /*9d90*/  ISETP.GE.AND P0, PT, R0, R43, PT ;  /* 0x0000002b0000720c */ /* 0x000fda0003f06270 */
[----:B------:R-:W-:Y:S05]  /*9da0*/  @P0 BRA `(.L_x_4814) ;  /* 0x00001ce000000947 */ /* 0x000fea0003800000 */
[----:B------:R-:W1:Y:S01]  /*9db0*/  DADD R22, -RZ, -R22 ;  /* 0x00000000ff167229 */ /* 0x000e620000000916 */
[----:B------:R-:W-:Y:S09]  /*9dc0*/  BSSY B1, `(.L_x_4815) ;  /* 0x00001cb000017945 */ /* 0x000ff20003800000 */
[----:B-1----:R-:W-:Y:S01]  /*9dd0*/  LOP3.LUT R0, R23, 0x7fffffff, RZ, 0xc0, !PT ;  /* 0x7fffffff17007812 */ /* 0x002fe200078ec0ff */
[----:B------:R-:W-:-:S02]  /*9de0*/  IMAD.MOV.U32 R18, RZ, RZ, R22 ;  /* 0x000000ffff127224 */ /* 0x000fc400078e0016 */
[----:B------:R-:W-:Y:S01]  /*9df0*/  IMAD.MOV.U32 R19, RZ, RZ, R23 ;  /* 0x000000ffff137224 */ /* 0x000fe200078e0017 */
        /* <DEDUP_REMOVED lines=22> */
.L_x_4820:
[----:B------:R1:W2:Y:S01]  /*9f60*/  DMUL R2, RZ, R20 ;  /* 0x00000014ff027228 */ /* 0x0002a20000000000 */
[----:B------:R-:W-:-:S05]  /*9f70*/  IMAD.MOV.U32 R0, RZ, RZ, RZ ;  /* 0x000000ffff007224 */ /* 0x000fca00078e00ff */
.L_x_4821:
[----:B------:R-:W-:Y:S05]  /*9f80*/  BSYNC B3 ;  /* 0x0000000000037941 */ /* 0x000fea0003800000 */
.L_x_4819:
        /* <DEDUP_REMOVED lines=35> */
.L_x_4823:
[----:B------:R-:W-:Y:S05]  /*a1c0*/  BSYNC B0 ;  /* 0x0000000000007941 */ /* 0x000fea0003800000 */
.L_x_4822:
[----:B------:R-:W-:Y:S01]  /*a1d0*/  BSSY B3, `(.L_x_4824) ;  /* 0x0000053000037945 */ /* 0x000fe20003800000 */
[----:B--2---:R2:W3:Y:S01]  /*a1e0*/  DFMA R28, R20, R20, 1 ;  /* 0x3ff00000141c742b */ /* 0x0044e20000000014 */
[----:B------:R-:W-:Y:S01]  /*a1f0*/  IMAD.MOV.U32 R16, RZ, RZ, R18 ;  /* 0x000000ffff107224 */ /* 0x000fe200078e0012 */
[----:B------:R-:W-:Y:S05]  /*a200*/  @!P1 BRA `(.L_x_4825) ;  /* 0x0000044000009947 */ /* 0x000fea0003800000 */
[----:B-123--:R-:W-:Y:S01]  /*a210*/  IMAD.MOV.U32 R2, RZ, RZ, 0x652b82fe ;  /* 0x652b82feff027424 */ /* 0x00efe200078e00ff */
[----:B------:R-:W-:Y:S01]  /*a220*/  BSSY B4, `(.L_x_4826) ;  /* 0x000003d000047945 */ /* 0x000fe20003800000 */
[----:B------:R-:W-:Y:S02]  /*a230*/  IMAD.MOV.U32 R3, RZ, RZ, 0x3ff71547 ;  /* 0x3ff71547ff037424 */ /* 0x000fe400078e00ff */
[----:B------:R-:W-:-:S04]  /*a240*/  IMAD.SHL.U32 R0, R17, 0x2, RZ ;  /* 0x0000000211007824 */ /* 0x000fc800078e00ff */
[----:B------:R-:W1:Y:S01]  /*a250*/  DFMA R2, R16, R2, 6.75539944105574400000e+15 ;  /* 0x433800001002742b */ /* 0x000e620000000002 */
[C---:B------:R-:W-:Y:S02]  /*a260*/  ISETP.GE.U32.AND P0, PT, R0.reuse, 0x7fb3e647, PT ;  /* 0x7fb3e6470000780c */ /* 0x040fe40003f06070 */
[----:B------:R-:W-:-:S03]  /*a270*/  ISETP.NE.AND P1, PT, R0, RZ, PT ;  /* 0x000000ff0000720c */ /* 0x000fc60003f25270 */
[----:B-1----:R1:W2:-:S04]  /*a280*/  DADD R8, R2, -6.75539944105574400000e+15 ;  /* 0xc338000002087429 */ /* 0x0022880000000000 */
[----:B-1----:R-:W-:Y:S02]  /*a290*/  IADD3 R2, R2, -0x1, RZ ;  /* 0xffffffff02027810 */ /* 0x002fe40007ffe0ff */
[----:B--2---:R-:W1:Y:S02]  /*a2a0*/  DFMA R10, R8, c[0x2][0x90], R16 ;  /* 0x00802400080a7a2b */ /* 0x004e640000000010 */
[----:B------:R-:W-:-:S04]  /*a2b0*/  SEL R2, R2, RZ, P0 ;  /* 0x000000ff02027207 */ /* 0x000fc80000000000 */
[----:B-1----:R1:W2:Y:S01]  /*a2c0*/  DFMA R10, R8, c[0x2][0x98], R10 ;  /* 0x00802600080a7a2b */ /* 0x0022a2000000000a */
[----:B------:R-:W-:Y:S01]  /*a2d0*/  IADD3 R3, R2, -0x1, RZ ;  /* 0xffffffff02037810 */ /* 0x000fe20007ffe0ff */
[----:B-1----:R-:W-:Y:S02]  /*a2e0*/  IMAD.MOV.U32 R8, RZ, RZ, 0x6acd15b6 ;  /* 0x6acd15b6ff087424 */ /* 0x002fe400078e00ff */
[----:B------:R-:W-:-:S06]  /*a2f0*/  IMAD.MOV.U32 R9, RZ, RZ, 0x3e21f407 ;  /* 0x3e21f407ff097424 */ /* 0x000fcc00078e00ff */
[----:B--2---:R-:W-:Y:S02]  /*a300*/  FSEL R23, R17, R11, !P0 ;  /* 0x0000000b11177208 */ /* 0x004fe40004000000 */
        /* <DEDUP_REMOVED lines=18> */
[----:B-1----:R1:W2:Y:S02]  /*a430*/  DFMA R8, R8, R2, R10 ;  /* 0x000000020808722b */ /* 0x0022a4000000000a */
[----:B-1----:R-:W-:Y:S02]  /*a440*/  IMAD.MOV.U32 R10, RZ, RZ, 0x0 ;  /* 0x00000000ff0a7424 */ /* 0x002fe400078e00ff */
[----:B------:R-:W-:Y:S02]  /*a450*/  IMAD.MOV.U32 R11, RZ, RZ, 0x3ff00000 ;  /* 0x3ff00000ff0b7424 */ /* 0x000fe400078e00ff */
[----:B--2---:R-:W1:-:S10]  /*a460*/  DADD R2, R8, R8 ;  /* 0x0000000008027229 */ /* 0x004e540000000008 */
        /* <DEDUP_REMOVED lines=21> */
[----:B0-----:R-:W-:Y:S05]  /*a5c0*/  CALL.REL.NOINC `($__internal_2_$__cuda_sm20_div_rn_f64_full) ;  /* 0x0000599000007944 */ /* 0x001fea0003c00000 */
[----:B------:R-:W-:Y:S02]  /*a5d0*/  IMAD.MOV.U32 R3, RZ, RZ, R2 ;  /* 0x000000ffff037224 */ /* 0x000fe400078e0002 */
[----:B------:R-:W-:Y:S02]  /*a5e0*/  IMAD.MOV.U32 R2, RZ, RZ, R0 ;  /* 0x000000ffff027224 */ /* 0x000fe400078e0000 */
.L_x_4827:
[----:B------:R-:W-:Y:S05]  /*a5f0*/  BSYNC B4 ;  /* 0x0000000000047941 */ /* 0x000fea0003800000 */
.L_x_4826:
[----:B------:R-:W-:-:S04]  /*a600*/  DADD R2, R22, R2 ;  /* 0x0000000016027229 */ /* 0x000fc80000000002 */
[----:B------:R-:W1:-:S06]  /*a610*/  DSETP.GE.AND P0, PT, R16, c[0x2][0xe8], PT ;  /* 0x00803a001000762a */ /* 0x000e4c0003f06000 */
[----:B-1----:R-:W-:Y:S02]  /*a620*/  FSEL R8, R2, RZ, !P0 ;  /* 0x000000ff02087208 */ /* 0x002fe40004000000 */
[----:B------:R-:W-:Y:S01]  /*a630*/  FSEL R9, R3, +QNAN , !P0 ;  /* 0x7ff0000003097808 */ /* 0x000fe20004000000 */
[----:B------:R-:W-:Y:S05]  /*a640*/  BRA `(.L_x_4828) ;  /* 0x000000b000007947 */ /* 0x000fea0003800000 */
.L_x_4825:
[----:B-123--:R-:W1:Y:S01]  /*a650*/  DMUL R2, R16, R16 ;  /* 0x0000001010027228 */ /* 0x00ee620000000000 */
        /* <DEDUP_REMOVED lines=10> */
.L_x_4828:
[----:B------:R-:W-:Y:S05]  /*a700*/  BSYNC B3 ;  /* 0x0000000000037941 */ /* 0x000fea0003800000 */
.L_x_4824:
[----:B--2---:R-:W-:Y:S01]  /*a710*/  LOP3.LUT R19, R9, 0x80000000, R19, 0xb8, !PT ;  /* 0x8000000009137812 */ /* 0x004fe200078eb813 */
[----:B------:R-:W-:Y:S01]  /*a720*/  IMAD.MOV.U32 R18, RZ, RZ, R8 ;  /* 0x000000ffff127224 */ /* 0x000fe200078e0008 */
[----:B------:R-:W-:Y:S01]  /*a730*/  BSSY B3, `(.L_x_4829) ;  /* 0x000001f000037945 */ /* 0x000fe20003800000 */
[----:B------:R-:W-:Y:S02]  /*a740*/  IMAD.MOV.U32 R10, RZ, RZ, 0x0 ;  /* 0x00000000ff0a7424 */ /* 0x000fe400078e00ff */
[----:B------:R-:W-:Y:S02]  /*a750*/  IMAD.MOV.U32 R11, RZ, RZ, 0x3fd80000 ;  /* 0x3fd80000ff0b7424 */ /* 0x000fe400078e00ff */
[----:B------:R-:W2:-:S06]  /*a760*/  DFMA R8, R18, R18, 1 ;  /* 0x3ff000001208742b */ /* 0x000e8c0000000012 */
[----:B--2---:R-:W2:Y:S04]  /*a770*/  MUFU.RSQ64H R13, R9 ;  /* 0x00000009000d7308 */ /* 0x004ea80000001c00 */
[----:B------:R-:W-:-:S04]  /*a780*/  IADD3 R12, R9, -0x3500000, RZ ;  /* 0xfcb00000090c7810 */ /* 0x000fc80007ffe0ff */
[----:B------:R-:W-:Y:S02]  /*a790*/  ISETP.GE.U32.AND P0, PT, R12, 0x7ca00000, PT ;  /* 0x7ca000000c00780c */ /* 0x000fe40003f06070 */
[----:B--2---:R-:W2:-:S06]  /*a7a0*/  DMUL R2, R12, R12 ;  /* 0x0000000c0c027228 */ /* 0x004e8c0000000000 */
[----:B--2---:R-:W2:-:S06]  /*a7b0*/  DFMA R2, R8, -R2, 1 ;  /* 0x3ff000000802742b */ /* 0x004e8c0000000802 */
[----:B--2---:R-:W-:-:S04]  /*a7c0*/  DFMA R10, R2, R10, 0.5 ;  /* 0x3fe00000020a742b */ /* 0x004fc8000000000a */
[----:B------:R-:W2:-:S06]  /*a7d0*/  DMUL R2, R12, R2 ;  /* 0x000000020c027228 */ /* 0x000e8c0000000000 */
[----:B--2---:R-:W2:-:S06]  /*a7e0*/  DFMA R14, R10, R2, R12 ;  /* 0x000000020a0e722b */ /* 0x004e8c000000000c */
[----:B--2---:R-:W2:-:S04]  /*a7f0*/  DMUL R22, R8, R14 ;  /* 0x0000000e08167228 */ /* 0x004e880000000000 */
[----:B------:R-:W-:Y:S01]  /*a800*/  IADD3 R11, R15, -0x100000, RZ ;  /* 0xfff000000f0b7810 */ /* 0x000fe20007ffe0ff */
[----:B------:R-:W-:Y:S01]  /*a810*/  IMAD.MOV.U32 R10, RZ, RZ, R14 ;  /* 0x000000ffff0a7224 */ /* 0x000fe200078e000e */
[----:B--2---:R-:W2:-:S06]  /*a820*/  DFMA R30, R22, -R22, R8 ;  /* 0x80000016161e722b */ /* 0x004e8c0000000008 */
[----:B--2---:R2:W3:Y:S01]  /*a830*/  DFMA R2, R30, R10, R22 ;  /* 0x0000000a1e02722b */ /* 0x0044e20000000016 */
[----:B------:R-:W-:Y:S05]  /*a840*/  @!P0 BRA `(.L_x_4830) ;  /* 0x000000d000008947 */ /* 0x000fea0003800000 */
[----:B------:R-:W-:Y:S01]  /*a850*/  IMAD.MOV.U32 R15, RZ, RZ, R14 ;  /* 0x000000ffff0f7224 */ /* 0x000fe200078e000e */
[----:B------:R-:W-:Y:S01]  /*a860*/  MOV R36, 0xa900 ;  /* 0x0000a90000247802 */ /* 0x000fe20000000f00 */
[----:B---3--:R-:W-:Y:S02]  /*a870*/  IMAD.MOV.U32 R3, RZ, RZ, R8 ;  /* 0x000000ffff037224 */ /* 0x008fe400078e0008 */
[----:B------:R-:W-:Y:S02]  /*a880*/  IMAD.MOV.U32 R2, RZ, RZ, R9 ;  /* 0x000000ffff027224 */ /* 0x000fe400078e0009 */
[----:B-1----:R-:W-:Y:S02]  /*a890*/  IMAD.MOV.U32 R17, RZ, RZ, R30 ;  /* 0x000000ffff117224 */ /* 0x002fe400078e001e */
[----:B------:R-:W-:Y:S02]  /*a8a0*/  IMAD.MOV.U32 R16, RZ, RZ, R31 ;  /* 0x000000ffff107224 */ /* 0x000fe400078e001f */
[----:B------:R-:W-:-:S02]  /*a8b0*/  IMAD.MOV.U32 R9, RZ, RZ, R22 ;  /* 0x000000ffff097224 */ /* 0x000fc400078e0016 */
[----:B------:R-:W-:Y:S02]  /*a8c0*/  IMAD.MOV.U32 R8, RZ, RZ, R23 ;  /* 0x000000ffff087224 */ /* 0x000fe400078e0017 */
[----:B------:R-:W-:Y:S02]  /*a8d0*/  IMAD.MOV.U32 R0, RZ, RZ, R12 ;  /* 0x000000ffff007224 */ /* 0x000fe400078e000c */
[----:B------:R-:W-:Y:S02]  /*a8e0*/  IMAD.MOV.U32 R14, RZ, RZ, R11 ;  /* 0x000000ffff0e7224 */ /* 0x000fe400078e000b */
[----:B0-2---:R-:W-:Y:S05]  /*a8f0*/  CALL.REL.NOINC `($__internal_3_$__cuda_sm20_dsqrt_rn_f64_mediumpath_v1) ;  /* 0x00005cc000007944 */ /* 0x005fea0003c00000 */
[----:B------:R-:W-:Y:S02]  /*a900*/  IMAD.MOV.U32 R2, RZ, RZ, R8 ;  /* 0x000000ffff027224 */ /* 0x000fe400078e0008 */
[----:B------:R-:W-:Y:S02]  /*a910*/  IMAD.MOV.U32 R3, RZ, RZ, R0 ;  /* 0x000000ffff037224 */ /* 0x000fe400078e0000 */
.L_x_4830:
[----:B------:R-:W-:Y:S05]  /*a920*/  BSYNC B3 ;  /* 0x0000000000037941 */ /* 0x000fea0003800000 */
.L_x_4829:
[C---:B-1----:R-:W1:Y:S01]  /*a930*/  DMUL R16, R28.reuse, R18 ;  /* 0x000000121c107228 */ /* 0x042e620000000000 */
[----:B------:R-:W-:Y:S01]  /*a940*/  IMAD.MOV.U32 R8, RZ, RZ, 0x1 ;  /* 0x00000001ff087424 */ /* 0x000fe200078e00ff */
[----:B------:R-:W-:Y:S02]  /*a950*/  BSSY B3, `(.L_x_4831) ;  /* 0x0000019000037945 */ /* 0x000fe40003800000 */
[----:B---3--:R-:W3:-:S04]  /*a960*/  DMUL R2, R28, R2 ;  /* 0x000000021c027228 */ /* 0x008ec80000000000 */
[----:B-1----:R-:W1:-:S04]  /*a970*/  DFMA R16, R18, R16, 1 ;  /* 0x3ff000001210742b */ /* 0x002e480000000010 */
[----:B---3--:R-:W3:Y:S02]  /*a980*/  DMUL R12, R18, R2 ;  /* 0x00000002120c7228 */ /* 0x008ee40000000000 */
[----:B-1----:R-:W1:Y:S08]  /*a990*/  MUFU.RCP64H R9, R17 ;  /* 0x0000001100097308 */ /* 0x002e700000001800 */
[----:B---3--:R-:W-:Y:S01]  /*a9a0*/  FSETP.GEU.AND P1, PT, |R13|, 6.5827683646048100446e-37, PT ;  /* 0x036000000d00780b */ /* 0x008fe20003f2e200 */
[----:B-12---:R-:W1:-:S06]  /*a9b0*/  DFMA R10, -R16, R8, 1 ;  /* 0x3ff00000100a742b */ /* 0x006e4c0000000108 */
        /* <DEDUP_REMOVED lines=18> */
.L_x_4832:
[----:B------:R-:W-:Y:S05]  /*aae0*/  BSYNC B3 ;  /* 0x0000000000037941 */ /* 0x000fea0003800000 */
.L_x_4831:
        /* <DEDUP_REMOVED lines=23> */
.L_x_4834:
[----:B------:R-:W-:Y:S05]  /*ac60*/  BSYNC B3 ;  /* 0x0000000000037941 */ /* 0x000fea0003800000 */
.L_x_4833:
[----:B------:R-:W-:Y:S02]  /*ac70*/  IMAD.MOV.U32 R16, RZ, RZ, R2 ;  /* 0x000000ffff107224 */ /* 0x000fe400078e0002 */
[----:B------:R-:W-:Y:S01]  /*ac80*/  IMAD.MOV.U32 R17, RZ, RZ, R3 ;  /* 0x000000ffff117224 */ /* 0x000fe200078e0003 */
[----:B------:R-:W-:Y:S05]  /*ac90*/  BRA `(.L_x_4835) ;  /* 0x00000dd000007947 */ /* 0x000fea0003800000 */
.L_x_4818:
        /* <DEDUP_REMOVED lines=39> */
.L_x_4837:
[----:B------:R-:W-:Y:S05]  /*af10*/  BSYNC B0 ;  /* 0x0000000000007941 */ /* 0x000fea0003800000 */
.L_x_4836:
        /* <DEDUP_REMOVED lines=15> */
.L_x_4839:
[----:B-1----:R1:W3:Y:S01]  /*b010*/  DMUL R2, RZ, R20 ;  /* 0x00000014ff027228 */ /* 0x0022e20000000000 */
[----:B------:R-:W-:-:S05]  /*b020*/  IMAD.MOV.U32 R0, RZ, RZ, RZ ;  /* 0x000000ffff007224 */ /* 0x000fca00078e00ff */
.L_x_4840:
[----:B------:R-:W-:Y:S05]  /*b030*/  BSYNC B3 ;  /* 0x0000000000037941 */ /* 0x000fea0003800000 */
.L_x_4838:
        /* <DEDUP_REMOVED lines=37> */
.L_x_4842:
[----:B------:R3:W4:Y:S01]  /*b290*/  DMUL R2, RZ, R20 ;  /* 0x00000014ff027228 */ /* 0x0007220000000000 */
[----:B------:R-:W-:-:S05]  /*b2a0*/  IMAD.MOV.U32 R0, RZ, RZ, RZ ;  /* 0x000000ffff007224 */ /* 0x000fca00078e00ff */
.L_x_4843:
[----:B------:R-:W-:Y:S05]  /*b2b0*/  BSYNC B3 ;  /* 0x0000000000037941 */ /* 0x000fea0003800000 */
.L_x_4841:
        /* <DEDUP_REMOVED lines=11> */
[----:B------:R-:W-:-:S02]  /*b370*/  IMAD.MOV.U32 R0, RZ, RZ, 0x3de5db65 ;  /* 0x3de5db65ff007424 */ /* 0x000fc400078e00ff */
[----:B------:R-:W-:Y:S01]  /*b380*/  IMAD.MOV.U32 R18, RZ, RZ, RZ ;  /* 0x000000ffff127224 */ /* 0x000fe200078e00ff */
[----:B------:R-:W-:Y:S01]  /*b390*/  FSEL R38, -R38, 4.2945490664224492434e-19, !P0 ;  /* 0x20fd816426267808 */ /* 0x000fe20004000100 */
[----:B-1----:R-:W-:Y:S01]  /*b3a0*/  DMUL R22, R22, 4 ;  /* 0x4010000016167828 */ /* 0x002fe20000000000 */
[----:B------:R-:W-:-:S06]  /*b3b0*/  FSEL R39, R0, -0.082518599927425384521, !P0 ;  /* 0xbda8ff8300277808 */ /* 0x000fcc0004000000 */
        /* <DEDUP_REMOVED lines=11> */
[----:B--23--:R-:W1:Y:S01]  /*b470*/  DMUL R22, R22, R16 ;  /* 0x0000001016167228 */ /* 0x00ce620000000000 */
[----:B------:R-:W-:-:S05]  /*b480*/  LOP3.LUT R19, R3, 0x80000000, R19, 0xb8, !PT ;  /* 0x8000000003137812 */ /* 0x000fca00078eb813 */
[----:B-1----:R1:W2:Y:S01]  /*b490*/  DMUL R16, R22, R16 ;  /* 0x0000001016107228 */ /* 0x0022a20000000000 */
[----:B------:R-:W-:Y:S05]  /*b4a0*/  BRA `(.L_x_4835) ;  /* 0x000005c000007947 */ /* 0x000fea0003800000 */
.L_x_4817:
[----:B------:R-:W1:-:S10]  /*b4b0*/  DADD R18, R20, -R20 ;  /* 0x0000000014127229 */ /* 0x000e540000000814 */
[----:B-1----:R-:W-:Y:S02]  /*b4c0*/  IMAD.MOV.U32 R16, RZ, RZ, R18 ;  /* 0x000000ffff107224 */ /* 0x002fe400078e0012 */
[----:B------:R-:W-:Y:S01]  /*b4d0*/  IMAD.MOV.U32 R17, RZ, RZ, R19 ;  /* 0x000000ffff117224 */ /* 0x000fe200078e0013 */
[----:B------:R-:W-:Y:S05]  /*b4e0*/  BRA `(.L_x_4835) ;  /* 0x0000058000007947 */ /* 0x000fea0003800000 */
.L_x_4816:
        /* <DEDUP_REMOVED lines=26> */
.L_x_4847:
[----:B------:R-:W-:Y:S05]  /*b690*/  BSYNC B4 ;  /* 0x0000000000047941 */ /* 0x000fea0003800000 */
.L_x_4846:
        /* <DEDUP_REMOVED lines=31> */
.L_x_4849:
[----:B------:R-:W-:Y:S05]  /*b890*/  BSYNC B4 ;  /* 0x0000000000047941 */ /* 0x000fea0003800000 */
.L_x_4848:
        /* <DEDUP_REMOVED lines=24> */
.L_x_4845:
[----:B------:R-:W-:Y:S05]  /*ba20*/  BSYNC B3 ;  /* 0x0000000000037941 */ /* 0x000fea0003800000 */
.L_x_4844:
[----:B-12---:R-:W-:Y:S01]  /*ba30*/  LOP3.LUT R17, RZ, 0x80000000, R21, 0xb8, !PT ;  /* 0x80000000ff117812 */ /* 0x006fe200078eb815 */
[----:B------:R-:W-:Y:S02]  /*ba40*/  IMAD.MOV.U32 R18, RZ, RZ, R22 ;  /* 0x000000ffff127224 */ /* 0x000fe400078e0016 */
[----:B------:R-:W-:Y:S02]  /*ba50*/  IMAD.MOV.U32 R19, RZ, RZ, R29 ;  /* 0x000000ffff137224 */ /* 0x000fe400078e001d */
[----:B------:R-:W-:Y:S02]  /*ba60*/  IMAD.MOV.U32 R16, RZ, RZ, RZ ;  /* 0x000000ffff107224 */ /* 0x000fe400078e00ff */
.L_x_4835:
[----:B------:R-:W-:Y:S05]  /*ba70*/  BSYNC B1 ;  /* 0x0000000000017941 */ /* 0x000fea0003800000 */
.L_x_4815:
[----:B------:R-:W3:-:S06]  /*ba80*/  DADD R18, -RZ, -R18 ;  /* 0x00000000ff127229 */ /* 0x000ecc0000000912 */
.L_x_4814:
[----:B------:R-:W-:Y:S05]  /*ba90*/  BSYNC B2 ;  /* 0x0000000000027941 */ /* 0x000fea0003800000 */
.L_x_4813:
[----:B------:R-:W4:Y:S01]  /*baa0*/  S2R R0, SR_CTAID.X ;  /* 0x0000000000007919 */ /* 0x000f220000002500 */
[----:B------:R-:W-:Y:S01]  /*bab0*/  IMAD.MOV.U32 R3, RZ, RZ, -0x200 ;  /* 0xfffffe00ff037424 */ /* 0x000fe200078e00ff */
[----:B-1----:R-:W1:Y:S01]  /*bac0*/  LDC.U8 R23, c[0x0][0x184] ;  /* 0x00006100ff177b82 */ /* 0x002e620000000000 */
[----:B------:R-:W-:Y:S01]  /*bad0*/  BSSY B6, `(.L_x_4850) ;  /* 0x0000123000067945 */ /* 0x000fe20003800000 */
[----:B------:R-:W5:Y:S01]  /*bae0*/  S2R R29, SR_TID.X ;  /* 0x00000000001d7919 */ /* 0x000f620000002100 */
[----:B----4-:R-:W-:-:S05]  /*baf0*/  IMAD R22, R0, R3, c[0x0][0x160] ;  /* 0x0000580000167624 */ /* 0x010fca00078e0203 */
[----:B-----5:R-:W-:-:S13]  /*bb00*/  ISETP.GE.AND P0, PT, R29, R22, PT ;  /* 0x000000161d00720c */ /* 0x020fda0003f06270 */
        /* <DEDUP_REMOVED lines=17> */
[----:B------:R-:W1:Y:S01]  /*bc20*/  F2I.F64.TRUNC R5, R4 ;  /* 0x0000000400057311 */ /* 0x000e62000030d100 */
[----:B------:R-:W-:Y:S01]  /*bc30*/  IMAD.MOV.U32 R29, RZ, RZ, R44 ;  /* 0x000000ffff1d7224 */ /* 0x000fe200078e002c */
[----:B-1----:R1:W-:Y:S01]  /*bc40*/  STG.E.U8 [R2.64], R5 ;  /* 0x0000000502007986 */ /* 0x0023e2000c101124 */
[----:B------:R-:W-:Y:S05]  /*bc50*/  BRA `(.L_x_4851) ;  /* 0x000010a000007947 */ /* 0x000fea0003800000 */
.L_x_4855:
[----:B------:R-:W1:Y:S01]  /*bc60*/  F2I.S64.F64.TRUNC R4, R4 ;  /* 0x0000000400047311 */ /* 0x000e62000030d900 */
[----:B------:R-:W-:Y:S02]  /*bc70*/  IMAD.MOV.U32 R29, RZ, RZ, R44 ;  /* 0x000000ffff1d7224 */ /* 0x000fe400078e002c */
[----:B01----:R-:W-:-:S05]  /*bc80*/  IMAD.MOV.U32 R7, RZ, RZ, R4 ;  /* 0x000000ffff077224 */ /* 0x003fca00078e0004 */
[----:B------:R0:W-:Y:S01]  /*bc90*/  STG.E.U8 [R2.64], R7 ;  /* 0x0000000702007986 */ /* 0x0001e2000c101124 */
[----:B------:R-:W-:Y:S05]  /*bca0*/  BRA `(.L_x_4851) ;  /* 0x0000105000007947 */ /* 0x000fea0003800000 */
.L_x_4854:
[----:B------:R-:W-:-:S13]  /*bcb0*/  ISETP.NE.AND P0, PT, R0, 0x2, PT ;  /* 0x000000020000780c */ /* 0x000fda0003f05270 */
[----:B------:R-:W-:Y:S05]  /*bcc0*/  @!P0 BRA `(.L_x_4857) ;  /* 0x000000c000008947 */ /* 0x000fea0003800000 */
[----:B------:R-:W-:-:S13]  /*bcd0*/  ISETP.NE.AND P0, PT, R0, 0x3, PT ;  /* 0x000000030000780c */ /* 0x000fda0003f05270 */
[----:B------:R-:W-:Y:S05]  /*bce0*/  @!P0 BRA `(.L_x_4858) ;  /* 0x0000006000008947 */ /* 0x000fea0003800000 */
[----:B------:R-:W-:-:S13]  /*bcf0*/  ISETP.NE.AND P0, PT, R0, 0x4, PT ;  /* 0x000000040000780c */ /* 0x000fda0003f05270 */
[----:B------:R-:W-:Y:S05]  /*bd00*/  @P0 BRA `(.L_x_4856) ;  /* 0x00000e3000000947 */ /* 0x000fea0003800000 */
[----:B------:R-:W1:Y:S01]  /*bd10*/  F2I.S64.F64.TRUNC R4, R4 ;  /* 0x0000000400047311 */ /* 0x000e62000030d900 */
[----:B------:R-:W-:Y:S01]  /*bd20*/  IMAD.MOV.U32 R29, RZ, RZ, R44 ;  /* 0x000000ffff1d7224 */ /* 0x000fe200078e002c */
[----:B-1----:R1:W-:Y:S01]  /*bd30*/  STG.E.64 [R2.64], R4 ;  /* 0x0000000402007986 */ /* 0x0023e2000c101b24 */
[----:B------:R-:W-:Y:S05]  /*bd40*/  BRA `(.L_x_4851) ;  /* 0x00000fb000007947 */ /* 0x000fea0003800000 */
.L_x_4858:
[----:B------:R-:W1:Y:S01]  /*bd50*/  F2I.F64.TRUNC R5, R4 ;  /* 0x0000000400057311 */ /* 0x000e62000030d100 */
[----:B------:R-:W-:Y:S01]  /*bd60*/  IMAD.MOV.U32 R29, RZ, RZ, R44 ;  /* 0x000000ffff1d7224 */ /* 0x000fe200078e002c */
[----:B-1----:R1:W-:Y:S01]  /*bd70*/  STG.E [R2.64], R5 ;  /* 0x0000000502007986 */ /* 0x0023e2000c101924 */
[----:B------:R-:W-:Y:S05]  /*bd80*/  BRA `(.L_x_4851) ;  /* 0x00000f7000007947 */ /* 0x000fea0003800000 */
.L_x_4857:
[----:B------:R-:W1:Y:S01]  /*bd90*/  F2I.F64.TRUNC R5, R4 ;  /* 0x0000000400057311 */ /* 0x000e62000030d100 */
[----:B------:R-:W-:Y:S01]  /*bda0*/  IMAD.MOV.U32 R29, RZ, RZ, R44 ;  /* 0x000000ffff1d7224 */ /* 0x000fe200078e002c */
[----:B-1----:R1:W-:Y:S01]  /*bdb0*/  STG.E.U16 [R2.64], R5 ;  /* 0x0000000502007986 */ /* 0x0023e2000c101524 */
[----:B------:R-:W-:Y:S05]  /*bdc0*/  BRA `(.L_x_4851) ;  /* 0x00000f3000007947 */ /* 0x000fea0003800000 */
.L_x_4853:
[----:B------:R-:W-:-:S13]  /*bdd0*/  ISETP.GT.AND P0, PT, R0, 0x6, PT ;  /* 0x000000060000780c */ /* 0x000fda0003f04270 */
[----:B------:R-:W-:Y:S05]  /*bde0*/  @P0 BRA `(.L_x_4859) ;  /* 0x0000011000000947 */ /* 0x000fea0003800000 */
[----:B------:R-:W-:-:S13]  /*bdf0*/  ISETP.NE.AND P0, PT, R0, 0x5, PT ;  /* 0x000000050000780c */ /* 0x000fda0003f05270 */
[----:B------:R-:W-:Y:S05]  /*be00*/  @!P0 BRA `(.L_x_4860) ;  /* 0x0000008000008947 */ /* 0x000fea0003800000 */
[----:B------:R-:W-:-:S13]  /*be10*/  ISETP.NE.AND P0, PT, R0, 0x6, PT ;  /* 0x000000060000780c */ /* 0x000fda0003f05270 */
[----:B------:R-:W-:Y:S05]  /*be20*/  @P0 BRA `(.L_x_4856) ;  /* 0x00000d1000000947 */ /* 0x000fea0003800000 */
[----:B0-----:R-:W0:Y:S01]  /*be30*/  F2F.F32.F64 R7, R4 ;  /* 0x0000000400077310 */ /* 0x001e220000301000 */
[----:B------:R-:W0:Y:S01]  /*be40*/  DSETP.GEU.AND P0, PT, |R4|, c[0x2][0x168], PT ;  /* 0x00805a000400762a */ /* 0x000e220003f0e200 */
[----:B------:R-:W-:-:S13]  /*be50*/  IMAD.MOV.U32 R29, RZ, RZ, R44 ;  /* 0x000000ffff1d7224 */ /* 0x000fda00078e002c */
[----:B0-----:R-:W-:-:S05]  /*be60*/  @!P0 FMUL R7, R7, 1.175494350822287508e-38 ;  /* 0x0080000007078820 */ /* 0x001fca0000400000 */
[----:B------:R0:W-:Y:S01]  /*be70*/  STG.E [R2.64], R7 ;  /* 0x0000000702007986 */ /* 0x0001e2000c101924 */
[----:B------:R-:W-:Y:S05]  /*be80*/  BRA `(.L_x_4851) ;  /* 0x00000e7000007947 */ /* 0x000fea0003800000 */
.L_x_4860:
[----:B------:R-:W1:Y:S01]  /*be90*/  F2F.F32.F64 R0, R4 ;  /* 0x0000000400007310 */ /* 0x000e620000301000 */
[----:B------:R-:W1:Y:S01]  /*bea0*/  DSETP.GEU.AND P0, PT, |R4|, c[0x2][0x168], PT ;  /* 0x00805a000400762a */ /* 0x000e620003f0e200 */
[----:B------:R-:W-:-:S13]  /*beb0*/  IMAD.MOV.U32 R29, RZ, RZ, R44 ;  /* 0x000000ffff1d7224 */ /* 0x000fda00078e002c */
[----:B-1----:R-:W-:-:S05]  /*bec0*/  @!P0 FMUL R0, R0, 1.175494350822287508e-38 ;  /* 0x0080000000008820 */ /* 0x002fca0000400000 */
[----:B------:R-:W-:-:S05]  /*bed0*/  F2FP.PACK_AB R0, RZ, R0 ;  /* 0x00000000ff00723e */ /* 0x000fca00000000ff */
[----:B------:R1:W-:Y:S01]  /*bee0*/  STG.E.U16 [R2.64], R0 ;  /* 0x0000000002007986 */ /* 0x0003e2000c101524 */
[----:B------:R-:W-:Y:S05]  /*bef0*/  BRA `(.L_x_4851) ;  /* 0x00000e0000007947 */ /* 0x000fea0003800000 */
.L_x_4859:
[----:B------:R-:W-:-:S13]  /*bf00*/  ISETP.NE.AND P0, PT, R0, 0x7, PT ;  /* 0x000000070000780c */ /* 0x000fda0003f05270 */
[----:B------:R-:W-:Y:S05]  /*bf10*/  @!P0 BRA `(.L_x_4861) ;  /* 0x0000017000008947 */ /* 0x000fea0003800000 */
[----:B------:R-:W-:-:S13]  /*bf20*/  ISETP.NE.AND P0, PT, R0, 0x8, PT ;  /* 0x000000080000780c */ /* 0x000fda0003f05270 */
[----:B------:R-:W-:Y:S05]  /*bf30*/  @!P0 BRA `(.L_x_4862) ;  /* 0x000000b000008947 */ /* 0x000fea0003800000 */
[----:B------:R-:W-:-:S13]  /*bf40*/  ISETP.NE.AND P0, PT, R0, 0x9, PT ;  /* 0x000000090000780c */ /* 0x000fda0003f05270 */
[----:B------:R-:W-:Y:S05]  /*bf50*/  @P0 BRA `(.L_x_4856) ;  /* 0x00000be000000947 */ /* 0x000fea0003800000 */
[----:B0-----:R-:W0:Y:S01]  /*bf60*/  F2F.F32.F64 R9, R6 ;  /* 0x0000000600097310 */ /* 0x001e220000301000 */
[----:B------:R-:W0:Y:S01]  /*bf70*/  DSETP.GEU.AND P0, PT, |R6|, c[0x2][0x168], PT ;  /* 0x00805a000600762a */ /* 0x000e220003f0e200 */
[----:B------:R-:W-:-:S03]  /*bf80*/  IMAD.MOV.U32 R29, RZ, RZ, R44 ;  /* 0x000000ffff1d7224 */ /* 0x000fc600078e002c */
[----:B------:R-:W1:-:S03]  /*bf90*/  DSETP.GEU.AND P1, PT, |R4|, c[0x2][0x168], PT ;  /* 0x00805a000400762a */ /* 0x000e460003f2e200 */
[----:B------:R-:W1:Y:S07]  /*bfa0*/  F2F.F32.F64 R8, R4 ;  /* 0x0000000400087310 */ /* 0x000e6e0000301000 */
[----:B0-----:R-:W-:-:S04]  /*bfb0*/  @!P0 FMUL R9, R9, 1.175494350822287508e-38 ;  /* 0x0080000009098820 */ /* 0x001fc80000400000 */
[----:B-1----:R-:W-:-:S05]  /*bfc0*/  @!P1 FMUL R8, R8, 1.175494350822287508e-38 ;  /* 0x0080000008089820 */ /* 0x002fca0000400000 */
[----:B------:R0:W-:Y:S01]  /*bfd0*/  STG.E.64 [R2.64], R8 ;  /* 0x0000000802007986 */ /* 0x0001e2000c101b24 */
[----:B------:R-:W-:Y:S05]  /*bfe0*/  BRA `(.L_x_4851) ;  /* 0x00000d1000007947 */ /* 0x000fea0003800000 */
.L_x_4862:
[----:B------:R-:W1:Y:S01]  /*bff0*/  F2F.F32.F64 R9, R4 ;  /* 0x0000000400097310 */ /* 0x000e620000301000 */
[----:B------:R-:W1:Y:S01]  /*c000*/  DSETP.GEU.AND P0, PT, |R4|, c[0x2][0x168], PT ;  /* 0x00805a000400762a */ /* 0x000e620003f0e200 */
[----:B------:R-:W-:-:S03]  /*c010*/  IMAD.MOV.U32 R29, RZ, RZ, R44 ;  /* 0x000000ffff1d7224 */ /* 0x000fc600078e002c */
[----:B0-----:R-:W0:-:S03]  /*c020*/  DSETP.GEU.AND P1, PT, |R6|, c[0x2][0x168], PT ;  /* 0x00805a000600762a */ /* 0x001e060003f2e200 */
[----:B------:R-:W0:Y:S07]  /*c030*/  F2F.F32.F64 R0, R6 ;  /* 0x0000000600007310 */ /* 0x000e2e0000301000 */
[----:B-1----:R-:W-:-:S04]  /*c040*/  @!P0 FMUL R9, R9, 1.175494350822287508e-38 ;  /* 0x0080000009098820 */ /* 0x002fc80000400000 */
[----:B0-----:R-:W-:-:S05]  /*c050*/  @!P1 FMUL R0, R0, 1.175494350822287508e-38 ;  /* 0x0080000000009820 */ /* 0x001fca0000400000 */
[----:B------:R-:W-:-:S05]  /*c060*/  F2FP.PACK_AB R9, R0, R9 ;  /* 0x000000090009723e */ /* 0x000fca00000000ff */
[----:B------:R0:W-:Y:S01]  /*c070*/  STG.E [R2.64], R9 ;  /* 0x0000000902007986 */ /* 0x0001e2000c101924 */
[----:B------:R-:W-:Y:S05]  /*c080*/  BRA `(.L_x_4851) ;  /* 0x00000c7000007947 */ /* 0x000fea0003800000 */
.L_x_4861:
[----:B------:R1:W-:Y:S01]  /*c090*/  STG.E.64 [R2.64], R4 ;  /* 0x0000000402007986 */ /* 0x0003e2000c101b24 */
[----:B------:R-:W-:Y:S01]  /*c0a0*/  IMAD.MOV.U32 R29, RZ, RZ, R44 ;  /* 0x000000ffff1d7224 */ /* 0x000fe200078e002c */
[----:B------:R-:W-:Y:S05]  /*c0b0*/  BRA `(.L_x_4851) ;  /* 0x00000c4000007947 */ /* 0x000fea0003800000 */
.L_x_4852:
        /* <DEDUP_REMOVED lines=8> */
[----:B0-----:R-:W0:Y:S01]  /*c140*/  DSETP.NEU.AND P0, PT, R6, RZ, PT ;  /* 0x000000ff0600722a */ /* 0x001e220003f0d000 */
[----:B------:R-:W-:-:S05]  /*c150*/  IMAD.MOV.U32 R29, RZ, RZ, R44 ;  /* 0x000000ffff1d7224 */ /* 0x000fca00078e002c */
[----:B0-----:R-:W0:-:S06]  /*c160*/  DSETP.NEU.OR P0, PT, R4, RZ, P0 ;  /* 0x000000ff0400722a */ /* 0x001e0c000070d400 */
[----:B0-----:R-:W-:-:S05]  /*c170*/  SEL R5, RZ, 0x1, !P0 ;  /* 0x00000001ff057807 */ /* 0x001fca0004000000 */
[----:B------:R0:W-:Y:S01]  /*c180*/  STG.E.U8 [R2.64], R5 ;  /* 0x0000000502007986 */ /* 0x0001e2000c101124 */
[----:B------:R-:W-:Y:S05]  /*c190*/  BRA `(.L_x_4851) ;  /* 0x00000b6000007947 */ /* 0x000fea0003800000 */
.L_x_4865:
[----:B0-----:R0:W-:Y:S01]  /*c1a0*/  STG.E.128 [R2.64], R4 ;  /* 0x0000000402007986 */ /* 0x0011e2000c101d24 */
[----:B------:R-:W-:Y:S01]  /*c1b0*/  IMAD.MOV.U32 R29, RZ, RZ, R44 ;  /* 0x000000ffff1d7224 */ /* 0x000fe200078e002c */
[----:B------:R-:W-:Y:S05]  /*c1c0*/  BRA `(.L_x_4851) ;  /* 0x00000b3000007947 */ /* 0x000fea0003800000 */
.L_x_4864:
        /* <DEDUP_REMOVED lines=23> */
.L_x_4869:
[----:B------:R-:W-:Y:S05]  /*c340*/  BSYNC B0 ;  /* 0x0000000000007941 */ /* 0x000fea0003800000 */
.L_x_4868:
[----:B------:R-:W-:Y:S01]  /*c350*/  LOP3.LUT R7, R0, R7, RZ, 0xfc, !PT ;  /* 0x0000000700077212 */ /* 0x000fe200078efcff */
[----:B------:R-:W-:-:S04]  /*c360*/  IMAD.MOV.U32 R29, RZ, RZ, R44 ;  /* 0x000000ffff1d7224 */ /* 0x000fc800078e002c */
[----:B------:R0:W-:Y:S01]  /*c370*/  STG.E.U8 [R2.64], R7 ;  /* 0x0000000702007986 */ /* 0x0001e2000c101124 */
[----:B------:R-:W-:Y:S05]  /*c380*/  BRA `(.L_x_4851) ;  /* 0x0000097000007947 */ /* 0x000fea0003800000 */
.L_x_4867:
[----:B0-----:R-:W0:Y:S01]  /*c390*/  F2F.F32.F64 R7, R4 ;  /* 0x0000000400077310 */ /* 0x001e220000301000 */
        /* <DEDUP_REMOVED lines=14> */
.L_x_4871:
[----:B------:R-:W-:Y:S01]  /*c480*/  IMAD.MOV.U32 R0, RZ, RZ, 0x7f ;  /* 0x0000007fff007424 */ /* 0x000fe200078e00ff */
[----:B------:R-:W-:-:S04]  /*c490*/  ISETP.GT.U32.AND P0, PT, R6, 0x7f800000, PT ;  /* 0x7f8000000600780c */ /* 0x000fc80003f04070 */
[----:B------:R-:W-:-:S04]  /*c4a0*/  SEL R0, R0, 0x7c, P0 ;  /* 0x0000007c00007807 */ /* 0x000fc80000000000 */
.L_x_4872:
[----:B------:R-:W-:Y:S05]  /*c4b0*/  BSYNC B0 ;  /* 0x0000000000007941 */ /* 0x000fea0003800000 */
.L_x_4870:
[----:B------:R-:W-:Y:S01]  /*c4c0*/  LOP3.LUT R4, R7, 0x80000000, RZ, 0xc0, !PT ;  /* 0x8000000007047812 */ /* 0x000fe200078ec0ff */
[----:B------:R-:W-:-:S03]  /*c4d0*/  IMAD.MOV.U32 R29, RZ, RZ, R44 ;  /* 0x000000ffff1d7224 */ /* 0x000fc600078e002c */
[----:B------:R-:W-:-:S04]  /*c4e0*/  SHF.R.U32.HI R5, RZ, 0x18, R4 ;  /* 0x00000018ff057819 */ /* 0x000fc80000011604 */
[----:B------:R-:W-:-:S05]  /*c4f0*/  LOP3.LUT R5, R0, R5, RZ, 0xfc, !PT ;  /* 0x0000000500057212 */ /* 0x000fca00078efcff */
[----:B------:R0:W-:Y:S01]  /*c500*/  STG.E.U8 [R2.64], R5 ;  /* 0x0000000502007986 */ /* 0x0001e2000c101124 */
[----:B------:R-:W-:Y:S05]  /*c510*/  BRA `(.L_x_4851) ;  /* 0x000007e000007947 */ /* 0x000fea0003800000 */
.L_x_4866:
[----:B------:R-:W1:Y:S01]  /*c520*/  F2F.F32.F64 R0, R4 ;  /* 0x0000000400007310 */ /* 0x000e620000301000 */
[----:B------:R-:W1:Y:S01]  /*c530*/  DSETP.GEU.AND P0, PT, |R4|, c[0x2][0x168], PT ;  /* 0x00805a000400762a */ /* 0x000e620003f0e200 */
[----:B------:R-:W-:-:S13]  /*c540*/  IMAD.MOV.U32 R29, RZ, RZ, R44 ;  /* 0x000000ffff1d7224 */ /* 0x000fda00078e002c */
[----:B-1----:R-:W-:-:S05]  /*c550*/  @!P0 FMUL R0, R0, 1.175494350822287508e-38 ;  /* 0x0080000000008820 */ /* 0x002fca0000400000 */
[----:B------:R-:W-:-:S05]  /*c560*/  F2FP.BF16.PACK_AB R0, RZ, R0 ;  /* 0x00000000ff00723e */ /* 0x000fca00000010ff */
[----:B------:R1:W-:Y:S01]  /*c570*/  STG.E.U16 [R2.64], R0 ;  /* 0x0000000002007986 */ /* 0x0003e2000c101524 */
[----:B------:R-:W-:Y:S05]  /*c580*/  BRA `(.L_x_4851) ;  /* 0x0000077000007947 */ /* 0x000fea0003800000 */
.L_x_4863:
        /* <DEDUP_REMOVED lines=8> */
[----:B------:R-:W1:Y:S01]  /*c610*/  F2I.U32.F64.TRUNC R5, R4 ;  /* 0x0000000400057311 */ /* 0x000e62000030d000 */
[----:B------:R-:W-:Y:S01]  /*c620*/  IMAD.MOV.U32 R29, RZ, RZ, R44 ;  /* 0x000000ffff1d7224 */ /* 0x000fe200078e002c */
[----:B-1----:R1:W-:Y:S01]  /*c630*/  STG.E.U16 [R2.64], R5 ;  /* 0x0000000502007986 */ /* 0x0023e2000c101524 */
[----:B------:R-:W-:Y:S05]  /*c640*/  BRA `(.L_x_4851) ;  /* 0x000006b000007947 */ /* 0x000fea0003800000 */
.L_x_4875:
[----:B0-----:R-:W0:Y:S01]  /*c650*/  F2F.F32.F64 R7, R4 ;  /* 0x0000000400077310 */ /* 0x001e220000301000 */
        /* <DEDUP_REMOVED lines=18> */
.L_x_4878:
[----:B------:R-:W-:-:S04]  /*c780*/  LOP3.LUT R0, R7, 0x80000000, RZ, 0xc0, !PT ;  /* 0x8000000007007812 */ /* 0x000fc800078ec0ff */
[----:B------:R-:W-:-:S04]  /*c790*/  SHF.R.U32.HI R5, RZ, 0x18, R0 ;  /* 0x00000018ff057819 */ /* 0x000fc80000011600 */
[----:B------:R-:W-:-:S04]  /*c7a0*/  LOP3.LUT R4, R4, R5, RZ, 0xfc, !PT ;  /* 0x0000000504047212 */ /* 0x000fc800078efcff */
[----:B------:R-:W-:Y:S02]  /*c7b0*/  PRMT R0, R4, 0x7610, R0 ;  /* 0x0000761004007816 */ /* 0x000fe40000000000 */
.L_x_4877:
[----:B------:R-:W-:Y:S05]  /*c7c0*/  BSYNC B0 ;  /* 0x0000000000007941 */ /* 0x000fea0003800000 */
.L_x_4876:
[----:B------:R0:W-:Y:S01]  /*c7d0*/  STG.E.U8 [R2.64], R0 ;  /* 0x0000000002007986 */ /* 0x0001e2000c101124 */
[----:B------:R-:W-:Y:S01]  /*c7e0*/  IMAD.MOV.U32 R29, RZ, RZ, R44 ;  /* 0x000000ffff1d7224 */ /* 0x000fe200078e002c */
[----:B------:R-:W-:Y:S05]  /*c7f0*/  BRA `(.L_x_4851) ;  /* 0x0000050000007947 */ /* 0x000fea0003800000 */
.L_x_4874:
        /* <DEDUP_REMOVED lines=19> */
.L_x_4881:
[----:B------:R-:W-:-:S04]  /*c930*/  LOP3.LUT R0, R7, 0x80000000, RZ, 0xc0, !PT ;  /* 0x8000000007007812 */ /* 0x000fc800078ec0ff */
[----:B------:R-:W-:-:S04]  /*c940*/  SHF.R.U32.HI R5, RZ, 0x18, R0 ;  /* 0x00000018ff057819 */ /* 0x000fc80000011600 */
[----:B------:R-:W-:-:S04]  /*c950*/  LOP3.LUT R4, R4, R5, RZ, 0xfc, !PT ;  /* 0x0000000504047212 */ /* 0x000fc800078efcff */
[----:B------:R-:W-:Y:S02]  /*c960*/  PRMT R0, R4, 0x7610, R0 ;  /* 0x0000761004007816 */ /* 0x000fe40000000000 */
.L_x_4880:
[----:B------:R-:W-:Y:S05]  /*c970*/  BSYNC B0 ;  /* 0x0000000000007941 */ /* 0x000fea0003800000 */
.L_x_4879:
[----:B------:R0:W-:Y:S01]  /*c980*/  STG.E.U8 [R2.64], R0 ;  /* 0x0000000002007986 */ /* 0x0001e2000c101124 */
[----:B------:R-:W-:Y:S01]  /*c990*/  IMAD.MOV.U32 R29, RZ, RZ, R44 ;  /* 0x000000ffff1d7224 */ /* 0x000fe200078e002c */
[----:B------:R-:W-:Y:S05]  /*c9a0*/  BRA `(.L_x_4851) ;  /* 0x0000035000007947 */ /* 0x000fea0003800000 */
.L_x_4873:
[----:B------:R-:W-:-:S13]  /*c9b0*/  ISETP.NE.AND P0, PT, R0, 0x1c, PT ;  /* 0x0000001c0000780c */ /* 0x000fda0003f05270 */
[----:B------:R-:W-:Y:S05]  /*c9c0*/  @!P0 BRA `(.L_x_4882) ;  /* 0x0000030000008947 */ /* 0x000fea0003800000 */
[----:B------:R-:W-:-:S13]  /*c9d0*/  ISETP.NE.AND P0, PT, R0, 0x1d, PT ;  /* 0x0000001d0000780c */ /* 0x000fda0003f05270 */
[----:B------:R-:W-:Y:S05]  /*c9e0*/  @!P0 BRA `(.L_x_4883) ;  /* 0x000002a000008947 */ /* 0x000fea0003800000 */
[----:B------:R-:W-:-:S13]  /*c9f0*/  ISETP.NE.AND P0, PT, R0, 0x2c, PT ;  /* 0x0000002c0000780c */ /* 0x000fda0003f05270 */
[----:B------:R-:W-:Y:S05]  /*ca00*/  @P0 BRA `(.L_x_4856) ;  /* 0x0000013000000947 */ /* 0x000fea0003800000 */
[----:B------:R1:W4:Y:S01]  /*ca10*/  F2F.F32.F64 R8, R4 ;  /* 0x0000000400087310 */ /* 0x0003220000301000 */
[----:B------:R1:W4:Y:S01]  /*ca20*/  DSETP.GEU.AND P0, PT, |R4|, c[0x2][0x168], PT ;  /* 0x00805a000400762a */ /* 0x0003220003f0e200 */
[----:B------:R-:W-:Y:S02]  /*ca30*/  IMAD.MOV.U32 R29, RZ, RZ, R44 ;  /* 0x000000ffff1d7224 */ /* 0x000fe400078e002c */
[----:B-1----:R-:W-:-:S11]  /*ca40*/  IMAD.MOV.U32 R5, RZ, RZ, 0xff ;  /* 0x000000ffff057424 */ /* 0x002fd600078e00ff */
[----:B----4-:R-:W-:Y:S01]  /*ca50*/  @!P0 FMUL R8, R8, 1.175494350822287508e-38 ;  /* 0x0080000008088820 */ /* 0x010fe20000400000 */
[----:B------:R-:W-:-:S04]  /*ca60*/  PLOP3.LUT P0, PT, PT, PT, PT, 0x80, 0x0 ;  /* 0x000000000000781c */ /* 0x000fc80003f0f070 */
[----:B0-----:R-:W-:-:S04]  /*ca70*/  SHF.R.U32.HI R6, RZ, 0x17, R8 ;  /* 0x00000017ff067819 */ /* 0x001fc80000011608 */
        /* <DEDUP_REMOVED lines=12> */
.L_x_4856:
[----:B------:R-:W-:Y:S01]  /*cb40*/  MOV R2, 0x0 ;  /* 0x0000000000027802 */ /* 0x000fe20000000f00 */
[----:B------:R-:W-:Y:S02]  /*cb50*/  IMAD.MOV.U32 R4, RZ, RZ, c[0x4][0x158] ;  /* 0x01005600ff047624 */ /* 0x000fe400078e00ff */
[----:B------:R-:W-:Y:S02]  /*cb60*/  IMAD.MOV.U32 R5, RZ, RZ, c[0x4][0x15c] ;  /* 0x01005700ff057624 */ /* 0x000fe400078e00ff */
[----:B0-----:R-:W-:Y:S01]  /*cb70*/  IMAD.MOV.U32 R6, RZ, RZ, c[0x4][0x160] ;  /* 0x01005800ff067624 */ /* 0x001fe200078e00ff */
        /* <DEDUP_REMOVED lines=17> */
.L_x_4883:
[----:B------:R-:W1:Y:S01]  /*cc90*/  F2I.U64.F64.TRUNC R4, R4 ;  /* 0x0000000400047311 */ /* 0x000e62000030d800 */
[----:B------:R-:W-:Y:S01]  /*cca0*/  IMAD.MOV.U32 R29, RZ, RZ, R44 ;  /* 0x000000ffff1d7224 */ /* 0x000fe200078e002c */
[----:B-1----:R1:W-:Y:S01]  /*ccb0*/  STG.E.64 [R2.64], R4 ;  /* 0x0000000402007986 */ /* 0x0023e2000c101b24 */
[----:B------:R-:W-:Y:S05]  /*ccc0*/  BRA `(.L_x_4851) ;  /* 0x0000003000007947 */ /* 0x000fea0003800000 */
.L_x_4882:
[----:B------:R-:W1:Y:S01]  /*ccd0*/  F2I.U32.F64.TRUNC R5, R4 ;  /* 0x0000000400057311 */ /* 0x000e62000030d000 */
[----:B------:R-:W-:Y:S01]  /*cce0*/  IMAD.MOV.U32 R29, RZ, RZ, R44 ;  /* 0x000000ffff1d7224 */ /* 0x000fe200078e002c */
[----:B-1----:R1:W-:Y:S06]  /*ccf0*/  STG.E [R2.64], R5 ;  /* 0x0000000502007986 */ /* 0x0023ec000c101924 */
.L_x_4851:
[----:B-1----:R-:W-:Y:S05]  /*cd00*/  BSYNC B6 ;  /* 0x0000000000067941 */ /* 0x002fea0003800000 */
.L_x_4850:
[----:B------:R-:W-:Y:S01]  /*cd10*/  ISETP.GE.AND P0, PT, R29, R22, PT ;  /* 0x000000161d00720c */ /* 0x000fe20003f06270 */
[----:B------:R-:W-:-:S12]  /*cd20*/  BSSY B6, `(.L_x_4884) ;  /* 0x0000218000067945 */ /* 0x000fd80003800000 */
[----:B------:R-:W-:Y:S05]  /*cd30*/  @P0 BRA `(.L_x_4885) ;  /* 0x0000216000000947 */ /* 0x000fea0003800000 */
[----:B0-----:R-:W0:Y:S01]  /*cd40*/  S2R R0, SR_CTAID.X ;  /* 0x0000000000007919 */ /* 0x001e220000002500 */
[----:B------:R-:W-:Y:S01]  /*cd50*/  PRMT R3, R23, 0x9910, RZ ;  /* 0x0000991017037816 */ /* 0x000fe200000000ff */
[----:B0-----:R-:W-:-:S04]  /*cd60*/  IMAD R0, R0, 0x200, R29 ;  /* 0x0000020000007824 */ /* 0x001fc800078e021d */
        /* <DEDUP_REMOVED lines=17> */
.L_x_4889:
[----:B------:R-:W0:Y:S02]  /*ce80*/  F2I.S64.F64.TRUNC R32, R32 ;  /* 0x0000002000207311 */ /* 0x000e24000030d900 */
[----:B0-----:R-:W-:-:S05]  /*ce90*/  IMAD.MOV.U32 R5, RZ, RZ, R32 ;  /* 0x000000ffff057224 */ /* 0x001fca00078e0020 */
[----:B------:R0:W-:Y:S01]  /*cea0*/  STG.E.U8 [R2.64], R5 ;  /* 0x0000000502007986 */ /* 0x0001e2000c101124 */
[----:B------:R-:W-:Y:S05]  /*ceb0*/  BRA `(.L_x_4891) ;  /* 0x00000f1000007947 */ /* 0x000fea0003800000 */
.L_x_4888:
        /* <DEDUP_REMOVED lines=9> */
.L_x_4893:
[----:B------:R-:W0:Y:S02]  /*cf50*/  F2I.F64.TRUNC R33, R32 ;  /* 0x0000002000217311 */ /* 0x000e24000030d100 */
[----:B0-----:R0:W-:Y:S01]  /*cf60*/  STG.E [R2.64], R33 ;  /* 0x0000002102007986 */ /* 0x0011e2000c101924 */
[----:B------:R-:W-:Y:S05]  /*cf70*/  BRA `(.L_x_4891) ;  /* 0x00000e5000007947 */ /* 0x000fea0003800000 */
.L_x_4892:
[----:B------:R-:W0:Y:S02]  /*cf80*/  F2I.F64.TRUNC R33, R32 ;  /* 0x0000002000217311 */ /* 0x000e24000030d100 */
[----:B0-----:R0:W-:Y:S01]  /*cf90*/  STG.E.U16 [R2.64], R33 ;  /* 0x0000002102007986 */ /* 0x0011e2000c101524 */
[----:B------:R-:W-:Y:S05]  /*cfa0*/  BRA `(.L_x_4891) ;  /* 0x00000e2000007947 */ /* 0x000fea0003800000 */
.L_x_4887:
        /* <DEDUP_REMOVED lines=11> */
.L_x_4895:
[----:B------:R-:W0:Y:S01]  /*d060*/  F2F.F32.F64 R0, R32 ;  /* 0x0000002000007310 */ /* 0x000e220000301000 */
[----:B------:R-:W0:-:S14]  /*d070*/  DSETP.GEU.AND P0, PT, |R32|, c[0x2][0x168], PT ;  /* 0x00805a002000762a */ /* 0x000e1c0003f0e200 */
[----:B0-----:R-:W-:-:S05]  /*d080*/  @!P0 FMUL R0, R0, 1.175494350822287508e-38 ;  /* 0x0080000000008820 */ /* 0x001fca0000400000 */
[----:B------:R-:W-:-:S05]  /*d090*/  F2FP.PACK_AB R0, RZ, R0 ;  /* 0x00000000ff00723e */ /* 0x000fca00000000ff */
[----:B------:R0:W-:Y:S01]  /*d0a0*/  STG.E.U16 [R2.64], R0 ;  /* 0x0000000002007986 */ /* 0x0001e2000c101524 */
[----:B------:R-:W-:Y:S05]  /*d0b0*/  BRA `(.L_x_4891) ;  /* 0x00000d1000007947 */ /* 0x000fea0003800000 */
.L_x_4894:
[----:B------:R-:W-:-:S13]  /*d0c0*/  ISETP.NE.AND P0, PT, R0, 0x7, PT ;  /* 0x000000070000780c */ /* 0x000fda0003f05270 */
[----:B------:R-:W-:Y:S05]  /*d0d0*/  @!P0 BRA `(.L_x_4896) ;  /* 0x0000015000008947 */ /* 0x000fea0003800000 */
[----:B------:R-:W-:-:S13]  /*d0e0*/  ISETP.NE.AND P0, PT, R0, 0x8, PT ;  /* 0x000000080000780c */ /* 0x000fda0003f05270 */
[----:B------:R-:W-:Y:S05]  /*d0f0*/  @!P0 BRA `(.L_x_4897) ;  /* 0x000000a000008947 */ /* 0x000fea0003800000 */
[----:B------:R-:W-:-:S13]  /*d100*/  ISETP.NE.AND P0, PT, R0, 0x9, PT ;  /* 0x000000090000780c */ /* 0x000fda0003f05270 */
[----:B------:R-:W-:Y:S05]  /*d110*/  @P0 BRA `(.L_x_4890) ;  /* 0x00000b2000000947 */ /* 0x000fea0003800000 */
[----:B------:R-:W0:Y:S01]  /*d120*/  F2F.F32.F64 R5, R34 ;  /* 0x0000002200057310 */ /* 0x000e220000301000 */
[----:B------:R-:W0:-:S04]  /*d130*/  DSETP.GEU.AND P0, PT, |R34|, c[0x2][0x168], PT ;  /* 0x00805a002200762a */ /* 0x000e080003f0e200 */
[----:B------:R-:W1:-:S03]  /*d140*/  DSETP.GEU.AND P1, PT, |R32|, c[0x2][0x168], PT ;  /* 0x00805a002000762a */ /* 0x000e460003f2e200 */
[----:B------:R-:W1:Y:S07]  /*d150*/  F2F.F32.F64 R4, R32 ;  /* 0x0000002000047310 */ /* 0x000e6e0000301000 */
[----:B0-----:R-:W-:-:S04]  /*d160*/  @!P0 FMUL R5, R5, 1.175494350822287508e-38 ;  /* 0x0080000005058820 */ /* 0x001fc80000400000 */
[----:B-1----:R-:W-:-:S05]  /*d170*/  @!P1 FMUL R4, R4, 1.175494350822287508e-38 ;  /* 0x0080000004049820 */ /* 0x002fca0000400000 */
[----:B------:R0:W-:Y:S01]  /*d180*/  STG.E.64 [R2.64], R4 ;  /* 0x0000000402007986 */ /* 0x0001e2000c101b24 */
[----:B------:R-:W-:Y:S05]  /*d190*/  BRA `(.L_x_4891) ;  /* 0x00000c3000007947 */ /* 0x000fea0003800000 */
.L_x_4897:
[----:B------:R-:W0:Y:S01]  /*d1a0*/  F2F.F32.F64 R5, R32 ;  /* 0x0000002000057310 */ /* 0x000e220000301000 */
[----:B------:R-:W0:-:S04]  /*d1b0*/  DSETP.GEU.AND P0, PT, |R32|, c[0x2][0x168], PT ;  /* 0x00805a002000762a */ /* 0x000e080003f0e200 */
[----:B------:R-:W1:-:S03]  /*d1c0*/  DSETP.GEU.AND P1, PT, |R34|, c[0x2][0x168], PT ;  /* 0x00805a002200762a */ /* 0x000e460003f2e200 */
[----:B------:R-:W1:Y:S07]  /*d1d0*/  F2F.F32.F64 R0, R34 ;  /* 0x0000002200007310 */ /* 0x000e6e0000301000 */
[----:B0-----:R-:W-:-:S04]  /*d1e0*/  @!P0 FMUL R5, R5, 1.175494350822287508e-38 ;  /* 0x0080000005058820 */ /* 0x001fc80000400000 */
[----:B-1----:R-:W-:-:S05]  /*d1f0*/  @!P1 FMUL R0, R0, 1.175494350822287508e-38 ;  /* 0x0080000000009820 */ /* 0x002fca0000400000 */
[----:B------:R-:W-:-:S05]  /*d200*/  F2FP.PACK_AB R5, R0, R5 ;  /* 0x000000050005723e */ /* 0x000fca00000000ff */
[----:B------:R0:W-:Y:S01]  /*d210*/  STG.E [R2.64], R5 ;  /* 0x0000000502007986 */ /* 0x0001e2000c101924 */
[----:B------:R-:W-:Y:S05]  /*d220*/  BRA `(.L_x_4891) ;  /* 0x00000ba000007947 */ /* 0x000fea0003800000 */
.L_x_4896:
[----:B------:R0:W-:Y:S01]  /*d230*/  STG.E.64 [R2.64], R32 ;  /* 0x0000002002007986 */ /* 0x0001e2000c101b24 */
[----:B------:R-:W-:Y:S05]  /*d240*/  BRA `(.L_x_4891) ;  /* 0x00000b8000007947 */ /* 0x000fea0003800000 */
.L_x_4886:
        /* <DEDUP_REMOVED lines=9> */
[----:B0-----:R-:W0:-:S06]  /*d2e0*/  DSETP.NEU.OR P0, PT, R32, RZ, P0 ;  /* 0x000000ff2000722a */ /* 0x001e0c000070d400 */
[----:B0-----:R-:W-:-:S05]  /*d2f0*/  SEL R5, RZ, 0x1, !P0 ;  /* 0x00000001ff057807 */ /* 0x001fca0004000000 */
[----:B------:R0:W-:Y:S01]  /*d300*/  STG.E.U8 [R2.64], R5 ;  /* 0x0000000502007986 */ /* 0x0001e2000c101124 */
[----:B------:R-:W-:Y:S05]  /*d310*/  BRA `(.L_x_4891) ;  /* 0x00000ab000007947 */ /* 0x000fea0003800000 */
.L_x_4900:
[----:B------:R0:W-:Y:S01]  /*d320*/  STG.E.128 [R2.64], R32 ;  /* 0x0000002002007986 */ /* 0x0001e2000c101d24 */
[----:B------:R-:W-:Y:S05]  /*d330*/  BRA `(.L_x_4891) ;  /* 0x00000a9000007947 */ /* 0x000fea0003800000 */
.L_x_4899:
        /* <DEDUP_REMOVED lines=23> */
.L_x_4904:
[----:B------:R-:W-:Y:S05]  /*d4b0*/  BSYNC B0 ;  /* 0x0000000000007941 */ /* 0x000fea0003800000 */
.L_x_4903:
[----:B------:R-:W-:-:S05]  /*d4c0*/  LOP3.LUT R5, R0, R5, RZ, 0xfc, !PT ;  /* 0x0000000500057212 */ /* 0x000fca00078efcff */
[----:B------:R0:W-:Y:S01]  /*d4d0*/  STG.E.U8 [R2.64], R5 ;  /* 0x0000000502007986 */ /* 0x0001e2000c101124 */
[----:B------:R-:W-:Y:S05]  /*d4e0*/  BRA `(.L_x_4891) ;  /* 0x000008e000007947 */ /* 0x000fea0003800000 */
.L_x_4902:
        /* <DEDUP_REMOVED lines=15> */
.L_x_4906:
[----:B------:R-:W-:Y:S01]  /*d5e0*/  IMAD.MOV.U32 R0, RZ, RZ, 0x7f ;  /* 0x0000007fff007424 */ /* 0x000fe200078e00ff */
[----:B------:R-:W-:-:S04]  /*d5f0*/  ISETP.GT.U32.AND P0, PT, R4, 0x7f800000, PT ;  /* 0x7f8000000400780c */ /* 0x000fc80003f04070 */
[----:B------:R-:W-:-:S04]  /*d600*/  SEL R0, R0, 0x7c, P0 ;  /* 0x0000007c00007807 */ /* 0x000fc80000000000 */
.L_x_4907:
[----:B------:R-:W-:Y:S05]  /*d610*/  BSYNC B0 ;  /* 0x0000000000007941 */ /* 0x000fea0003800000 */
.L_x_4905:
[----:B------:R-:W-:-:S04]  /*d620*/  LOP3.LUT R4, R5, 0x80000000, RZ, 0xc0, !PT ;  /* 0x8000000005047812 */ /* 0x000fc800078ec0ff */
[----:B------:R-:W-:-:S04]  /*d630*/  SHF.R.U32.HI R5, RZ, 0x18, R4 ;  /* 0x00000018ff057819 */ /* 0x000fc80000011604 */
[----:B------:R-:W-:-:S05]  /*d640*/  LOP3.LUT R5, R0, R5, RZ, 0xfc, !PT ;  /* 0x0000000500057212 */ /* 0x000fca00078efcff */
[----:B------:R0:W-:Y:S01]  /*d650*/  STG.E.U8 [R2.64], R5 ;  /* 0x0000000502007986 */ /* 0x0001e2000c101124 */
[----:B------:R-:W-:Y:S05]  /*d660*/  BRA `(.L_x_4891) ;  /* 0x0000076000007947 */ /* 0x000fea0003800000 */
.L_x_4901:
[----:B------:R-:W0:Y:S01]  /*d670*/  F2F.F32.F64 R0, R32 ;  /* 0x0000002000007310 */ /* 0x000e220000301000 */
[----:B------:R-:W0:-:S14]  /*d680*/  DSETP.GEU.AND P0, PT, |R32|, c[0x2][0x168], PT ;  /* 0x00805a002000762a */ /* 0x000e1c0003f0e200 */
[----:B0-----:R-:W-:-:S05]  /*d690*/  @!P0 FMUL R0, R0, 1.175494350822287508e-38 ;  /* 0x0080000000008820 */ /* 0x001fca0000400000 */
[----:B------:R-:W-:-:S05]  /*d6a0*/  F2FP.BF16.PACK_AB R0, RZ, R0 ;  /* 0x00000000ff00723e */ /* 0x000fca00000010ff */
[----:B------:R0:W-:Y:S01]  /*d6b0*/  STG.E.U16 [R2.64], R0 ;  /* 0x0000000002007986 */ /* 0x0001e2000c101524 */
[----:B------:R-:W-:Y:S05]  /*d6c0*/  BRA `(.L_x_4891) ;  /* 0x0000070000007947 */ /* 0x000fea0003800000 */
.L_x_4898:
        /* <DEDUP_REMOVED lines=11> */
.L_x_4910:
        /* <DEDUP_REMOVED lines=19> */
.L_x_4913:
[----:B------:R-:W-:-:S04]  /*d8b0*/  LOP3.LUT R0, R7, 0x80000000, RZ, 0xc0, !PT ;  /* 0x8000000007007812 */ /* 0x000fc800078ec0ff */
[----:B------:R-:W-:-:S04]  /*d8c0*/  SHF.R.U32.HI R5, RZ, 0x18, R0 ;  /* 0x00000018ff057819 */ /* 0x000fc80000011600 */
[----:B------:R-:W-:-:S04]  /*d8d0*/  LOP3.LUT R4, R4, R5, RZ, 0xfc, !PT ;  /* 0x0000000504047212 */ /* 0x000fc800078efcff */
[----:B------:R-:W-:Y:S02]  /*d8e0*/  PRMT R0, R4, 0x7610, R0 ;  /* 0x0000761004007816 */ /* 0x000fe40000000000 */
.L_x_4912:
[----:B------:R-:W-:Y:S05]  /*d8f0*/  BSYNC B0 ;  /* 0x0000000000007941 */ /* 0x000fea0003800000 */
.L_x_4911:
[----:B------:R0:W-:Y:S01]  /*d900*/  STG.E.U8 [R2.64], R0 ;  /* 0x0000000002007986 */ /* 0x0001e2000c101124 */
[----:B------:R-:W-:Y:S05]  /*d910*/  BRA `(.L_x_4891) ;  /* 0x000004b000007947 */ /* 0x000fea0003800000 */
.L_x_4909:
        /* <DEDUP_REMOVED lines=19> */
.L_x_4916:
[----:B------:R-:W-:-:S04]  /*da50*/  LOP3.LUT R0, R7, 0x80000000, RZ, 0xc0, !PT ;  /* 0x8000000007007812 */ /* 0x000fc800078ec0ff */
[----:B------:R-:W-:-:S04]  /*da60*/  SHF.R.U32.HI R5, RZ, 0x18, R0 ;  /* 0x00000018ff057819 */ /* 0x000fc80000011600 */
[----:B------:R-:W-:-:S04]  /*da70*/  LOP3.LUT R4, R4, R5, RZ, 0xfc, !PT ;  /* 0x0000000504047212 */ /* 0x000fc800078efcff */
[----:B------:R-:W-:Y:S02]  /*da80*/  PRMT R0, R4, 0x7610, R0 ;  /* 0x0000761004007816 */ /* 0x000fe40000000000 */
.L_x_4915:
[----:B------:R-:W-:Y:S05]  /*da90*/  BSYNC B0 ;  /* 0x0000000000007941 */ /* 0x000fea0003800000 */
.L_x_4914:
[----:B------:R0:W-:Y:S01]  /*daa0*/  STG.E.U8 [R2.64], R0 ;  /* 0x0000000002007986 */ /* 0x0001e2000c101124 */
[----:B------:R-:W-:Y:S05]  /*dab0*/  BRA `(.L_x_4891) ;  /* 0x0000031000007947 */ /* 0x000fea0003800000 */
.L_x_4908:
        /* <DEDUP_REMOVED lines=24> */
.L_x_4890:
        /* <DEDUP_REMOVED lines=20> */
.L_x_4918:
[----:B------:R-:W0:Y:S02]  /*dd80*/  F2I.U64.F64.TRUNC R32, R32 ;  /* 0x0000002000207311 */ /* 0x000e24000030d800 */
[----:B0-----:R0:W-:Y:S01]  /*dd90*/  STG.E.64 [R2.64], R32 ;  /* 0x0000002002007986 */ /* 0x0011e2000c101b24 */
[----:B------:R-:W-:Y:S05]  /*dda0*/  BRA `(.L_x_4891) ;  /* 0x0000002000007947 */ /* 0x000fea0003800000 */
.L_x_4917:
[----:B------:R-:W0:Y:S02]  /*ddb0*/  F2I.U32.F64.TRUNC R33, R32 ;  /* 0x0000002000217311 */ /* 0x000e24000030d000 */
[----:B0-----:R0:W-:Y:S02]  /*ddc0*/  STG.E [R2.64], R33 ;  /* 0x0000002102007986 */ /* 0x0011e4000c101924 */
.L_x_4891:
[----:B------:R-:W-:-:S04]  /*ddd0*/  IADD3 R29, R29, 0x80, RZ ;  /* 0x000000801d1d7810 */ /* 0x000fc80007ffe0ff */
[----:B------:R-:W-:-:S13]  /*dde0*/  ISETP.GE.AND P0, PT, R29, R22, PT ;  /* 0x000000161d00720c */ /* 0x000fda0003f06270 */
        /* <DEDUP_REMOVED lines=21> */
.L_x_4922:
[----:B------:R-:W0:Y:S02]  /*df40*/  F2I.S64.F64.TRUNC R24, R24 ;  /* 0x0000001800187311 */ /* 0x000e24000030d900 */
[----:B0-----:R-:W-:-:S05]  /*df50*/  IMAD.MOV.U32 R5, RZ, RZ, R24 ;  /* 0x000000ffff057224 */ /* 0x001fca00078e0018 */
[----:B------:R0:W-:Y:S01]  /*df60*/  STG.E.U8 [R2.64], R5 ;  /* 0x0000000502007986 */ /* 0x0001e2000c101124 */
[----:B------:R-:W-:Y:S05]  /*df70*/  BRA `(.L_x_4924) ;  /* 0x00000f1000007947 */ /* 0x000fea0003800000 */
.L_x_4921:
        /* <DEDUP_REMOVED lines=9> */
.L_x_4926:
[----:B------:R-:W0:Y:S02]  /*e010*/  F2I.F64.TRUNC R25, R24 ;  /* 0x0000001800197311 */ /* 0x000e24000030d100 */
[----:B0-----:R0:W-:Y:S01]  /*e020*/  STG.E [R2.64], R25 ;  /* 0x0000001902007986 */ /* 0x0011e2000c101924 */
[----:B------:R-:W-:Y:S05]  /*e030*/  BRA `(.L_x_4924) ;  /* 0x00000e5000007947 */ /* 0x000fea0003800000 */
.L_x_4925:
[----:B------:R-:W0:Y:S02]  /*e040*/  F2I.F64.TRUNC R25, R24 ;  /* 0x0000001800197311 */ /* 0x000e24000030d100 */
[----:B0-----:R0:W-:Y:S01]  /*e050*/  STG.E.U16 [R2.64], R25 ;  /* 0x0000001902007986 */ /* 0x0011e2000c101524 */
[----:B------:R-:W-:Y:S05]  /*e060*/  BRA `(.L_x_4924) ;  /* 0x00000e2000007947 */ /* 0x000fea0003800000 */
.L_x_4920:
        /* <DEDUP_REMOVED lines=11> */
.L_x_4928:
[----:B------:R-:W0:Y:S01]  /*e120*/  F2F.F32.F64 R0, R24 ;  /* 0x0000001800007310 */ /* 0x000e220000301000 */
[----:B------:R-:W0:-:S14]  /*e130*/  DSETP.GEU.AND P0, PT, |R24|, c[0x2][0x168], PT ;  /* 0x00805a001800762a */ /* 0x000e1c0003f0e200 */
[----:B0-----:R-:W-:-:S05]  /*e140*/  @!P0 FMUL R0, R0, 1.175494350822287508e-38 ;  /* 0x0080000000008820 */ /* 0x001fca0000400000 */
[----:B------:R-:W-:-:S05]  /*e150*/  F2FP.PACK_AB R0, RZ, R0 ;  /* 0x00000000ff00723e */ /* 0x000fca00000000ff */
[----:B------:R0:W-:Y:S01]  /*e160*/  STG.E.U16 [R2.64], R0 ;  /* 0x0000000002007986 */ /* 0x0001e2000c101524 */
[----:B------:R-:W-:Y:S05]  /*e170*/  BRA `(.L_x_4924) ;  /* 0x00000d1000007947 */ /* 0x000fea0003800000 */
.L_x_4927:
        /* <DEDUP_REMOVED lines=14> */
.L_x_4930:
        /* <DEDUP_REMOVED lines=9> */
.L_x_4929:
[----:B------:R0:W-:Y:S01]  /*e2f0*/  STG.E.64 [R2.64], R24 ;  /* 0x0000001802007986 */ /* 0x0001e2000c101b24 */
[----:B------:R-:W-:Y:S05]  /*e300*/  BRA `(.L_x_4924) ;  /* 0x00000b8000007947 */ /* 0x000fea0003800000 */
.L_x_4919:
        /* <DEDUP_REMOVED lines=13> */
.L_x_4933:
[----:B------:R0:W-:Y:S01]  /*e3e0*/  STG.E.128 [R2.64], R24 ;  /* 0x0000001802007986 */ /* 0x0001e2000c101d24 */
[----:B------:R-:W-:Y:S05]  /*e3f0*/  BRA `(.L_x_4924) ;  /* 0x00000a9000007947 */ /* 0x000fea0003800000 */
.L_x_4932:
        /* <DEDUP_REMOVED lines=23> */
.L_x_4937:
[----:B------:R-:W-:Y:S05]  /*e570*/  BSYNC B0 ;  /* 0x0000000000007941 */ /* 0x000fea0003800000 */
.L_x_4936:
[----:B------:R-:W-:-:S05]  /*e580*/  LOP3.LUT R5, R0, R5, RZ, 0xfc, !PT ;  /* 0x0000000500057212 */ /* 0x000fca00078efcff */
[----:B------:R0:W-:Y:S01]  /*e590*/  STG.E.U8 [R2.64], R5 ;  /* 0x0000000502007986 */ /* 0x0001e2000c101124 */
[----:B------:R-:W-:Y:S05]  /*e5a0*/  BRA `(.L_x_4924) ;  /* 0x000008e000007947 */ /* 0x000fea0003800000 */
.L_x_4935:
        /* <DEDUP_REMOVED lines=15> */
.L_x_4939:
[----:B------:R-:W-:Y:S01]  /*e6a0*/  IMAD.MOV.U32 R0, RZ, RZ, 0x7f ;  /* 0x0000007fff007424 */ /* 0x000fe200078e00ff */
[----:B------:R-:W-:-:S04]  /*e6b0*/  ISETP.GT.U32.AND P0, PT, R4, 0x7f800000, PT ;  /* 0x7f8000000400780c */ /* 0x000fc80003f04070 */
[----:B------:R-:W-:-:S04]  /*e6c0*/  SEL R0, R0, 0x7c, P0 ;  /* 0x0000007c00007807 */ /* 0x000fc80000000000 */
.L_x_4940:
[----:B------:R-:W-:Y:S05]  /*e6d0*/  BSYNC B0 ;  /* 0x0000000000007941 */ /* 0x000fea0003800000 */
.L_x_4938:
[----:B------:R-:W-:-:S04]  /*e6e0*/  LOP3.LUT R4, R5, 0x80000000, RZ, 0xc0, !PT ;  /* 0x8000000005047812 */ /* 0x000fc800078ec0ff */
[----:B------:R-:W-:-:S04]  /*e6f0*/  SHF.R.U32.HI R5, RZ, 0x18, R4 ;  /* 0x00000018ff057819 */ /* 0x000fc80000011604 */
[----:B------:R-:W-:-:S05]  /*e700*/  LOP3.LUT R5, R0, R5, RZ, 0xfc, !PT ;  /* 0x0000000500057212 */ /* 0x000fca00078efcff */
[----:B------:R0:W-:Y:S01]  /*e710*/  STG.E.U8 [R2.64], R5 ;  /* 0x0000000502007986 */ /* 0x0001e2000c101124 */
[----:B------:R-:W-:Y:S05]  /*e720*/  BRA `(.L_x_4924) ;  /* 0x0000076000007947 */ /* 0x000fea0003800000 */
.L_x_4934:
[----:B------:R-:W0:Y:S01]  /*e730*/  F2F.F32.F64 R0, R24 ;  /* 0x0000001800007310 */ /* 0x000e220000301000 */
[----:B------:R-:W0:-:S14]  /*e740*/  DSETP.GEU.AND P0, PT, |R24|, c[0x2][0x168], PT ;  /* 0x00805a001800762a */ /* 0x000e1c0003f0e200 */
[----:B0-----:R-:W-:-:S05]  /*e750*/  @!P0 FMUL R0, R0, 1.175494350822287508e-38 ;  /* 0x0080000000008820 */ /* 0x001fca0000400000 */
[----:B------:R-:W-:-:S05]  /*e760*/  F2FP.BF16.PACK_AB R0, RZ, R0 ;  /* 0x00000000ff00723e */ /* 0x000fca00000010ff */
[----:B------:R0:W-:Y:S01]  /*e770*/  STG.E.U16 [R2.64], R0 ;  /* 0x0000000002007986 */ /* 0x0001e2000c101524 */
[----:B------:R-:W-:Y:S05]  /*e780*/  BRA `(.L_x_4924) ;  /* 0x0000070000007947 */ /* 0x000fea0003800000 */
.L_x_4931:
        /* <DEDUP_REMOVED lines=11> */
.L_x_4943:
        /* <DEDUP_REMOVED lines=19> */
.L_x_4946:
[----:B------:R-:W-:-:S04]  /*e970*/  LOP3.LUT R0, R7, 0x80000000, RZ, 0xc0, !PT ;  /* 0x8000000007007812 */ /* 0x000fc800078ec0ff */
[----:B------:R-:W-:-:S04]  /*e980*/  SHF.R.U32.HI R5, RZ, 0x18, R0 ;  /* 0x00000018ff057819 */ /* 0x000fc80000011600 */
[----:B------:R-:W-:-:S04]  /*e990*/  LOP3.LUT R4, R4, R5, RZ, 0xfc, !PT ;  /* 0x0000000504047212 */ /* 0x000fc800078efcff */
[----:B------:R-:W-:Y:S02]  /*e9a0*/  PRMT R0, R4, 0x7610, R0 ;  /* 0x0000761004007816 */ /* 0x000fe40000000000 */
.L_x_4945:
[----:B------:R-:W-:Y:S05]  /*e9b0*/  BSYNC B0 ;  /* 0x0000000000007941 */ /* 0x000fea0003800000 */
.L_x_4944:
[----:B------:R0:W-:Y:S01]  /*e9c0*/  STG.E.U8 [R2.64], R0 ;  /* 0x0000000002007986 */ /* 0x0001e2000c101124 */
[----:B------:R-:W-:Y:S05]  /*e9d0*/  BRA `(.L_x_4924) ;  /* 0x000004b000007947 */ /* 0x000fea0003800000 */
.L_x_4942:
        /* <DEDUP_REMOVED lines=19> */
.L_x_4949:
[----:B------:R-:W-:-:S04]  /*eb10*/  LOP3.LUT R0, R7, 0x80000000, RZ, 0xc0, !PT ;  /* 0x8000000007007812 */ /* 0x000fc800078ec0ff */
[----:B------:R-:W-:-:S04]  /*eb20*/  SHF.R.U32.HI R5, RZ, 0x18, R0 ;  /* 0x00000018ff057819 */ /* 0x000fc80000011600 */
[----:B------:R-:W-:-:S04]  /*eb30*/  LOP3.LUT R4, R4, R5, RZ, 0xfc, !PT ;  /* 0x0000000504047212 */ /* 0x000fc800078efcff */
[----:B------:R-:W-:Y:S02]  /*eb40*/  PRMT R0, R4, 0x7610, R0 ;  /* 0x0000761004007816 */ /* 0x000fe40000000000 */
.L_x_4948:
[----:B------:R-:W-:Y:S05]  /*eb50*/  BSYNC B0 ;  /* 0x0000000000007941 */ /* 0x000fea0003800000 */
.L_x_4947:
[----:B------:R0:W-:Y:S01]  /*eb60*/  STG.E.U8 [R2.64], R0 ;  /* 0x0000000002007986 */ /* 0x0001e2000c101124 */
[----:B------:R-:W-:Y:S05]  /*eb70*/  BRA `(.L_x_4924) ;  /* 0x0000031000007947 */ /* 0x000fea0003800000 */
.L_x_4941:
        /* <DEDUP_REMOVED lines=24> */
.L_x_4923:
        /* <DEDUP_REMOVED lines=19> */
[----:B------:R-:W-:Y:S05]  /*ee30*/  BRA `(.L_x_4924) ;  /* 0x0000005000007947 */ /* 0x000fea0003800000 */
.L_x_4951:
[----:B------:R-:W0:Y:S02]  /*ee40*/  F2I.U64.F64.TRUNC R24, R24 ;  /* 0x0000001800187311 */ /* 0x000e24000030d800 */
[----:B0-----:R0:W-:Y:S01]  /*ee50*/  STG.E.64 [R2.64], R24 ;  /* 0x0000001802007986 */ /* 0x0011e2000c101b24 */
[----:B------:R-:W-:Y:S05]  /*ee60*/  BRA `(.L_x_4924) ;  /* 0x0000002000007947 */ /* 0x000fea0003800000 */
.L_x_4950:
[----:B------:R-:W0:Y:S02]  /*ee70*/  F2I.U32.F64.TRUNC R25, R24 ;  /* 0x0000001800197311 */ /* 0x000e24000030d000 */
[----:B0-----:R0:W-:Y:S02]  /*ee80*/  STG.E [R2.64], R25 ;  /* 0x0000001902007986 */ /* 0x0011e4000c101924 */
.L_x_4924:
[----:B------:R-:W-:Y:S02]  /*ee90*/  IADD3 R29, R29, 0x80, RZ ;  /* 0x000000801d1d7810 */ /* 0x000fe40007ffe0ff */
.L_x_4885:
[----:B------:R-:W-:Y:S05]  /*eea0*/  BSYNC B6 ;  /* 0x0000000000067941 */ /* 0x000fea0003800000 */
.L_x_4884:
        /* <DEDUP_REMOVED lines=18> */
[----:B--2---:R-:W0:Y:S02]  /*efd0*/  F2I.F64.TRUNC R17, R16 ;  /* 0x0000001000117311 */ /* 0x004e24000030d100 */
[----:B0-----:R-:W-:Y:S01]  /*efe0*/  STG.E.U8 [R2.64], R17 ;  /* 0x0000001102007986 */ /* 0x001fe2000c101124 */
[----:B------:R-:W-:Y:S05]  /*eff0*/  EXIT ;  /* 0x000000000000794d */ /* 0x000fea0003800000 */
.L_x_4955:
[----:B--2---:R-:W0:Y:S02]  /*f000*/  F2I.S64.F64.TRUNC R16, R16 ;  /* 0x0000001000107311 */ /* 0x004e24000030d900 */
[----:B0-----:R-:W-:-:S05]  /*f010*/  IMAD.MOV.U32 R5, RZ, RZ, R16 ;  /* 0x000000ffff057224 */ /* 0x001fca00078e0010 */
[----:B------:R-:W-:Y:S01]  /*f020*/  STG.E.U8 [R2.64], R5 ;  /* 0x0000000502007986 */ /* 0x000fe2000c101124 */
[----:B------:R-:W-:Y:S05]  /*f030*/  EXIT ;  /* 0x000000000000794d */ /* 0x000fea0003800000 */
.L_x_4954:
[----:B------:R-:W-:-:S13]  /*f040*/  ISETP.NE.AND P0, PT, R0, 0x2, PT ;  /* 0x000000020000780c */ /* 0x000fda0003f05270 */
[----:B------:R-:W-:Y:S05]  /*f050*/  @!P0 BRA `(.L_x_4957) ;  /* 0x000000a000008947 */ /* 0x000fea0003800000 */
[----:B------:R-:W-:-:S13]  /*f060*/  ISETP.NE.AND P0, PT, R0, 0x3, PT ;  /* 0x000000030000780c */ /* 0x000fda0003f05270 */
[----:B------:R-:W-:Y:S05]  /*f070*/  @!P0 BRA `(.L_x_4958) ;  /* 0x0000005000008947 */ /* 0x000fea0003800000 */
[----:B------:R-:W-:-:S13]  /*f080*/  ISETP.NE.AND P0, PT, R0, 0x4, PT ;  /* 0x000000040000780c */ /* 0x000fda0003f05270 */
[----:B------:R-:W-:Y:S05]  /*f090*/  @P0 BRA `(.L_x_4956) ;  /* 0x00000d2000000947 */ /* 0x000fea0003800000 */
[----:B--2---:R-:W0:Y:S02]  /*f0a0*/  F2I.S64.F64.TRUNC R16, R16 ;  /* 0x0000001000107311 */ /* 0x004e24000030d900 */
[----:B0-----:R-:W-:Y:S01]  /*f0b0*/  STG.E.64 [R2.64], R16 ;  /* 0x0000001002007986 */ /* 0x001fe2000c101b24 */
[----:B------:R-:W-:Y:S05]  /*f0c0*/  EXIT ;  /* 0x000000000000794d */ /* 0x000fea0003800000 */
.L_x_4958:
[----:B--2---:R-:W0:Y:S02]  /*f0d0*/  F2I.F64.TRUNC R17, R16 ;  /* 0x0000001000117311 */ /* 0x004e24000030d100 */
[----:B0-----:R-:W-:Y:S01]  /*f0e0*/  STG.E [R2.64], R17 ;  /* 0x0000001102007986 */ /* 0x001fe2000c101924 */
[----:B------:R-:W-:Y:S05]  /*f0f0*/  EXIT ;  /* 0x000000000000794d */ /* 0x000fea0003800000 */
.L_x_4957:
[----:B--2---:R-:W0:Y:S02]  /*f100*/  F2I.F64.TRUNC R17, R16 ;  /* 0x0000001000117311 */ /* 0x004e24000030d100 */
[----:B0-----:R-:W-:Y:S01]  /*f110*/  STG.E.U16 [R2.64], R17 ;  /* 0x0000001102007986 */ /* 0x001fe2000c101524 */
[----:B------:R-:W-:Y:S05]  /*f120*/  EXIT ;  /* 0x000000000000794d */ /* 0x000fea0003800000 */
.L_x_4953:
[----:B------:R-:W-:-:S13]  /*f130*/  ISETP.GT.AND P0, PT, R0, 0x6, PT ;  /* 0x000000060000780c */ /* 0x000fda0003f04270 */
[----:B------:R-:W-:Y:S05]  /*f140*/  @P0 BRA `(.L_x_4959) ;  /* 0x000000f000000947 */ /* 0x000fea0003800000 */
[----:B------:R-:W-:-:S13]  /*f150*/  ISETP.NE.AND P0, PT, R0, 0x5, PT ;  /* 0x000000050000780c */ /* 0x000fda0003f05270 */
[----:B------:R-:W-:Y:S05]  /*f160*/  @!P0 BRA `(.L_x_4960) ;  /* 0x0000007000008947 */ /* 0x000fea0003800000 */
[----:B------:R-:W-:-:S13]  /*f170*/  ISETP.NE.AND P0, PT, R0, 0x6, PT ;  /* 0x000000060000780c */ /* 0x000fda0003f05270 */
[----:B------:R-:W-:Y:S05]  /*f180*/  @P0 BRA `(.L_x_4956) ;  /* 0x00000c3000000947 */ /* 0x000fea0003800000 */
[----:B--2---:R-:W0:Y:S01]  /*f190*/  F2F.F32.F64 R5, R16 ;  /* 0x0000001000057310 */ /* 0x004e220000301000 */
[----:B------:R-:W0:-:S14]  /*f1a0*/  DSETP.GEU.AND P0, PT, |R16|, c[0x2][0x168], PT ;  /* 0x00805a001000762a */ /* 0x000e1c0003f0e200 */
[----:B0-----:R-:W-:-:S05]  /*f1b0*/  @!P0 FMUL R5, R5, 1.175494350822287508e-38 ;  /* 0x0080000005058820 */ /* 0x001fca0000400000 */
[----:B------:R-:W-:Y:S01]  /*f1c0*/  STG.E [R2.64], R5 ;  /* 0x0000000502007986 */ /* 0x000fe2000c101924 */
[----:B------:R-:W-:Y:S05]  /*f1d0*/  EXIT ;  /* 0x000000000000794d */ /* 0x000fea0003800000 */
.L_x_4960:
[----:B--2---:R-:W0:Y:S01]  /*f1e0*/  F2F.F32.F64 R0, R16 ;  /* 0x0000001000007310 */ /* 0x004e220000301000 */
[----:B------:R-:W0:-:S14]  /*f1f0*/  DSETP.GEU.AND P0, PT, |R16|, c[0x2][0x168], PT ;  /* 0x00805a001000762a */ /* 0x000e1c0003f0e200 */
[----:B0-----:R-:W-:-:S05]  /*f200*/  @!P0 FMUL R0, R0, 1.175494350822287508e-38 ;  /* 0x0080000000008820 */ /* 0x001fca0000400000 */
[----:B------:R-:W-:-:S05]  /*f210*/  F2FP.PACK_AB R0, RZ, R0 ;  /* 0x00000000ff00723e */ /* 0x000fca00000000ff */
[----:B------:R-:W-:Y:S01]  /*f220*/  STG.E.U16 [R2.64], R0 ;  /* 0x0000000002007986 */ /* 0x000fe2000c101524 */
[----:B------:R-:W-:Y:S05]  /*f230*/  EXIT ;  /* 0x000000000000794d */ /* 0x000fea0003800000 */
.L_x_4959:
[----:B------:R-:W-:-:S13]  /*f240*/  ISETP.NE.AND P0, PT, R0, 0x7, PT ;  /* 0x000000070000780c */ /* 0x000fda0003f05270 */
[----:B------:R-:W-:Y:S05]  /*f250*/  @!P0 BRA `(.L_x_4961) ;  /* 0x0000015000008947 */ /* 0x000fea0003800000 */
[----:B------:R-:W-:-:S13]  /*f260*/  ISETP.NE.AND P0, PT, R0, 0x8, PT ;  /* 0x000000080000780c */ /* 0x000fda0003f05270 */
[----:B------:R-:W-:Y:S05]  /*f270*/  @!P0 BRA `(.L_x_4962) ;  /* 0x000000a000008947 */ /* 0x000fea0003800000 */
[----:B------:R-:W-:-:S13]  /*f280*/  ISETP.NE.AND P0, PT, R0, 0x9, PT ;  /* 0x000000090000780c */ /* 0x000fda0003f05270 */
[----:B------:R-:W-:Y:S05]  /*f290*/  @P0 BRA `(.L_x_4956) ;  /* 0x00000b2000000947 */ /* 0x000fea0003800000 */
[----:B---3--:R-:W0:Y:S01]  /*f2a0*/  F2F.F32.F64 R5, R18 ;  /* 0x0000001200057310 */ /* 0x008e220000301000 */
[----:B------:R-:W0:-:S04]  /*f2b0*/  DSETP.GEU.AND P0, PT, |R18|, c[0x2][0x168], PT ;  /* 0x00805a001200762a */ /* 0x000e080003f0e200 */
[----:B--2---:R-:W1:-:S03]  /*f2c0*/  DSETP.GEU.AND P1, PT, |R16|, c[0x2][0x168], PT ;  /* 0x00805a001000762a */ /* 0x004e460003f2e200 */
[----:B------:R-:W1:Y:S07]  /*f2d0*/  F2F.F32.F64 R4, R16 ;  /* 0x0000001000047310 */ /* 0x000e6e0000301000 */
[----:B0-----:R-:W-:-:S04]  /*f2e0*/  @!P0 FMUL R5, R5, 1.175494350822287508e-38 ;  /* 0x0080000005058820 */ /* 0x001fc80000400000 */
[----:B-1----:R-:W-:-:S05]  /*f2f0*/  @!P1 FMUL R4, R4, 1.175494350822287508e-38 ;  /* 0x0080000004049820 */ /* 0x002fca0000400000 */
[----:B------:R-:W-:Y:S01]  /*f300*/  STG.E.64 [R2.64], R4 ;  /* 0x0000000402007986 */ /* 0x000fe2000c101b24 */
[----:B------:R-:W-:Y:S05]  /*f310*/  EXIT ;  /* 0x000000000000794d */ /* 0x000fea0003800000 */
.L_x_4962:
[----:B--2---:R-:W0:Y:S01]  /*f320*/  F2F.F32.F64 R5, R16 ;  /* 0x0000001000057310 */ /* 0x004e220000301000 */
[----:B------:R-:W0:-:S04]  /*f330*/  DSETP.GEU.AND P0, PT, |R16|, c[0x2][0x168], PT ;  /* 0x00805a001000762a */ /* 0x000e080003f0e200 */
[----:B---3--:R-:W1:-:S03]  /*f340*/  DSETP.GEU.AND P1, PT, |R18|, c[0x2][0x168], PT ;  /* 0x00805a001200762a */ /* 0x008e460003f2e200 */
[----:B------:R-:W1:Y:S07]  /*f350*/  F2F.F32.F64 R0, R18 ;  /* 0x0000001200007310 */ /* 0x000e6e0000301000 */
[----:B0-----:R-:W-:-:S04]  /*f360*/  @!P0 FMUL R5, R5, 1.175494350822287508e-38 ;  /* 0x0080000005058820 */ /* 0x001fc80000400000 */
[----:B-1----:R-:W-:-:S05]  /*f370*/  @!P1 FMUL R0, R0, 1.175494350822287508e-38 ;  /* 0x0080000000009820 */ /* 0x002fca0000400000 */
[----:B------:R-:W-:-:S05]  /*f380*/  F2FP.PACK_AB R5, R0, R5 ;  /* 0x000000050005723e */ /* 0x000fca00000000ff */
[----:B------:R-:W-:Y:S01]  /*f390*/  STG.E [R2.64], R5 ;  /* 0x0000000502007986 */ /* 0x000fe2000c101924 */
[----:B------:R-:W-:Y:S05]  /*f3a0*/  EXIT ;  /* 0x000000000000794d */ /* 0x000fea0003800000 */
.L_x_4961:
[----:B--2---:R-:W-:Y:S01]  /*f3b0*/  STG.E.64 [R2.64], R16 ;  /* 0x0000001002007986 */ /* 0x004fe2000c101b24 */
[----:B------:R-:W-:Y:S05]  /*f3c0*/  EXIT ;  /* 0x000000000000794d */ /* 0x000fea0003800000 */
.L_x_4952:
        /* <DEDUP_REMOVED lines=9> */
[----:B0-2---:R-:W0:-:S06]  /*f460*/  DSETP.NEU.OR P0, PT, R16, RZ, P0 ;  /* 0x000000ff1000722a */ /* 0x005e0c000070d400 */
[----:B0-----:R-:W-:-:S05]  /*f470*/  SEL R5, RZ, 0x1, !P0 ;  /* 0x00000001ff057807 */ /* 0x001fca0004000000 */
[----:B------:R-:W-:Y:S01]  /*f480*/  STG.E.U8 [R2.64], R5 ;  /* 0x0000000502007986 */ /* 0x000fe2000c101124 */
[----:B------:R-:W-:Y:S05]  /*f490*/  EXIT ;  /* 0x000000000000794d */ /* 0x000fea0003800000 */
.L_x_4965:
[----:B--23--:R-:W-:Y:S01]  /*f4a0*/  STG.E.128 [R2.64], R16 ;  /* 0x0000001002007986 */ /* 0x00cfe2000c101d24 */
[----:B------:R-:W-:Y:S05]  /*f4b0*/  EXIT ;  /* 0x000000000000794d */ /* 0x000fea0003800000 */
.L_x_4964:
[----:B------:R-:W-:-:S13]  /*f4c0*/  ISETP.NE.AND P0, PT, R0, 0xf, PT ;  /* 0x0000000f0000780c */ /* 0x000fda0003f05270 */
[----:B------:R-:W-:Y:S05]  /*f4d0*/  @!P0 BRA `(.L_x_4966) ;  /* 0x0000031000008947 */ /* 0x000fea0003800000 */
[----:B------:R-:W-:-:S13]  /*f4e0*/  ISETP.NE.AND P0, PT, R0, 0x17, PT ;  /* 0x000000170000780c */ /* 0x000fda0003f05270 */
[----:B------:R-:W-:Y:S05]  /*f4f0*/  @!P0 BRA `(.L_x_4967) ;  /* 0x0000017000008947 */ /* 0x000fea0003800000 */
[----:B------:R-:W-:-:S13]  /*f500*/  ISETP.NE.AND P0, PT, R0, 0x18, PT ;  /* 0x000000180000780c */ /* 0x000fda0003f05270 */
[----:B------:R-:W-:Y:S05]  /*f510*/  @P0 BRA `(.L_x_4956) ;  /* 0x000008a000000947 */ /* 0x000fea0003800000 */
[----:B--2---:R-:W0:Y:S01]  /*f520*/  F2F.F32.F64 R7, R16 ;  /* 0x0000001000077310 */ /* 0x004e220000301000 */
        /* <DEDUP_REMOVED lines=16> */
.L_x_4969:
[----:B------:R-:W-:Y:S05]  /*f630*/  BSYNC B0 ;  /* 0x0000000000007941 */ /* 0x000fea0003800000 */
.L_x_4968:
[----:B------:R-:W-:-:S05]  /*f640*/  LOP3.LUT R5, R0, R5, RZ, 0xfc, !PT ;  /* 0x0000000500057212 */ /* 0x000fca00078efcff */
[----:B------:R-:W-:Y:S01]  /*f650*/  STG.E.U8 [R2.64], R5 ;  /* 0x0000000502007986 */ /* 0x000fe2000c101124 */
[----:B------:R-:W-:Y:S05]  /*f660*/  EXIT ;  /* 0x000000000000794d */ /* 0x000fea0003800000 */
.L_x_4967:
[----:B--2---:R-:W0:Y:S01]  /*f670*/  F2F.F32.F64 R5, R16 ;  /* 0x0000001000057310 */ /* 0x004e220000301000 */
        /* <DEDUP_REMOVED lines=14> */
.L_x_4971:
[----:B------:R-:W-:Y:S01]  /*f760*/  IMAD.MOV.U32 R0, RZ, RZ, 0x7f ;  /* 0x0000007fff007424 */ /* 0x000fe200078e00ff */
[----:B------:R-:W-:-:S04]  /*f770*/  ISETP.GT.U32.AND P0, PT, R4, 0x7f800000, PT ;  /* 0x7f8000000400780c */ /* 0x000fc80003f04070 */
[----:B------:R-:W-:-:S04]  /*f780*/  SEL R0, R0, 0x7c, P0 ;  /* 0x0000007c00007807 */ /* 0x000fc80000000000 */
.L_x_4972:
[----:B------:R-:W-:Y:S05]  /*f790*/  BSYNC B0 ;  /* 0x0000000000007941 */ /* 0x000fea0003800000 */
.L_x_4970:
[----:B------:R-:W-:-:S04]  /*f7a0*/  LOP3.LUT R4, R5, 0x80000000, RZ, 0xc0, !PT ;  /* 0x8000000005047812 */ /* 0x000fc800078ec0ff */
[----:B------:R-:W-:-:S04]  /*f7b0*/  SHF.R.U32.HI R5, RZ, 0x18, R4 ;  /* 0x00000018ff057819 */ /* 0x000fc80000011604 */
[----:B------:R-:W-:-:S05]  /*f7c0*/  LOP3.LUT R5, R0, R5, RZ, 0xfc, !PT ;  /* 0x0000000500057212 */ /* 0x000fca00078efcff */
[----:B------:R-:W-:Y:S01]  /*f7d0*/  STG.E.U8 [R2.64], R5 ;  /* 0x0000000502007986 */ /* 0x000fe2000c101124 */
[----:B------:R-:W-:Y:S05]  /*f7e0*/  EXIT ;  /* 0x000000000000794d */ /* 0x000fea0003800000 */
.L_x_4966:
[----:B--2---:R-:W0:Y:S01]  /*f7f0*/  F2F.F32.F64 R0, R16 ;  /* 0x0000001000007310 */ /* 0x004e220000301000 */
[----:B------:R-:W0:-:S14]  /*f800*/  DSETP.GEU.AND P0, PT, |R16|, c[0x2][0x168], PT ;  /* 0x00805a001000762a */ /* 0x000e1c0003f0e200 */
[----:B0-----:R-:W-:-:S05]  /*f810*/  @!P0 FMUL R0, R0, 1.175494350822287508e-38 ;  /* 0x0080000000008820 */ /* 0x001fca0000400000 */
[----:B------:R-:W-:-:S05]  /*f820*/  F2FP.BF16.PACK_AB R0, RZ, R0 ;  /* 0x00000000ff00723e */ /* 0x000fca00000010ff */
[----:B------:R-:W-:Y:S01]  /*f830*/  STG.E.U16 [R2.64], R0 ;  /* 0x0000000002007986 */ /* 0x000fe2000c101524 */
[----:B------:R-:W-:Y:S05]  /*f840*/  EXIT ;  /* 0x000000000000794d */ /* 0x000fea0003800000 */
.L_x_4963:
        /* <DEDUP_REMOVED lines=8> */
[----:B--2---:R-:W0:Y:S02]  /*f8d0*/  F2I.U32.F64.TRUNC R17, R16 ;  /* 0x0000001000117311 */ /* 0x004e24000030d000 */
[----:B0-----:R-:W-:Y:S01]  /*f8e0*/  STG.E.U16 [R2.64], R17 ;  /* 0x0000001102007986 */ /* 0x001fe2000c101524 */
[----:B------:R-:W-:Y:S05]  /*f8f0*/  EXIT ;  /* 0x000000000000794d */ /* 0x000fea0003800000 */
.L_x_4975:
[----:B--2---:R-:W0:Y:S01]  /*f900*/  F2F.F32.F64 R7, R16 ;  /* 0x0000001000077310 */ /* 0x004e220000301000 */
        /* <DEDUP_REMOVED lines=18> */
.L_x_4978:
[----:B------:R-:W-:-:S04]  /*fa30*/  LOP3.LUT R0, R7, 0x80000000, RZ, 0xc0, !PT ;  /* 0x8000000007007812 */ /* 0x000fc800078ec0ff */
[----:B------:R-:W-:-:S04]  /*fa40*/  SHF.R.U32.HI R5, RZ, 0x18, R0 ;  /* 0x00000018ff057819 */ /* 0x000fc80000011600 */
[----:B------:R-:W-:-:S04]  /*fa50*/  LOP3.LUT R4, R4, R5, RZ, 0xfc, !PT ;  /* 0x0000000504047212 */ /* 0x000fc800078efcff */
[----:B------:R-:W-:Y:S02]  /*fa60*/  PRMT R0, R4, 0x7610, R0 ;  /* 0x0000761004007816 */ /* 0x000fe40000000000 */
.L_x_4977:
[----:B------:R-:W-:Y:S05]  /*fa70*/  BSYNC B0 ;  /* 0x0000000000007941 */ /* 0x000fea0003800000 */
.L_x_4976:
[----:B------:R-:W-:Y:S01]  /*fa80*/  STG.E.U8 [R2.64], R0 ;  /* 0x0000000002007986 */ /* 0x000fe2000c101124 */
[----:B------:R-:W-:Y:S05]  /*fa90*/  EXIT ;  /* 0x000000000000794d */ /* 0x000fea0003800000 */
.L_x_4974:
        /* <DEDUP_REMOVED lines=19> */
.L_x_4981:
[----:B------:R-:W-:-:S04]  /*fbd0*/  LOP3.LUT R0, R7, 0x80000000, RZ, 0xc0, !PT ;  /* 0x8000000007007812 */ /* 0x000fc800078ec0ff */
[----:B------:R-:W-:-:S04]  /*fbe0*/  SHF.R.U32.HI R5, RZ, 0x18, R0 ;  /* 0x00000018ff057819 */ /* 0x000fc80000011600 */
[----:B------:R-:W-:-:S04]  /*fbf0*/  LOP3.LUT R4, R4, R5, RZ, 0xfc, !PT ;  /* 0x0000000504047212 */ /* 0x000fc800078efcff */
[----:B------:R-:W-:Y:S02]  /*fc00*/  PRMT R0, R4, 0x7610, R0 ;  /* 0x0000761004007816 */ /* 0x000fe40000000000 */
.L_x_4980:
[----:B------:R-:W-:Y:S05]  /*fc10*/  BSYNC B0 ;  /* 0x0000000000007941 */ /* 0x000fea0003800000 */
.L_x_4979:
[----:B------:R-:W-:Y:S01]  /*fc20*/  STG.E.U8 [R2.64], R0 ;  /* 0x0000000002007986 */ /* 0x000fe2000c101124 */
[----:B------:R-:W-:Y:S05]  /*fc30*/  EXIT ;  /* 0x000000000000794d */ /* 0x000fea0003800000 */
.L_x_4973:
[----:B------:R-:W-:-:S13]  /*fc40*/  ISETP.NE.AND P0, PT, R0, 0x1c, PT ;  /* 0x0000001c0000780c */ /* 0x000fda0003f05270 */
[----:B------:R-:W-:Y:S05]  /*fc50*/  @!P0 BRA `(.L_x_4982) ;  /* 0x000002d000008947 */ /* 0x000fea0003800000 */
[----:B------:R-:W-:-:S13]  /*fc60*/  ISETP.NE.AND P0, PT, R0, 0x1d, PT ;  /* 0x0000001d0000780c */ /* 0x000fda0003f05270 */
[----:B------:R-:W-:Y:S05]  /*fc70*/  @!P0 BRA `(.L_x_4983) ;  /* 0x0000028000008947 */ /* 0x000fea0003800000 */
[----:B------:R-:W-:-:S13]  /*fc80*/  ISETP.NE.AND P0, PT, R0, 0x2c, PT ;  /* 0x0000002c0000780c */ /* 0x000fda0003f05270 */
[----:B------:R-:W-:Y:S05]  /*fc90*/  @P0 BRA `(.L_x_4956) ;  /* 0x0000012000000947 */ /* 0x000fea0003800000 */
[----:B--2---:R-:W0:Y:S01]  /*fca0*/  F2F.F32.F64 R6, R16 ;  /* 0x0000001000067310 */ /* 0x004e220000301000 */
        /* <DEDUP_REMOVED lines=17> */
.L_x_4956:
        /* <DEDUP_REMOVED lines=20> */
.L_x_4983:
[----:B--2---:R-:W0:Y:S02]  /*ff00*/  F2I.U64.F64.TRUNC R16, R16 ;  /* 0x0000001000107311 */ /* 0x004e24000030d800 */
[----:B0-----:R-:W-:Y:S01]  /*ff10*/  STG.E.64 [R2.64], R16 ;  /* 0x0000001002007986 */ /* 0x001fe2000c101b24 */
[----:B------:R-:W-:Y:S05]  /*ff20*/  EXIT ;  /* 0x000000000000794d */ /* 0x000fea0003800000 */
.L_x_4982:
[----:B--2---:R-:W0:Y:S02]  /*ff30*/  F2I.U32.F64.TRUNC R17, R16 ;  /* 0x0000001000117311 */ /* 0x004e24000030d000 */
[----:B0-----:R-:W-:Y:S01]  /*ff40*/  STG.E [R2.64], R17 ;  /* 0x0000001102007986 */ /* 0x001fe2000c101924 */
[----:B------:R-:W-:Y:S05]  /*ff50*/  EXIT ;  /* 0x000000000000794d */ /* 0x000fea0003800000 */
        .weak           $__internal_2_$__cuda_sm20_div_rn_f64_full
        .type           $__internal_2_$__cuda_sm20_div_rn_f64_full,@function
        .size           $__internal_2_$__cuda_sm20_div_rn_f64_full,($__internal_3_$__cuda_sm20_dsqrt_rn_f64_mediumpath_v1 - $__internal_2_$__cuda_sm20_div_rn_f64_full)
$__internal_2_$__cuda_sm20_div_rn_f64_full:
[C---:B------:R-:W-:Y:S01]  /*ff60*/  FSETP.GEU.AND P0, PT, |R0|.reuse, 1.469367938527859385e-39, PT ;  /* 0x001000000000780b */ /* 0x040fe20003f0e200 */
[----:B------:R-:W-:Y:S01]  /*ff70*/  IMAD.MOV.U32 R9, RZ, RZ, R0 ;  /* 0x000000ffff097224 */ /* 0x000fe200078e0000 */
[----:B------:R-:W-:Y:S01]  /*ff80*/  LOP3.LUT R10, R0, 0x800fffff, RZ, 0xc0, !PT ;  /* 0x800fffff000a7812 */ /* 0x000fe200078ec0ff */
[----:B------:R-:W-:Y:S01]  /*ff90*/  IMAD.MOV.U32 R12, RZ, RZ, 0x1 ;  /* 0x00000001ff0c7424 */ /* 0x000fe200078e00ff */
[-C--:B------:R-:W-:Y:S01]  /*ffa0*/  LOP3.LUT R3, R3, R2.reuse, RZ, 0x3c, !PT ;  /* 0x0000000203037212 */ /* 0x080fe200078e3cff */
[----:B------:R-:W-:Y:S01]  /*ffb0*/  IMAD.MOV.U32 R45, RZ, RZ, 0x1ca00000 ;  /* 0x1ca00000ff2d7424 */ /* 0x000fe200078e00ff */
[----:B------:R-:W-:Y:S01]  /*ffc0*/  LOP3.LUT R11, R10, 0x3ff00000, RZ, 0xfc, !PT ;  /* 0x3ff000000a0b7812 */ /* 0x000fe200078efcff */
[----:B------:R-:W-:Y:S01]  /*ffd0*/  IMAD.MOV.U32 R10, RZ, RZ, R8 ;  /* 0x000000ffff0a7224 */ /* 0x000fe200078e0008 */
[----:B------:R-:W-:Y:S01]  /*ffe0*/  LOP3.LUT R2, R3, R2, RZ, 0x3c, !PT ;  /* 0x0000000203027212 */ /* 0x000fe200078e3cff */
[----:B------:R-:W-:Y:S01]  /*fff0*/  BSSY B0, `(.L_x_4984) ;  /* 0x0000058000007945 */ /* 0x000fe20003800000 */
[----:B------:R-:W-:-:S02]  /*10000*/  LOP3.LUT R37, R0, 0x7ff00000, RZ, 0xc0, !PT ;  /* 0x7ff0000000257812 */ /* 0x000fc400078ec0ff */
[----:B------:R-:W-:Y:S01]  /*10010*/  LOP3.LUT R3, R3, R2, RZ, 0x3c, !PT ;  /* 0x0000000203037212 */ /* 0x000fe200078e3cff */
[----:B------:R-:W0:-:S03]  /*10020*/  @!P0 DMUL R10, R8, 8.98846567431157953865e+307 ;  /* 0x7fe00000080a8828 */ /* 0x000e060000000000 */
[C---:B------:R-:W-:Y:S02]  /*10030*/  FSETP.GEU.AND P2, PT, |R3|.reuse, 1.469367938527859385e-39, PT ;  /* 0x001000000300780b */ /* 0x040fe40003f4e200 */
[----:B------:R-:W-:Y:S01]  /*10040*/  LOP3.LUT R42, R3, 0x7ff00000, RZ, 0xc0, !PT ;  /* 0x7ff00000032a7812 */ /* 0x000fe200078ec0ff */
[----:B0-----:R-:W0:Y:S03]  /*10050*/  MUFU.RCP64H R13, R11 ;  /* 0x0000000b000d7308 */ /* 0x001e260000001800 */
[----:B------:R-:W-:Y:S02]  /*10060*/  ISETP.GE.U32.AND P1, PT, R42, R37, PT ;  /* 0x000000252a00720c */ /* 0x000fe40003f26070 */
[----:B------:R-:W-:-:S05]  /*10070*/  @!P0 LOP3.LUT R37, R11, 0x7ff00000, RZ, 0xc0, !PT ;  /* 0x7ff000000b258812 */ /* 0x000fca00078ec0ff */
[----:B------:R-:W-:-:S04]  /*10080*/  @!P2 LOP3.LUT R14, R9, 0x7ff00000, RZ, 0xc0, !PT ;  /* 0x7ff00000090ea812 */ /* 0x000fc800078ec0ff */
[----:B------:R-:W-:Y:S01]  /*10090*/  @!P2 ISETP.GE.U32.AND P3, PT, R42, R14, PT ;  /* 0x0000000e2a00a20c */ /* 0x000fe20003f66070 */
[----:B0-----:R-:W0:Y:S01]  /*100a0*/  DFMA R38, R12, -R10, 1 ;  /* 0x3ff000000c26742b */ /* 0x001e22000000080a */
[C---:B------:R-:W-:Y:S02]  /*100b0*/  SEL R14, R45.reuse, 0x63400000, !P1 ;  /* 0x634000002d0e7807 */ /* 0x040fe40004800000 */
[----:B------:R-:W-:Y:S02]  /*100c0*/  @!P2 SEL R0, R45, 0x63400000, !P3 ;  /* 0x634000002d00a807 */ /* 0x000fe40005800000 */
[----:B------:R-:W-:Y:S01]  /*100d0*/  LOP3.LUT R15, R14, 0x800fffff, R3, 0xf8, !PT ;  /* 0x800fffff0e0f7812 */ /* 0x000fe200078ef803 */
[----:B0-----:R-:W0:Y:S01]  /*100e0*/  DFMA R38, R38, R38, R38 ;  /* 0x000000262626722b */ /* 0x001e220000000026 */
[----:B------:R-:W-:-:S05]  /*100f0*/  IMAD.MOV.U32 R14, RZ, RZ, R2 ;  /* 0x000000ffff0e7224 */ /* 0x000fca00078e0002 */
[----:B0-----:R0:W1:Y:S02]  /*10100*/  DFMA R38, R12, R38, R12 ;  /* 0x000000260c26722b */ /* 0x001064000000000c */
[----:B0-----:R-:W-:Y:S01]  /*10110*/  @!P2 LOP3.LUT R12, R0, 0x80000000, R3, 0xf8, !PT ;  /* 0x80000000000ca812 */ /* 0x001fe200078ef803 */
[----:B------:R-:W-:-:S03]  /*10120*/  IMAD.MOV.U32 R0, RZ, RZ, R42 ;  /* 0x000000ffff007224 */ /* 0x000fc600078e002a */
[----:B------:R-:W-:Y:S01]  /*10130*/  @!P2 LOP3.LUT R13, R12, 0x100000, RZ, 0xfc, !PT ;  /* 0x001000000c0da812 */ /* 0x000fe200078efcff */
[----:B------:R-:W-:Y:S01]  /*10140*/  @!P2 IMAD.MOV.U32 R12, RZ, RZ, RZ ;  /* 0x000000ffff0ca224 */ /* 0x000fe200078e00ff */
[----:B-1----:R-:W0:-:S05]  /*10150*/  DFMA R40, R38, -R10, 1 ;  /* 0x3ff000002628742b */ /* 0x002e0a000000080a */
[----:B------:R-:W-:-:S04]  /*10160*/  @!P2 DFMA R14, R14, 2, -R12 ;  /* 0x400000000e0ea82b */ /* 0x000fc8000000080c */
[----:B0-----:R-:W0:-:S06]  /*10170*/  DFMA R12, R38, R40, R38 ;  /* 0x00000028260c722b */ /* 0x001e0c0000000026 */
[----:B0-----:R-:W0:Y:S01]  /*10180*/  DMUL R38, R12, R14 ;  /* 0x0000000e0c267228 */ /* 0x001e220000000000 */
[----:B------:R-:W-:-:S05]  /*10190*/  @!P2 LOP3.LUT R0, R15, 0x7ff00000, RZ, 0xc0, !PT ;  /* 0x7ff000000f00a812 */ /* 0x000fca00078ec0ff */
[----:B0-----:R-:W0:-:S06]  /*101a0*/  DFMA R40, R38, -R10, R14 ;  /* 0x8000000a2628722b */ /* 0x001e0c000000000e */
[----:B0-----:R0:W1:Y:S02]  /*101b0*/  DFMA R38, R12, R40, R38 ;  /* 0x000000280c26722b */ /* 0x0010640000000026 */
[----:B0-----:R-:W-:Y:S02]  /*101c0*/  IADD3 R13, R0, -0x1, RZ ;  /* 0xffffffff000d7810 */ /* 0x001fe40007ffe0ff */
[----:B------:R-:W-:Y:S02]  /*101d0*/  IADD3 R12, R37, -0x1, RZ ;  /* 0xffffffff250c7810 */ /* 0x000fe40007ffe0ff */
[----:B------:R-:W-:-:S04]  /*101e0*/  ISETP.GT.U32.AND P0, PT, R13, 0x7feffffe, PT ;  /* 0x7feffffe0d00780c */ /* 0x000fc80003f04070 */
[----:B------:R-:W-:-:S13]  /*101f0*/  ISETP.GT.U32.OR P0, PT, R12, 0x7feffffe, P0 ;  /* 0x7feffffe0c00780c */ /* 0x000fda0000704470 */
[----:B------:R-:W-:Y:S05]  /*10200*/  @P0 BRA `(.L_x_4985) ;  /* 0x000001e000000947 */ /* 0x000fea0003800000 */
[----:B-1----:R-:W-:-:S04]  /*10210*/  LOP3.LUT R0, R9, 0x7ff00000, RZ, 0xc0, !PT ;  /* 0x7ff0000009007812 */ /* 0x002fc800078ec0ff */
[C---:B------:R-:W-:Y:S01]  /*10220*/  ISETP.GE.U32.AND P0, PT, R42.reuse, R0, PT ;  /* 0x000000002a00720c */ /* 0x040fe20003f06070 */
[----:B------:R-:W-:-:S05]  /*10230*/  IMAD.IADD R2, R42, 0x1, -R0 ;  /* 0x000000012a027824 */ /* 0x000fca00078e0a00 */
[----:B------:R-:W-:Y:S02]  /*10240*/  IMNMX R0, R2, -0x46a00000, !PT ;  /* 0xb960000002007817 */ /* 0x000fe40007800200 */
[----:B------:R-:W-:Y:S02]  /*10250*/  SEL R2, R45, 0x63400000, !P0 ;  /* 0x634000002d027807 */ /* 0x000fe40004000000 */
        /* <DEDUP_REMOVED lines=15> */
[----:B------:R-:W-:Y:S01]  /*10350*/  IMAD.MOV.U32 R2, RZ, RZ, RZ ;  /* 0x000000ffff027224 */ /* 0x000fe200078e00ff */
[----:B------:R-:W-:-:S05]  /*10360*/  IADD3 R0, -R0, -0x43300000, RZ ;  /* 0xbcd0000000007810 */ /* 0x000fca0007ffe1ff */
[----:B------:R-:W1:-:S03]  /*10370*/  DFMA R2, R12, -R2, R38 ;  /* 0x800000020c02722b */ /* 0x000e460000000026 */
[----:B0-----:R-:W-:-:S07]  /*10380*/  LOP3.LUT R10, R9, R10, RZ, 0x3c, !PT ;  /* 0x0000000a090a7212 */ /* 0x001fce00078e3cff */
[----:B-1----:R-:W-:-:S04]  /*10390*/  FSETP.NEU.AND P0, PT, |R3|, R0, PT ;  /* 0x000000000300720b */ /* 0x002fc80003f0d200 */
[----:B------:R-:W-:Y:S02]  /*103a0*/  FSEL R8, R8, R12, !P0 ;  /* 0x0000000c08087208 */ /* 0x000fe40004000000 */
[----:B------:R-:W-:-:S05]  /*103b0*/  FSEL R12, R10, R13, !P0 ;  /* 0x0000000d0a0c7208 */ /* 0x000fca0004000000 */
[----:B------:R-:W-:Y:S02]  /*103c0*/  IMAD.MOV.U32 R13, RZ, RZ, R12 ;  /* 0x000000ffff0d7224 */ /* 0x000fe400078e000c */
[----:B------:R-:W-:Y:S01]  /*103d0*/  IMAD.MOV.U32 R12, RZ, RZ, R8 ;  /* 0x000000ffff0c7224 */ /* 0x000fe200078e0008 */
[----:B------:R-:W-:Y:S05]  /*103e0*/  BRA `(.L_x_4986) ;  /* 0x0000018000007947 */ /* 0x000fea0003800000 */
.L_x_4985:
[----:B-1----:R-:W0:-:S14]  /*103f0*/  DSETP.NAN.AND P0, PT, R2, R2, PT ;  /* 0x000000020200722a */ /* 0x002e1c0003f08000 */
        /* <DEDUP_REMOVED lines=12> */
[----:B------:R-:W-:Y:S02]  /*104c0*/  @!P0 IMAD.MOV.U32 R13, RZ, RZ, R2 ;  /* 0x000000ffff0d8224 */ /* 0x000fe400078e0002 */
[----:B------:R-:W-:Y:S02]  /*104d0*/  @P0 IMAD.MOV.U32 R12, RZ, RZ, RZ ;  /* 0x000000ffff0c0224 */ /* 0x000fe400078e00ff */
[----:B------:R-:W-:Y:S01]  /*104e0*/  @P0 IMAD.MOV.U32 R13, RZ, RZ, R0 ;  /* 0x000000ffff0d0224 */ /* 0x000fe200078e0000 */
[----:B------:R-:W-:Y:S05]  /*104f0*/  BRA `(.L_x_4986) ;  /* 0x0000007000007947 */ /* 0x000fea0003800000 */
.L_x_4988:
[----:B------:R-:W-:-:S05]  /*10500*/  LOP3.LUT R12, R9, 0x80000, RZ, 0xfc, !PT ;  /* 0x00080000090c7812 */ /* 0x000fca00078efcff */
[----:B------:R-:W-:Y:S02]  /*10510*/  IMAD.MOV.U32 R13, RZ, RZ, R12 ;  /* 0x000000ffff0d7224 */ /* 0x000fe400078e000c */
[----:B------:R-:W-:Y:S01]  /*10520*/  IMAD.MOV.U32 R12, RZ, RZ, R8 ;  /* 0x000000ffff0c7224 */ /* 0x000fe200078e0008 */
[----:B------:R-:W-:Y:S05]  /*10530*/  BRA `(.L_x_4986) ;  /* 0x0000003000007947 */ /* 0x000fea0003800000 */
.L_x_4987:
[----:B------:R-:W-:-:S05]  /*10540*/  LOP3.LUT R12, R3, 0x80000, RZ, 0xfc, !PT ;  /* 0x00080000030c7812 */ /* 0x000fca00078efcff */
[----:B------:R-:W-:Y:S02]  /*10550*/  IMAD.MOV.U32 R13, RZ, RZ, R12 ;  /* 0x000000ffff0d7224 */ /* 0x000fe400078e000c */
[----:B------:R-:W-:Y:S02]  /*10560*/  IMAD.MOV.U32 R12, RZ, RZ, R2 ;  /* 0x000000ffff0c7224 */ /* 0x000fe400078e0002 */
.L_x_4986:
[----:B------:R-:W-:Y:S05]  /*10570*/  BSYNC B0 ;  /* 0x0000000000007941 */ /* 0x000fea0003800000 */
.L_x_4984:
[----:B------:R-:W-:Y:S02]  /*10580*/  IMAD.MOV.U32 R37, RZ, RZ, 0x0 ;  /* 0x00000000ff257424 */ /* 0x000fe400078e00ff */
[----:B------:R-:W-:Y:S02]  /*10590*/  IMAD.MOV.U32 R0, RZ, RZ, R12 ;  /* 0x000000ffff007224 */ /* 0x000fe400078e000c */
[----:B------:R-:W-:Y:S01]  /*105a0*/  IMAD.MOV.U32 R2, RZ, RZ, R13 ;  /* 0x000000ffff027224 */ /* 0x000fe200078e000d */
[----:B------:R-:W-:Y:S06]  /*105b0*/  RET.REL.NODEC R36 `(_ZN2at6native27unrolled_elementwise_kernelIZZZNS0_15tan_kernel_cudaERNS_18TensorIteratorBaseEENKUlvE_clEvENKUlvE_clEvEUlN3c107complexIdEEE_St5arrayIPcLm2EELi4E23TrivialOffsetCalculatorILi1EjESE_NS0_6memory12LoadWithCastILi1EEENSF_13StoreWithCastILi1EEEEEviT_T0_T2_T3_T4_T5_) ;  /* 0xfffefa4024007950 */ /* 0x000fec0003c3ffff */
        .weak           $__internal_3_$__cuda_sm20_dsqrt_rn_f64_mediumpath_v1
        .type           $__internal_3_$__cuda_sm20_dsqrt_rn_f64_mediumpath_v1,@function
        .size           $__internal_3_$__cuda_sm20_dsqrt_rn_f64_mediumpath_v1,($_ZN2at6native27unrolled_elementwise_kernelIZZZNS0_15tan_kernel_cudaERNS_18TensorIteratorBaseEENKUlvE_clEvENKUlvE_clEvEUlN3c107complexIdEEE_St5arrayIPcLm2EELi4E23TrivialOffsetCalculatorILi1EjESE_NS0_6memory12LoadWithCastILi1EEENSF_13StoreWithCastILi1EEEEEviT_T0_T2_T3_T4_T5_$__internal_trig_reduction_slowpathd - $__internal_3_$__cuda_sm20_dsqrt_rn_f64_mediumpath_v1)
$__internal_3_$__cuda_sm20_dsqrt_rn_f64_mediumpath_v1:
[----:B------:R-:W-:Y:S01]  /*105c0*/  ISETP.GE.U32.AND P0, PT, R0, -0x3400000, PT ;  /* 0xfcc000000000780c */ /* 0x000fe20003f06070 */
[----:B------:R-:W-:Y:S01]  /*105d0*/  BSSY B0, `(.L_x_4989) ;  /* 0x000002f000007945 */ /* 0x000fe20003800000 */
[----:B------:R-:W-:Y:S02]  /*105e0*/  LOP3.LUT R3, R3, R2, RZ, 0x3c, !PT ;  /* 0x0000000203037212 */ /* 0x000fe400078e3cff */
[----:B------:R-:W-:-:S02]  /*105f0*/  LOP3.LUT R17, R17, R16, RZ, 0x3c, !PT ;  /* 0x0000001011117212 */ /* 0x000fc400078e3cff */
[----:B------:R-:W-:Y:S02]  /*10600*/  LOP3.LUT R15, R15, R14, RZ, 0x3c, !PT ;  /* 0x0000000e0f0f7212 */ /* 0x000fe400078e3cff */
[----:B------:R-:W-:Y:S02]  /*10610*/  LOP3.LUT R9, R9, R8, RZ, 0x3c, !PT ;  /* 0x0000000809097212 */ /* 0x000fe400078e3cff */
[----:B------:R-:W-:Y:S02]  /*10620*/  LOP3.LUT R2, R3, R2, RZ, 0x3c, !PT ;  /* 0x0000000203027212 */ /* 0x000fe400078e3cff */
[----:B------:R-:W-:Y:S02]  /*10630*/  LOP3.LUT R16, R17, R16, RZ, 0x3c, !PT ;  /* 0x0000001011107212 */ /* 0x000fe400078e3cff */
[----:B------:R-:W-:Y:S02]  /*10640*/  LOP3.LUT R14, R15, R14, RZ, 0x3c, !PT ;  /* 0x0000000e0f0e7212 */ /* 0x000fe400078e3cff */
[----:B------:R-:W-:-:S02]  /*10650*/  LOP3.LUT R8, R9, R8, RZ, 0x3c, !PT ;  /* 0x0000000809087212 */ /* 0x000fc400078e3cff */
[----:B------:R-:W-:Y:S02]  /*10660*/  LOP3.LUT R3, R3, R2, RZ, 0x3c, !PT ;  /* 0x0000000203037212 */ /* 0x000fe400078e3cff */
[----:B------:R-:W-:Y:S02]  /*10670*/  LOP3.LUT R17, R17, R16, RZ, 0x3c, !PT ;  /* 0x0000001011117212 */ /* 0x000fe400078e3cff */
[----:B------:R-:W-:Y:S02]  /*10680*/  LOP3.LUT R15, R15, R14, RZ, 0x3c, !PT ;  /* 0x0000000e0f0f7212 */ /* 0x000fe400078e3cff */
[----:B------:R-:W-:Y:S01]  /*10690*/  LOP3.LUT R9, R9, R8, RZ, 0x3c, !PT ;  /* 0x0000000809097212 */ /* 0x000fe200078e3cff */
        /* <DEDUP_REMOVED lines=9> */
.L_x_4990:
[----:B------:R-:W0:-:S14]  /*10730*/  DSETP.NE.AND P0, PT, R2, RZ, PT ;  /* 0x000000ff0200722a */ /* 0x000e1c0003f05000 */
[----:B0-----:R-:W-:Y:S05]  /*10740*/  @!P0 BRA `(.L_x_4992) ;  /* 0x0000016000008947 */ /* 0x001fea0003800000 */
[----:B------:R-:W-:-:S13]  /*10750*/  ISETP.GE.AND P0, PT, R3, RZ, PT ;  /* 0x000000ff0300720c */ /* 0x000fda0003f06270 */
[----:B------:R-:W-:Y:S02]  /*10760*/  @!P0 IMAD.MOV.U32 R8, RZ, RZ, 0x0 ;  /* 0x00000000ff088424 */ /* 0x000fe400078e00ff */
[----:B------:R-:W-:Y:S01]  /*10770*/  @!P0 IMAD.MOV.U32 R9, RZ, RZ, -0x80000 ;  /* 0xfff80000ff098424 */ /* 0x000fe200078e00ff */
        /* <DEDUP_REMOVED lines=19> */
.L_x_4992:
[----:B------:R0:W1:-:S06]  /*108b0*/  DADD R8, R2, R2 ;  /* 0x0000000002087229 */ /* 0x00004c0000000002 */
.L_x_4991:
[----:B------:R-:W-:Y:S05]  /*108c0*/  BSYNC B0 ;  /* 0x0000000000007941 */ /* 0x000fea0003800000 */
.L_x_4989:
[----:B0-----:R-:W-:Y:S02]  /*108d0*/  IMAD.MOV.U32 R2, RZ, RZ, R36 ;  /* 0x000000ffff027224 */ /* 0x001fe400078e0024 */
[----:B------:R-:W-:Y:S02]  /*108e0*/  IMAD.MOV.U32 R3, RZ, RZ, 0x0 ;  /* 0x00000000ff037424 */ /* 0x000fe400078e00ff */
[----:B-1----:R-:W-:Y:S02]  /*108f0*/  IMAD.MOV.U32 R0, RZ, RZ, R9 ;  /* 0x000000ffff007224 */ /* 0x002fe400078e0009 */
[----:B------:R-:W-:Y:S05]  /*10900*/  RET.REL.NODEC R2 `(_ZN2at6native27unrolled_elementwise_kernelIZZZNS0_15tan_kernel_cudaERNS_18TensorIteratorBaseEENKUlvE_clEvENKUlvE_clEvEUlN3c107complexIdEEE_St5arrayIPcLm2EELi4E23TrivialOffsetCalculatorILi1EjESE_NS0_6memory12LoadWithCastILi1EEENSF_13StoreWithCastILi1EEEEEviT_T0_T2_T3_T4_T5_) ;  /* 0xfffef6f002007950 */ /* 0x000fea0003c3ffff */
        .type           $_ZN2at6native27unrolled_elementwise_kernelIZZZNS0_15tan_kernel_cudaERNS_18TensorIteratorBaseEENKUlvE_clEvENKUlvE_clEvEUlN3c107complexIdEEE_St5arrayIPcLm2EELi4E23TrivialOffsetCalculatorILi1EjESE_NS0_6memory12LoadWithCastILi1EEENSF_13StoreWithCastILi1EEEEEviT_T0_T2_T3_T4_T5_$__internal_trig_reduction_slowpathd,@function
        .size           $_ZN2at6native27unrolled_elementwise_kernelIZZZNS0_15tan_kernel_cudaERNS_18TensorIteratorBaseEENKUlvE_clEvENKUlvE_clEvEUlN3c107complexIdEEE_St5arrayIPcLm2EELi4E23TrivialOffsetCalculatorILi1EjESE_NS0_6memory12LoadWithCastILi1EEENSF_13StoreWithCastILi1EEEEEviT_T0_T2_T3_T4_T5_$__internal_trig_reduction_slowpathd,(.L_x_6458 - $_ZN2at6native27unrolled_elementwise_kernelIZZZNS0_15tan_kernel_cudaERNS_18TensorIteratorBaseEENKUlvE_clEvENKUlvE_clEvEUlN3c107complexIdEEE_St5arrayIPcLm2EELi4E23TrivialOffsetCalculatorILi1EjESE_NS0_6memory12LoadWithCastILi1EEENSF_13StoreWithCastILi1EEEEEviT_T0_T2_T3_T4_T5_$__internal_trig_reduction_slowpathd)
$_ZN2at6native27unrolled_elementwise_kernelIZZZNS0_15tan_kernel_cudaERNS_18TensorIteratorBaseEENKUlvE_clEvENKUlvE_clEvEUlN3c107complexIdEEE_St5arrayIPcLm2EELi4E23TrivialOffsetCalculatorILi1EjESE_NS0_6memory12LoadWithCastILi1EEENSF_13StoreWithCastILi1EEEEEviT_T0_T2_T3_T4_T5_$__internal_trig_reduction_slowpathd:
        /* <DEDUP_REMOVED lines=31> */
.L_x_4996:
        /* <DEDUP_REMOVED lines=9> */
[----:B------:R-:W-:-:S05]  /*10b90*/  IADD3 R13, P4, R38, R37, RZ ;  /* 0x00000025260d7210 */ /* 0x000fca0007f9e0ff */
[----:B------:R0:W-:Y:S02]  /*10ba0*/  STL.64 [R0], R12 ;  /* 0x0000000c00007387 */ /* 0x0001e40000100a00 */
[----:B0-----:R-:W-:Y:S01]  /*10bb0*/  IMAD.HI.U32 R12, R14, R2, RZ ;  /* 0x000000020e0c7227 */ /* 0x001fe200078e00ff */
[----:B------:R-:W-:-:S03]  /*10bc0*/  IADD3 R0, R0, 0x8, RZ ;  /* 0x0000000800007810 */ /* 0x000fc60007ffe0ff */
[----:B------:R-:W-:-:S04]  /*10bd0*/  IMAD.HI.U32 R13, R15, R9, RZ ;  /* 0x000000090f0d7227 */ /* 0x000fc800078e00ff */
[----:B------:R-:W-:Y:S02]  /*10be0*/  IMAD.X R12, RZ, RZ, R12, P1 ;  /* 0x000000ffff0c7224 */ /* 0x000fe400008e060c */
[----:B------:R-:W-:-:S03]  /*10bf0*/  IMAD R14, R15, R2, RZ ;  /* 0x000000020f0e7224 */ /* 0x000fc600078e02ff */
[----:B------:R-:W-:Y:S01]  /*10c00*/  IADD3.X R13, P1, R13, R12, RZ, P3, !PT ;  /* 0x0000000c0d0d7210 */ /* 0x000fe20001f3e4ff */
[----:B------:R-:W-:Y:S01]  /*10c10*/  IMAD.HI.U32 R12, R15, R2, RZ ;  /* 0x000000020f0c7227 */ /* 0x000fe200078e00ff */
[----:B------:R-:W-:Y:S02]  /*10c20*/  ISETP.GE.AND P3, PT, R3, R39, PT ;  /* 0x000000270300720c */ /* 0x000fe40003f66270 */
[----:B------:R-:W-:Y:S01]  /*10c30*/  IADD3.X R13, P4, R14, R13, RZ, P4, !PT ;  /* 0x0000000d0e0d7210 */ /* 0x000fe2000279e4ff */
[----:B------:R-:W-:Y:S01]  /*10c40*/  IMAD.X R12, RZ, RZ, R12, P1 ;  /* 0x000000ffff0c7224 */ /* 0x000fe200008e060c */
[----:B------:R-:W-:-:S03]  /*10c50*/  IADD3 R8, P1, R8, 0x8, RZ ;  /* 0x0000000808087810 */ /* 0x000fc60007f3e0ff */
[----:B------:R-:W-:Y:S02]  /*10c60*/  IMAD.X R12, RZ, RZ, R12, P4 ;  /* 0x000000ffff0c7224 */ /* 0x000fe400020e060c */
[----:B------:R-:W-:-:S03]  /*10c70*/  IMAD.X R10, RZ, RZ, R10, P1 ;  /* 0x000000ffff0a7224 */ /* 0x000fc600008e060a */
[----:B------:R-:W-:-:S04]  /*10c80*/  LOP3.LUT R13, R13, R12, RZ, 0x3c, !PT ;  /* 0x0000000c0d0d7212 */ /* 0x000fc800078e3cff */
[----:B------:R-:W-:-:S04]  /*10c90*/  LOP3.LUT R12, R13, R12, RZ, 0x3c, !PT ;  /* 0x0000000c0d0c7212 */ /* 0x000fc800078e3cff */
[----:B------:R-:W-:Y:S01]  /*10ca0*/  LOP3.LUT R13, R13, R12, RZ, 0x3c, !PT ;  /* 0x0000000c0d0d7212 */ /* 0x000fe200078e3cff */
[----:B------:R-:W-:Y:S05]  /*10cb0*/  @!P3 BRA `(.L_x_4996) ;  /* 0xfffffe400000b947 */ /* 0x000fea000383ffff */
.L_x_4995:
[----:B------:R-:W-:Y:S05]  /*10cc0*/  BSYNC B0 ;  /* 0x0000000000007941 */ /* 0x000fea0003800000 */
.L_x_4994:
        /* <DEDUP_REMOVED lines=8> */
[----:B--2---:R-:W-:-:S02]  /*10d50*/  @P0 SHF.L.U32 R14, R2, R40, RZ ;  /* 0x00000028020e0219 */ /* 0x004fc400000006ff */
[----:B------:R-:W-:Y:S02]  /*10d60*/  @P0 SHF.L.U64.HI R10, R2, R40, R3 ;  /* 0x00000028020a0219 */ /* 0x000fe40000010203 */
[-CC-:B----4-:R-:W-:Y:S02]  /*10d70*/  @P0 SHF.R.U64 R15, R12, R0.reuse, R13.reuse ;  /* 0x000000000c0f0219 */ /* 0x190fe4000000120d */
[-C--:B------:R-:W-:Y:S02]  /*10d80*/  @P0 SHF.R.U32.HI R12, RZ, R0.reuse, R13 ;  /* 0x00000000ff0c0219 */ /* 0x080fe4000001160d */
[--C-:B------:R-:W-:Y:S02]  /*10d90*/  @P0 SHF.R.U64 R13, R2, R0, R3.reuse ;  /* 0x00000000020d0219 */ /* 0x100fe40000001203 */
[----:B------:R-:W-:Y:S02]  /*10da0*/  @P0 LOP3.LUT R2, R15, R14, RZ, 0xfc, !PT ;  /* 0x0000000e0f020212 */ /* 0x000fe400078efcff */
[----:B------:R-:W-:-:S02]  /*10db0*/  @P0 SHF.R.U32.HI R14, RZ, R0, R3 ;  /* 0x00000000ff0e0219 */ /* 0x000fc40000011603 */
[CC--:B---3--:R-:W-:Y:S02]  /*10dc0*/  @P0 SHF.L.U32 R0, R8.reuse, R40.reuse, RZ ;  /* 0x0000002808000219 */ /* 0x0c8fe400000006ff */
[----:B------:R-:W-:Y:S02]  /*10dd0*/  @P0 SHF.L.U64.HI R40, R8, R40, R9 ;  /* 0x0000002808280219 */ /* 0x000fe40000010209 */
[----:B------:R-:W-:Y:S02]  /*10de0*/  @P0 LOP3.LUT R8, R0, R13, RZ, 0xfc, !PT ;  /* 0x0000000d00080212 */ /* 0x000fe400078efcff */
[----:B------:R-:W-:Y:S01]  /*10df0*/  @P0 LOP3.LUT R3, R12, R10, RZ, 0xfc, !PT ;  /* 0x0000000a0c030212 */ /* 0x000fe200078efcff */
[----:B------:R-:W-:Y:S02]  /*10e00*/  IMAD.SHL.U32 R10, R2, 0x4, RZ ;  /* 0x00000004020a7824 */ /* 0x000fe400078e00ff */
[----:B------:R-:W-:Y:S01]  /*10e10*/  IMAD.SHL.U32 R0, R8, 0x4, RZ ;  /* 0x0000000408007824 */ /* 0x000fe200078e00ff */
[----:B------:R-:W-:-:S02]  /*10e20*/  SHF.L.U64.HI R12, R2, 0x2, R3 ;  /* 0x00000002020c7819 */ /* 0x000fc40000010203 */
[----:B------:R-:W-:Y:S02]  /*10e30*/  SHF.R.U32.HI R3, RZ, 0x1e, R3 ;  /* 0x0000001eff037819 */ /* 0x000fe40000011603 */
[----:B------:R-:W-:Y:S02]  /*10e40*/  @P0 LOP3.LUT R9, R40, R14, RZ, 0xfc, !PT ;  /* 0x0000000e28090212 */ /* 0x000fe400078efcff */
[----:B------:R-:W-:Y:S02]  /*10e50*/  IADD3 RZ, P0, RZ, -R10, RZ ;  /* 0x8000000affff7210 */ /* 0x000fe40007f1e0ff */
[----:B------:R-:W-:Y:S02]  /*10e60*/  LOP3.LUT R2, RZ, R12, RZ, 0x33, !PT ;  /* 0x0000000cff027212 */ /* 0x000fe400078e33ff */
[----:B------:R-:W-:Y:S02]  /*10e70*/  LOP3.LUT R3, R3, R0, RZ, 0xfc, !PT ;  /* 0x0000000003037212 */ /* 0x000fe400078efcff */
[----:B------:R-:W-:-:S02]  /*10e80*/  SHF.L.U64.HI R0, R8, 0x2, R9 ;  /* 0x0000000208007819 */ /* 0x000fc40000010209 */
[----:B------:R-:W-:Y:S02]  /*10e90*/  IADD3.X R13, P0, RZ, R2, RZ, P0, !PT ;  /* 0x00000002ff0d7210 */ /* 0x000fe4000071e4ff */
[----:B------:R-:W-:Y:S02]  /*10ea0*/  LOP3.LUT R8, RZ, R3, RZ, 0x33, !PT ;  /* 0x00000003ff087212 */ /* 0x000fe400078e33ff */
        /* <DEDUP_REMOVED lines=18> */
[C---:B------:R-:W-:Y:S02]  /*10fd0*/  SHF.L.U32 R13, R3.reuse, R2, RZ ;  /* 0x00000002030d7219 */ /* 0x040fe400000006ff */
[----:B------:R-:W-:Y:S02]  /*10fe0*/  SHF.R.U64 R10, R10, R12, R8 ;  /* 0x0000000c0a0a7219 */ /* 0x000fe40000001208 */
[----:B------:R-:W-:-:S03]  /*10ff0*/  SHF.L.U64.HI R38, R3, R2, R0 ;  /* 0x0000000203267219 */ /* 0x000fc60000010200 */
[----:B------:R-:W-:Y:S01]  /*11000*/  @P1 LOP3.LUT R3, R10, R13, RZ, 0xfc, !PT ;  /* 0x0000000d0a031212 */ /* 0x000fe200078efcff */
[----:B------:R-:W-:Y:S01]  /*11010*/  IMAD.MOV.U32 R13, RZ, RZ, RZ ;  /* 0x000000ffff0d7224 */ /* 0x000fe200078e00ff */
[----:B------:R-:W-:-:S03]  /*11020*/  SHF.R.U32.HI R8, RZ, R12, R8 ;  /* 0x0000000cff087219 */ /* 0x000fc60000011608 */
[----:B------:R-:W-:-:S04]  /*11030*/  IMAD.WIDE.U32 R14, R3, 0x2168c235, RZ ;  /* 0x2168c235030e7825 */ /* 0x000fc800078e00ff */
[----:B------:R-:W-:Y:S01]  /*11040*/  IMAD.MOV.U32 R12, RZ, RZ, R15 ;  /* 0x000000ffff0c7224 */ /* 0x000fe200078e000f */
[----:B------:R-:W-:-:S03]  /*11050*/  @P1 LOP3.LUT R0, R8, R38, RZ, 0xfc, !PT ;  /* 0x0000002608001212 */ /* 0x000fc600078efcff */
[----:B------:R-:W-:-:S04]  /*11060*/  IMAD.WIDE.U32 R12, R3, -0x36f0255e, R12 ;  /* 0xc90fdaa2030c7825 */ /* 0x000fc800078e000c */
[----:B------:R-:W-:-:S04]  /*11070*/  IMAD.HI.U32 R3, R0, -0x36f0255e, RZ ;  /* 0xc90fdaa200037827 */ /* 0x000fc800078e00ff */
[----:B------:R-:W-:-:S04]  /*11080*/  IMAD.WIDE.U32 R12, P3, R0, 0x2168c235, R12 ;  /* 0x2168c235000c7825 */ /* 0x000fc8000786000c */
[----:B------:R-:W-:Y:S01]  /*11090*/  IMAD R0, R0, -0x36f0255e, RZ ;  /* 0xc90fdaa200007824 */ /* 0x000fe200078e02ff */
[----:B------:R-:W-:Y:S01]  /*110a0*/  IADD3 RZ, P1, R14, R14, RZ ;  /* 0x0000000e0eff7210 */ /* 0x000fe20007f3e0ff */
[----:B------:R-:W-:-:S03]  /*110b0*/  IMAD.X R3, RZ, RZ, R3, P3 ;  /* 0x000000ffff037224 */ /* 0x000fc600018e0603 */
[----:B------:R-:W-:Y:S02]  /*110c0*/  IADD3 R0, P3, R0, R13, RZ ;  /* 0x0000000d00007210 */ /* 0x000fe40007f7e0ff */
[----:B------:R-:W-:-:S03]  /*110d0*/  IADD3.X RZ, P1, R12, R12, RZ, P1, !PT ;  /* 0x0000000c0cff7210 */ /* 0x000fc60000f3e4ff */
[----:B------:R-:W-:Y:S01]  /*110e0*/  IMAD.X R8, RZ, RZ, R3, P3 ;  /* 0x000000ffff087224 */ /* 0x000fe200018e0603 */
[C---:B------:R-:W-:Y:S02]  /*110f0*/  ISETP.GT.U32.AND P3, PT, R0.reuse, RZ, PT ;  /* 0x000000ff0000720c */ /* 0x040fe40003f64070 */
[----:B------:R-:W-:Y:S02]  /*11100*/  IADD3.X R3, P1, R0, R0, RZ, P1, !PT ;  /* 0x0000000000037210 */ /* 0x000fe40000f3e4ff */
[----:B------:R-:W-:-:S03]  /*11110*/  ISETP.GT.AND.EX P3, PT, R8, RZ, PT, P3 ;  /* 0x000000ff0800720c */ /* 0x000fc60003f64330 */
[----:B------:R-:W-:Y:S01]  /*11120*/  IMAD.X R10, R8, 0x1, R8, P1 ;  /* 0x00000001080a7824 */ /* 0x000fe200008e0608 */
[----:B------:R-:W-:-:S04]  /*11130*/  SEL R3, R3, R0, P3 ;  /* 0x0000000003037207 */ /* 0x000fc80001800000 */
        /* <DEDUP_REMOVED lines=19> */
.L_x_4993:
[----:B------:R-:W-:Y:S02]  /*11270*/  IMAD.MOV.U32 R37, RZ, RZ, 0x0 ;  /* 0x00000000ff257424 */ /* 0x000fe400078e00ff */
[----:B------:R-:W-:Y:S02]  /*11280*/  IMAD.MOV.U32 R2, RZ, RZ, R14 ;  /* 0x000000ffff027224 */ /* 0x000fe400078e000e */
[----:B------:R-:W-:Y:S01]  /*11290*/  IMAD.MOV.U32 R3, RZ, RZ, R8 ;  /* 0x000000ffff037224 */ /* 0x000fe200078e0008 */
[----:B------:R-:W-:Y:S06]  /*112a0*/  RET.REL.NODEC R36 `(_ZN2at6native27unrolled_elementwise_kernelIZZZNS0_15tan_kernel_cudaERNS_18TensorIteratorBaseEENKUlvE_clEvENKUlvE_clEvEUlN3c107complexIdEEE_St5arrayIPcLm2EELi4E23TrivialOffsetCalculatorILi1EjESE_NS0_6memory12LoadWithCastILi1EEENSF_13StoreWithCastILi1EEEEEviT_T0_T2_T3_T4_T5_) ;  /* 0xfffeed5024007950 */ /* 0x000fec0003c3ffff */
.L_x_4997:
        /* <DEDUP_REMOVED lines=13> */
.L_x_6458:


//--------------------- .text._ZN2at6native18elementwise_kernelILi128ELi2EZNS0_22gpu_kernel_impl_nocastIZZZNS0_15tan_kernel_cudaERNS_18TensorIteratorBaseEENKUlvE_clEvENKUlvE_clEvEUlN3c107complexIdEEE_EEvS4_RKT_EUliE_EEviT1_ --------------------------
	.section	.text._ZN2at6native18elementwise_kernelILi128ELi2EZNS0_22gpu_kernel_impl_nocastIZZZNS0_15tan_kernel_cudaERNS_18TensorIteratorBaseEENKUlvE_clEvENKUlvE_clEvEUlN3c107complexIdEEE_EEvS4_RKT_EUliE_EEviT1_,"ax",@progbits
	.sectioninfo	@"SHI_REGISTERS=35"
	.align	128
        .global         _ZN2at6native18elementwise_kernelILi128ELi2EZNS0_22gpu_kernel_impl_nocastIZZZNS0_15tan_kernel_cudaERNS_18TensorIteratorBaseEENKUlvE_clEvENKUlvE_clEvEUlN3c107complexIdEEE_EEvS4_RKT_EUliE_EEviT1_
        .type           _ZN2at6native18elementwise_kernelILi128ELi2EZNS0_22gpu_kernel_impl_nocastIZZZNS0_15tan_kernel_cudaERNS_18TensorIteratorBaseEENKUlvE_clEvENKUlvE_clEvEUlN3c107complexIdEEE_EEvS4_RKT_EUliE_EEviT1_,@function
        .size           _ZN2at6native18elementwise_kernelILi128ELi2EZNS0_22gpu_kernel_impl_nocastIZZZNS0_15tan_kernel_cudaERNS_18TensorIteratorBaseEENKUlvE_clEvENKUlvE_clEvEUlN3c107complexIdEEE_EEvS4_RKT_EUliE_EEviT1_,(.L_x_6461 - _ZN2at6native18elementwise_kernelILi128ELi2EZNS0_22gpu_kernel_impl_nocastIZZZNS0_15tan_kernel_cudaERNS_18TensorIteratorBaseEENKUlvE_clEvENKUlvE_clEvEUlN3c107complexIdEEE_EEvS4_RKT_EUliE_EEviT1_)
        .other          _ZN2at6native18elementwise_kernelILi128ELi2EZNS0_22gpu_kernel_impl_nocastIZZZNS0_15tan_kernel_cudaERNS_18TensorIteratorBaseEENKUlvE_clEvENKUlvE_clEvEUlN3c107complexIdEEE_EEvS4_RKT_EUliE_EEviT1_,@"STO_CUDA_ENTRY STV_DEFAULT"
_ZN2at6native18elementwise_kernelILi128ELi2EZNS0_22gpu_kernel_impl_nocastIZZZNS0_15tan_kernel_cudaERNS_18TensorIteratorBaseEENKUlvE_clEvENKUlvE_clEvEUlN3c107complexIdEEE_EEvS4_RKT_EUliE_EEviT1_:
.text._ZN2at6native18elementwise_kernelILi128ELi2EZNS0_22gpu_kernel_impl_nocastIZZZNS0_15tan_kernel_cudaERNS_18TensorIteratorBaseEENKUlvE_clEvENKUlvE_clEvEUlN3c107complexIdEEE_EEvS4_RKT_EUliE_EEviT1_:
        /* <DEDUP_REMOVED lines=13> */
[----:B------:R-:W-:Y:S02]  /*00d0*/  IMAD.MOV.U32 R2, RZ, RZ, RZ ;  /* 0x000000ffff027224 */ /* 0x000fe400078e00ff */
[----:B------:R-:W-:Y:S02]  /*00e0*/  IMAD.MOV.U32 R3, RZ, RZ, R7 ;  /* 0x000000ffff037224 */ /* 0x000fe400078e0007 */
[----:B------:R-:W-:Y:S02]  /*00f0*/  IMAD.MOV.U32 R6, RZ, RZ, c[0x0][0x168] ;  /* 0x00005a00ff067624 */ /* 0x000fe400078e00ff */
[----:B------:R-:W-:-:S03]  /*0100*/  IMAD.HI.U32 R2, R7, c[0x0][0x170], R2 ;  /* 0x00005c0007027a27 */ /* 0x000fc600078e0002 */
[----:B------:R-:W-:Y:S02]  /*0110*/  ISETP.NE.AND P0, PT, R6, 0x1, PT ;  /* 0x000000010600780c */ /* 0x000fe40003f05270 */
        /* <DEDUP_REMOVED lines=219> */
.L_x_5000:
[----:B------:R-:W-:-:S05]  /*0ed0*/  IADD3 R6, P0, R0, c[0x0][0x368], RZ ;  /* 0x0000da0000067a10 */ /* 0x000fca0007f1e0ff */
[----:B------:R-:W-:-:S06]  /*0ee0*/  IMAD.X R7, RZ, RZ, c[0x0][0x36c], P0 ;  /* 0x0000db00ff077624 */ /* 0x000fcc00000e06ff */
[----:B------:R-:W2:Y:S01]  /*0ef0*/  LDG.E.128 R4, [R6.64] ;  /* 0x0000000606047981 */ /* 0x000ea2000c1e1d00 */
[----:B------:R-:W-:Y:S01]  /*0f00*/  IADD3 R20, P1, R20, c[0x0][0x360], RZ ;  /* 0x0000d80014147a10 */ /* 0x000fe20007f3e0ff */
[----:B------:R-:W-:Y:S04]  /*0f10*/  BSSY B0, `(.L_x_5001) ;  /* 0x00001c7000007945 */ /* 0x000fe80003800000 */
[----:B------:R-:W-:Y:S01]  /*0f20*/  IMAD.X R21, RZ, RZ, c[0x0][0x364], P1 ;  /* 0x0000d900ff157624 */ /* 0x000fe200008e06ff */
[----:B--2---:R-:W0:-:S10]  /*0f30*/  DADD R2, -RZ, -R6 ;  /* 0x00000000ff027229 */ /* 0x004e140000000906 */
[----:B0-----:R-:W-:-:S04]  /*0f40*/  LOP3.LUT R0, R3, 0x7fffffff, RZ, 0xc0, !PT ;  /* 0x7fffffff03007812 */ /* 0x001fc800078ec0ff */
[----:B------:R-:W-:-:S13]  /*0f50*/  ISETP.GT.U32.AND P0, PT, R0, 0x7fefffff, PT ;  /* 0x7fefffff0000780c */ /* 0x000fda0003f04070 */
[----:B------:R-:W-:Y:S05]  /*0f60*/  @P0 BRA `(.L_x_5002) ;  /* 0x0000168000000947 */ /* 0x000fea0003800000 */
[----:B------:R-:W0:-:S14]  /*0f70*/  DSETP.GEU.AND P0, PT, |R4|, +INF , PT ;  /* 0x7ff000000400742a */ /* 0x000e1c0003f0e200 */
        /* <DEDUP_REMOVED lines=15> */
[----:B------:R-:W-:Y:S02]  /*1070*/  MOV R11, R5 ;  /* 0x00000005000b7202 */ /* 0x000fe40000000f00 */
[----:B------:R-:W-:Y:S02]  /*1080*/  MOV R12, 0x10a0 ;  /* 0x000010a0000c7802 */ /* 0x000fe40000000f00 */
[----:B0-----:R-:W-:Y:S05]  /*1090*/  CALL.REL.NOINC `($_ZN2at6native18elementwise_kernelILi128ELi2EZNS0_22gpu_kernel_impl_nocastIZZZNS0_15tan_kernel_cudaERNS_18TensorIteratorBaseEENKUlvE_clEvENKUlvE_clEvEUlN3c107complexIdEEE_EEvS4_RKT_EUliE_EEviT1_$__internal_trig_reduction_slowpathd) ;  /* 0x00004f3000007944 */ /* 0x001fea0003c00000 */
[----:B------:R-:W-:Y:S05]  /*10a0*/  BRA `(.L_x_5007) ;  /* 0x0000002000007947 */ /* 0x000fea0003800000 */
.L_x_5006:
[----:B------:R0:W1:Y:S01]  /*10b0*/  DMUL R16, RZ, R4 ;  /* 0x00000004ff107228 */ /* 0x0000620000000000 */
[----:B------:R-:W-:-:S05]  /*10c0*/  IMAD.MOV.U32 R0, RZ, RZ, RZ ;  /* 0x000000ffff007224 */ /* 0x000fca00078e00ff */
.L_x_5007:
[----:B------:R-:W-:Y:S05]  /*10d0*/  BSYNC B3 ;  /* 0x0000000000037941 */ /* 0x000fea0003800000 */
.L_x_5005:
        /* <DEDUP_REMOVED lines=32> */
[----:B-1----:R-:W1:-:S06]  /*12e0*/  DFMA R8, R28, -R10, 1 ;  /* 0x3ff000001c08742b */ /* 0x002e4c000000080a */
[----:B-1----:R-:W1:-:S06]  /*12f0*/  DFMA R4, R4, -R10, R8 ;  /* 0x8000000a0404722b */ /* 0x002e4c0000000008 */
[----:B-1----:R1:W2:-:S06]  /*1300*/  DFMA R28, -R10, R4, -R10 ;  /* 0x000000040a1c722b */ /* 0x00228c000000090a */
.L_x_5009:
[----:B------:R-:W-:Y:S05]  /*1310*/  BSYNC B2 ;  /* 0x0000000000027941 */ /* 0x000fea0003800000 */
.L_x_5008:
[----:B------:R-:W-:Y:S01]  /*1320*/  BSSY B2, `(.L_x_5010) ;  /* 0x0000051000027945 */ /* 0x000fe20003800000 */
[----:B------:R-:W-:Y:S01]  /*1330*/  IMAD.MOV.U32 R6, RZ, RZ, R2 ;  /* 0x000000ffff067224 */ /* 0x000fe200078e0002 */
[----:B------:R-:W-:Y:S05]  /*1340*/  @!P1 BRA `(.L_x_5011) ;  /* 0x0000043000009947 */ /* 0x000fea0003800000 */
[----:B-1----:R-:W-:Y:S01]  /*1350*/  IMAD.MOV.U32 R4, RZ, RZ, 0x652b82fe ;  /* 0x652b82feff047424 */ /* 0x002fe200078e00ff */
[----:B------:R-:W-:Y:S01]  /*1360*/  SHF.L.U32 R0, R7, 0x1, RZ ;  /* 0x0000000107007819 */ /* 0x000fe200000006ff */
[----:B------:R-:W-:Y:S01]  /*1370*/  IMAD.MOV.U32 R5, RZ, RZ, 0x3ff71547 ;  /* 0x3ff71547ff057424 */ /* 0x000fe200078e00ff */
[----:B------:R-:W-:Y:S01]  /*1380*/  BSSY B3, `(.L_x_5012) ;  /* 0x000003a000037945 */ /* 0x000fe20003800000 */
[----:B0-----:R-:W-:Y:S01]  /*1390*/  IMAD.MOV.U32 R12, RZ, RZ, 0x0 ;  /* 0x00000000ff0c7424 */ /* 0x001fe200078e00ff */
[C---:B------:R-:W-:Y:S01]  /*13a0*/  ISETP.GE.U32.AND P0, PT, R0.reuse, 0x7fb3e647, PT ;  /* 0x7fb3e6470000780c */ /* 0x040fe20003f06070 */
[----:B------:R-:W-:Y:S01]  /*13b0*/  IMAD.MOV.U32 R13, RZ, RZ, 0x3ff00000 ;  /* 0x3ff00000ff0d7424 */ /* 0x000fe200078e00ff */
[----:B------:R-:W-:Y:S01]  /*13c0*/  ISETP.NE.AND P1, PT, R0, RZ, PT ;  /* 0x000000ff0000720c */ /* 0x000fe20003f25270 */
[----:B------:R-:W0:-:S06]  /*13d0*/  DFMA R4, R6, R4, 6.75539944105574400000e+15 ;  /* 0x433800000604742b */ /* 0x000e0c0000000004 */
[----:B0-----:R0:W1:-:S04]  /*13e0*/  DADD R8, R4, -6.75539944105574400000e+15 ;  /* 0xc338000004087429 */ /* 0x0010480000000000 */
[----:B0-----:R-:W-:Y:S02]  /*13f0*/  IADD3 R4, R4, -0x1, RZ ;  /* 0xffffffff04047810 */ /* 0x001fe40007ffe0ff */
[----:B-1----:R-:W0:Y:S02]  /*1400*/  DFMA R10, R8, c[0x2][0x90], R6 ;  /* 0x00802400080a7a2b */ /* 0x002e240000000006 */
[----:B------:R-:W-:-:S04]  /*1410*/  SEL R4, R4, RZ, P0 ;  /* 0x000000ff04047207 */ /* 0x000fc80000000000 */
[----:B0-----:R0:W1:Y:S01]  /*1420*/  DFMA R10, R8, c[0x2][0x98], R10 ;  /* 0x00802600080a7a2b */ /* 0x001062000000000a */
[----:B------:R-:W-:Y:S01]  /*1430*/  IADD3 R5, R4, -0x1, RZ ;  /* 0xffffffff04057810 */ /* 0x000fe20007ffe0ff */
[----:B0-----:R-:W-:Y:S02]  /*1440*/  IMAD.MOV.U32 R8, RZ, RZ, 0x6acd15b6 ;  /* 0x6acd15b6ff087424 */ /* 0x001fe400078e00ff */
[----:B------:R-:W-:-:S06]  /*1450*/  IMAD.MOV.U32 R9, RZ, RZ, 0x3e21f407 ;  /* 0x3e21f407ff097424 */ /* 0x000fcc00078e00ff */
[----:B-1----:R-:W-:Y:S02]  /*1460*/  FSEL R23, R7, R11, !P0 ;  /* 0x0000000b07177208 */ /* 0x002fe40004000000 */
[----:B------:R-:W-:Y:S02]  /*1470*/  FSEL R22, R6, R10, !P0 ;  /* 0x0000000a06167208 */ /* 0x000fe40004000000 */
[----:B------:R-:W-:-:S04]  /*1480*/  ISETP.NE.AND P0, PT, R4, 0x400, PT ;  /* 0x000004000400780c */ /* 0x000fc80003f05270 */
[----:B------:R-:W0:-:S06]  /*1490*/  DFMA R8, R22, R8, c[0x2][0xa0] ;  /* 0x008028001608762b */ /* 0x000e0c0000000008 */
[----:B0-----:R-:W0:-:S03]  /*14a0*/  DFMA R8, R22, R8, c[0x2][0xa8] ;  /* 0x00802a001608762b */ /* 0x001e060000000008 */
[----:B------:R-:W-:Y:S01]  /*14b0*/  @P0 IMAD.MOV R5, RZ, RZ, R4 ;  /* 0x000000ffff050224 */ /* 0x000fe200078e0204 */
[----:B------:R-:W-:Y:S02]  /*14c0*/  MOV R4, RZ ;  /* 0x000000ff00047202 */ /* 0x000fe40000000f00 */
        /* <DEDUP_REMOVED lines=33> */
[----:B------:R-:W-:Y:S02]  /*16e0*/  MOV R0, 0x1700 ;  /* 0x0000170000007802 */ /* 0x000fe40000000f00 */
[----:B--2---:R-:W-:Y:S05]  /*16f0*/  CALL.REL.NOINC `($__internal_4_$__cuda_sm20_div_rn_f64_full) ;  /* 0x0000405000007944 */ /* 0x004fea0003c00000 */
[----:B------:R-:W-:Y:S02]  /*1700*/  IMAD.MOV.U32 R4, RZ, RZ, R8 ;  /* 0x000000ffff047224 */ /* 0x000fe400078e0008 */
[----:B------:R-:W-:Y:S02]  /*1710*/  IMAD.MOV.U32 R5, RZ, RZ, R9 ;  /* 0x000000ffff057224 */ /* 0x000fe400078e0009 */
.L_x_5013:
[----:B------:R-:W-:Y:S05]  /*1720*/  BSYNC B3 ;  /* 0x0000000000037941 */ /* 0x000fea0003800000 */
.L_x_5012:
[----:B------:R-:W-:-:S04]  /*1730*/  DADD R4, R22, R4 ;  /* 0x0000000016047229 */ /* 0x000fc80000000004 */
[----:B------:R-:W0:-:S06]  /*1740*/  DSETP.GE.AND P0, PT, R6, c[0x2][0xe8], PT ;  /* 0x00803a000600762a */ /* 0x000e0c0003f06000 */
[----:B0-----:R-:W-:Y:S02]  /*1750*/  FSEL R6, R4, RZ, !P0 ;  /* 0x000000ff04067208 */ /* 0x001fe40004000000 */
[----:B------:R-:W-:Y:S01]  /*1760*/  FSEL R7, R5, +QNAN , !P0 ;  /* 0x7ff0000005077808 */ /* 0x000fe20004000000 */
[----:B------:R-:W-:Y:S05]  /*1770*/  BRA `(.L_x_5014) ;  /* 0x000000b000007947 */ /* 0x000fea0003800000 */
.L_x_5011:
[----:B-1----:R-:W1:Y:S01]  /*1780*/  DMUL R4, R6, R6 ;  /* 0x0000000606047228 */ /* 0x002e620000000000 */
[----:B------:R-:W-:Y:S01]  /*1790*/  MOV R8, 0xab274c53 ;  /* 0xab274c5300087802 */ /* 0x000fe20000000f00 */
        /* <DEDUP_REMOVED lines=9> */
.L_x_5014:
[----:B------:R-:W-:Y:S05]  /*1830*/  BSYNC B2 ;  /* 0x0000000000027941 */ /* 0x000fea0003800000 */
.L_x_5010:
[----:B---3--:R-:W-:Y:S01]  /*1840*/  LOP3.LUT R3, R7, 0x80000000, R3, 0xb8, !PT ;  /* 0x8000000007037812 */ /* 0x008fe200078eb803 */
[----:B------:R-:W-:Y:S01]  /*1850*/  IMAD.MOV.U32 R2, RZ, RZ, R6 ;  /* 0x000000ffff027224 */ /* 0x000fe200078e0006 */
[----:B-1----:R-:W-:Y:S01]  /*1860*/  MOV R9, 0x3fd80000 ;  /* 0x3fd8000000097802 */ /* 0x002fe20000000f00 */
[----:B------:R-:W-:Y:S01]  /*1870*/  IMAD.MOV.U32 R8, RZ, RZ, 0x0 ;  /* 0x00000000ff087424 */ /* 0x000fe200078e00ff */
[----:B------:R-:W-:Y:S03]  /*1880*/  BSSY B2, `(.L_x_5015) ;  /* 0x000001b000027945 */ /* 0x000fe60003800000 */
[----:B0-----:R-:W0:-:S06]  /*1890*/  DFMA R12, R2, R2, 1 ;  /* 0x3ff00000020c742b */ /* 0x001e0c0000000002 */
        /* <DEDUP_REMOVED lines=13> */
[----:B0-----:R0:W1:Y:S01]  /*1970*/  DFMA R10, R18, R8, R16 ;  /* 0x00000008120a722b */ /* 0x0010620000000010 */
[----:B------:R-:W-:Y:S05]  /*1980*/  @!P0 BRA `(.L_x_5016) ;  /* 0x000000a000008947 */ /* 0x000fea0003800000 */
[----:B0-----:R-:W-:Y:S01]  /*1990*/  IMAD.MOV.U32 R8, RZ, RZ, R14 ;  /* 0x000000ffff087224 */ /* 0x001fe200078e000e */
[----:B-1----:R-:W-:Y:S01]  /*19a0*/  MOV R11, R13 ;  /* 0x0000000d000b7202 */ /* 0x002fe20000000f00 */
[----:B------:R-:W-:Y:S01]  /*19b0*/  IMAD.MOV.U32 R10, RZ, RZ, R12 ;  /* 0x000000ffff0a7224 */ /* 0x000fe200078e000c */
[----:B------:R-:W-:Y:S01]  /*19c0*/  MOV R15, R17 ;  /* 0x00000011000f7202 */ /* 0x000fe20000000f00 */
[----:B------:R-:W-:Y:S01]  /*19d0*/  IMAD.MOV.U32 R14, RZ, RZ, R16 ;  /* 0x000000ffff0e7224 */ /* 0x000fe200078e0010 */
[----:B------:R-:W-:Y:S01]  /*19e0*/  MOV R0, 0x1a30 ;  /* 0x00001a3000007802 */ /* 0x000fe20000000f00 */
[----:B------:R-:W-:Y:S02]  /*19f0*/  IMAD.MOV.U32 R12, RZ, RZ, R18 ;  /* 0x000000ffff0c7224 */ /* 0x000fe400078e0012 */
[----:B------:R-:W-:Y:S02]  /*1a00*/  IMAD.MOV.U32 R13, RZ, RZ, R19 ;  /* 0x000000ffff0d7224 */ /* 0x000fe400078e0013 */
[----:B------:R-:W-:-:S02]  /*1a10*/  IMAD.MOV.U32 R16, RZ, RZ, R6 ;  /* 0x000000ffff107224 */ /* 0x000fc400078e0006 */
[----:B------:R-:W-:Y:S05]  /*1a20*/  CALL.REL.NOINC `($__internal_5_$__cuda_sm20_dsqrt_rn_f64_mediumpath_v1) ;  /* 0x0000430000007944 */ /* 0x000fea0003c00000 */
.L_x_5016:
[----:B------:R-:W-:Y:S05]  /*1a30*/  BSYNC B2 ;  /* 0x0000000000027941 */ /* 0x000fea0003800000 */
.L_x_5015:
        /* <DEDUP_REMOVED lines=20> */
[----:B------:R-:W-:Y:S02]  /*1b80*/  MOV R13, R7 ;  /* 0x00000007000d7202 */ /* 0x000fe40000000f00 */
[----:B------:R-:W-:Y:S02]  /*1b90*/  MOV R0, 0x1bb0 ;  /* 0x00001bb000007802 */ /* 0x000fe40000000f00 */
[----:B------:R-:W-:Y:S05]  /*1ba0*/  CALL.REL.NOINC `($__internal_4_$__cuda_sm20_div_rn_f64_full) ;  /* 0x00003ba000007944 */ /* 0x000fea0003c00000 */
[----:B------:R-:W-:Y:S02]  /*1bb0*/  IMAD.MOV.U32 R2, RZ, RZ, R8 ;  /* 0x000000ffff027224 */ /* 0x000fe400078e0008 */
[----:B------:R-:W-:Y:S02]  /*1bc0*/  IMAD.MOV.U32 R3, RZ, RZ, R9 ;  /* 0x000000ffff037224 */ /* 0x000fe400078e0009 */
.L_x_5018:
[----:B------:R-:W-:Y:S05]  /*1bd0*/  BSYNC B2 ;  /* 0x0000000000027941 */ /* 0x000fea0003800000 */
.L_x_5017:
        /* <DEDUP_REMOVED lines=20> */
[----:B-1----:R-:W-:Y:S05]  /*1d20*/  CALL.REL.NOINC `($__internal_4_$__cuda_sm20_div_rn_f64_full) ;  /* 0x00003a2000007944 */ /* 0x002fea0003c00000 */
.L_x_5020:
[----:B------:R-:W-:Y:S05]  /*1d30*/  BSYNC B2 ;  /* 0x0000000000027941 */ /* 0x000fea0003800000 */
.L_x_5019:
[----:B------:R-:W-:Y:S05]  /*1d40*/  BRA `(.L_x_5021) ;  /* 0x00000e3000007947 */ /* 0x000fea0003800000 */
.L_x_5004:
[----:B------:R-:W-:Y:S01]  /*1d50*/  MOV R8, 0x652b82fe ;  /* 0x652b82fe00087802 */ /* 0x000fe20000000f00 */
[----:B------:R-:W-:Y:S01]  /*1d60*/  IMAD.MOV.U32 R9, RZ, RZ, 0x3ff71547 ;  /* 0x3ff71547ff097424 */ /* 0x000fe200078e00ff */
[----:B------:R-:W-:Y:S01]  /*1d70*/  BSSY B2, `(.L_x_5022) ;  /* 0x0000025000027945 */ /* 0x000fe20003800000 */
[----:B------:R-:W-:Y:S01]  /*1d80*/  IMAD.MOV.U32 R14, RZ, RZ, 0x69ce2bdf ;  /* 0x69ce2bdfff0e7424 */ /* 0x000fe200078e00ff */
[----:B------:R-:W-:Y:S01]  /*1d90*/  DSETP.NEU.AND P2, PT, |R4|, +INF , PT ;  /* 0x7ff000000400742a */ /* 0x000fe20003f4d200 */
[----:B------:R-:W-:-:S03]  /*1da0*/  IMAD.MOV.U32 R15, RZ, RZ, 0x3e5ade15 ;  /* 0x3e5ade15ff0f7424 */ /* 0x000fc600078e00ff */
        /* <DEDUP_REMOVED lines=17> */
[----:B0-----:R-:W-:Y:S01]  /*1ec0*/  LEA R23, R8, R11, 0x14 ;  /* 0x0000000b08177211 */ /* 0x001fe200078ea0ff */
[----:B------:R-:W-:Y:S01]  /*1ed0*/  IMAD.MOV.U32 R22, RZ, RZ, R10 ;  /* 0x000000ffff167224 */ /* 0x000fe200078e000a */
[----:B------:R-:W-:Y:S05]  /*1ee0*/  @!P0 BRA `(.L_x_5023) ;  /* 0x000000d000008947 */ /* 0x000fea0003800000 */
[----:B------:R-:W-:Y:S01]  /*1ef0*/  FSETP.GEU.FTZ.AND P1, PT, |R15|, 4.2275390625, PT ;  /* 0x408748000f00780b */ /* 0x000fe20003f3e200 */
[----:B------:R-:W-:-:S04]  /*1f00*/  DADD R12, -|R2|, +INF ;  /* 0x7ff00000020c7429 */ /* 0x000fc80000000300 */
[----:B------:R-:W0:-:S06]  /*1f10*/  DSETP.GT.AND P0, PT, |R2|, RZ, PT ;  /* 0x000000ff0200722a */ /* 0x000e0c0003f04200 */
[----:B0-----:R-:W-:Y:S02]  /*1f20*/  FSEL R22, R12, RZ, !P0 ;  /* 0x000000ff0c167208 */ /* 0x001fe40004000000 */
[----:B------:R-:W-:Y:S02]  /*1f30*/  @!P1 LEA.HI R0, R8, R8, RZ, 0x1 ;  /* 0x0000000808009211 */ /* 0x000fe400078f08ff */
[----:B------:R-:W-:Y:S02]  /*1f40*/  @!P1 MOV R2, R10 ;  /* 0x0000000a00029202 */ /* 0x000fe40000000f00 */
[----:B------:R-:W-:Y:S02]  /*1f50*/  @!P1 SHF.R.S32.HI R3, RZ, 0x1, R0 ;  /* 0x00000001ff039819 */ /* 0x000fe40000011400 */
[----:B------:R-:W-:-:S03]  /*1f60*/  FSEL R23, R13, RZ, !P0 ;  /* 0x000000ff0d177208 */ /* 0x000fc60004000000 */
[----:B------:R-:W-:Y:S02]  /*1f70*/  @!P1 IMAD.IADD R8, R8, 0x1, -R3 ;  /* 0x0000000108089824 */ /* 0x000fe400078e0a03 */
[----:B------:R-:W-:-:S03]  /*1f80*/  @!P1 IMAD R3, R3, 0x100000, R11 ;  /* 0x0010000003039824 */ /* 0x000fc600078e020b */
[----:B------:R-:W-:Y:S01]  /*1f90*/  @!P1 LEA R9, R8, 0x3ff00000, 0x14 ;  /* 0x3ff0000008099811 */ /* 0x000fe200078ea0ff */
[----:B------:R-:W-:-:S06]  /*1fa0*/  @!P1 IMAD.MOV.U32 R8, RZ, RZ, RZ ;  /* 0x000000ffff089224 */ /* 0x000fcc00078e00ff */
[----:B------:R0:W1:-:S06]  /*1fb0*/  @!P1 DMUL R22, R2, R8 ;  /* 0x0000000802169228 */ /* 0x00004c0000000000 */
.L_x_5023:
[----:B------:R-:W-:Y:S05]  /*1fc0*/  BSYNC B2 ;  /* 0x0000000000027941 */ /* 0x000fea0003800000 */
.L_x_5022:
        /* <DEDUP_REMOVED lines=12> */
[----:B0-----:R-:W-:-:S03]  /*2090*/  IMAD.MOV.U32 R11, RZ, RZ, R5 ;  /* 0x000000ffff0b7224 */ /* 0x001fc600078e0005 */
[----:B-12---:R-:W-:Y:S05]  /*20a0*/  CALL.REL.NOINC `($_ZN2at6native18elementwise_kernelILi128ELi2EZNS0_22gpu_kernel_impl_nocastIZZZNS0_15tan_kernel_cudaERNS_18TensorIteratorBaseEENKUlvE_clEvENKUlvE_clEvEUlN3c107complexIdEEE_EEvS4_RKT_EUliE_EEviT1_$__internal_trig_reduction_slowpathd) ;  /* 0x00003f2000007944 */ /* 0x006fea0003c00000 */
[----:B------:R-:W-:Y:S01]  /*20b0*/  MOV R2, R16 ;  /* 0x0000001000027202 */ /* 0x000fe20000000f00 */
[----:B------:R-:W-:Y:S01]  /*20c0*/  IMAD.MOV.U32 R3, RZ, RZ, R17 ;  /* 0x000000ffff037224 */ /* 0x000fe200078e0011 */
[----:B------:R-:W-:Y:S05]  /*20d0*/  BRA `(.L_x_5026) ;  /* 0x0000002000007947 */ /* 0x000fea0003800000 */
.L_x_5025:
[----:B0-----:R0:W2:Y:S01]  /*20e0*/  DMUL R2, RZ, R4 ;  /* 0x00000004ff027228 */ /* 0x0010a20000000000 */
[----:B------:R-:W-:-:S05]  /*20f0*/  IMAD.MOV.U32 R0, RZ, RZ, RZ ;  /* 0x000000ffff007224 */ /* 0x000fca00078e00ff */
.L_x_5026:
[----:B------:R-:W-:Y:S05]  /*2100*/  BSYNC B3 ;  /* 0x0000000000037941 */ /* 0x000fea0003800000 */
.L_x_5024:
[----:B------:R-:W-:Y:S01]  /*2110*/  IMAD.SHL.U32 R8, R0, 0x8, RZ ;  /* 0x0000000800087824 */ /* 0x000fe200078e00ff */
[----:B------:R-:W-:-:S04]  /*2120*/  MOV R27, 0x8 ;  /* 0x00000008001b7802 */ /* 0x000fc80000000f00 */
[----:B------:R-:W-:-:S05]  /*2130*/  LOP3.LUT R8, R8, 0x8, RZ, 0xc0, !PT ;  /* 0x0000000808087812 */ /* 0x000fca00078ec0ff */
[----:B------:R-:W-:-:S05]  /*2140*/  IMAD.WIDE.U32 R26, R8, R27, c[0x4][0x168] ;  /* 0x01005a00081a7625 */ /* 0x000fca00078e001b */
[----:B0-----:R-:W3:Y:S04]  /*2150*/  LDG.E.128.CONSTANT R8, [R26.64] ;  /* 0x000000061a087981 */ /* 0x001ee8000c1e9d00 */
[----:B------:R-:W4:Y:S04]  /*2160*/  LDG.E.128.CONSTANT R12, [R26.64+0x10] ;  /* 0x000010061a0c7981 */ /* 0x000f28000c1e9d00 */
[----:B------:R-:W5:Y:S01]  /*2170*/  LDG.E.128.CONSTANT R16, [R26.64+0x20] ;  /* 0x000020061a107981 */ /* 0x000f62000c1e9d00 */
[----:B------:R-:W-:Y:S01]  /*2180*/  R2P PR, R0, 0x3 ;  /* 0x0000000300007804 */ /* 0x000fe20000000000 */
[----:B------:R-:W-:Y:S01]  /*2190*/  IMAD.MOV.U32 R28, RZ, RZ, 0x79785eba ;  /* 0x79785ebaff1c7424 */ /* 0x000fe200078e00ff */
        /* <DEDUP_REMOVED lines=16> */
[----:B------:R-:W-:Y:S02]  /*22a0*/  DSETP.GE.AND P0, PT, |R4|, 2.14748364800000000000e+09, PT ;  /* 0x41e000000400742a */ /* 0x000fe40003f06200 */
[----:B--2---:R-:W2:Y:S08]  /*22b0*/  F2I.F64 R0, R8 ;  /* 0x0000000800007311 */ /* 0x004eb00000301100 */
[----:B--2---:R-:W2:Y:S02]  /*22c0*/  I2F.F64 R24, R0 ;  /* 0x0000000000187312 */ /* 0x004ea40000201c00 */
[----:B--2---:R-:W2:-:S06]  /*22d0*/  DFMA R10, -R24, c[0x2][0x8], R4 ;  /* 0x00800200180a7a2b */ /* 0x004e8c0000000104 */
[----:B--2---:R-:W2:-:S06]  /*22e0*/  DFMA R10, -R24, c[0x2][0x10], R10 ;  /* 0x00800400180a7a2b */ /* 0x004e8c000000010a */
[----:B--2---:R2:W3:Y:S01]  /*22f0*/  DFMA R24, -R24, c[0x2][0x18], R10 ;  /* 0x0080060018187a2b */ /* 0x0044e2000000010a */
[----:B------:R-:W-:Y:S05]  /*2300*/  @!P0 BRA `(.L_x_5029) ;  /* 0x0000009000008947 */ /* 0x000fea0003800000 */
[----:B------:R-:W-:Y:S01]  /*2310*/  IMAD.MOV.U32 R16, RZ, RZ, R4 ;  /* 0x000000ffff107224 */ /* 0x000fe200078e0004 */
[----:B--2---:R-:W-:Y:S02]  /*2320*/  MOV R11, R5 ;  /* 0x00000005000b7202 */ /* 0x004fe40000000f00 */
[----:B------:R-:W-:Y:S02]  /*2330*/  MOV R12, 0x2350 ;  /* 0x00002350000c7802 */ /* 0x000fe40000000f00 */
[----:B01-3--:R-:W-:Y:S05]  /*2340*/  CALL.REL.NOINC `($_ZN2at6native18elementwise_kernelILi128ELi2EZNS0_22gpu_kernel_impl_nocastIZZZNS0_15tan_kernel_cudaERNS_18TensorIteratorBaseEENKUlvE_clEvENKUlvE_clEvEUlN3c107complexIdEEE_EEvS4_RKT_EUliE_EEviT1_$__internal_trig_reduction_slowpathd) ;  /* 0x00003c8000007944 */ /* 0x00bfea0003c00000 */
[----:B------:R-:W-:Y:S02]  /*2350*/  IMAD.MOV.U32 R24, RZ, RZ, R16 ;  /* 0x000000ffff187224 */ /* 0x000fe400078e0010 */
[----:B------:R-:W-:Y:S01]  /*2360*/  IMAD.MOV.U32 R25, RZ, RZ, R17 ;  /* 0x000000ffff197224 */ /* 0x000fe200078e0011 */
[----:B------:R-:W-:Y:S05]  /*2370*/  BRA `(.L_x_5029) ;  /* 0x0000002000007947 */ /* 0x000fea0003800000 */
.L_x_5028:
[----:B------:R2:W3:Y:S01]  /*2380*/  DMUL R24, RZ, R4 ;  /* 0x00000004ff187228 */ /* 0x0004e20000000000 */
[----:B------:R-:W-:-:S05]  /*2390*/  IMAD.MOV.U32 R0, RZ, RZ, RZ ;  /* 0x000000ffff007224 */ /* 0x000fca00078e00ff */
.L_x_5029:
[----:B------:R-:W-:Y:S05]  /*23a0*/  BSYNC B3 ;  /* 0x0000000000037941 */ /* 0x000fea0003800000 */
.L_x_5027:
[----:B--2---:R-:W-:Y:S01]  /*23b0*/  IADD3 R4, R0, 0x1, RZ ;  /* 0x0000000100047810 */ /* 0x004fe20007ffe0ff */
[----:B------:R-:W-:-:S03]  /*23c0*/  IMAD.MOV.U32 R27, RZ, RZ, 0x8 ;  /* 0x00000008ff1b7424 */ /* 0x000fc600078e00ff */
[----:B------:R-:W-:-:S04]  /*23d0*/  SHF.L.U32 R0, R4, 0x3, RZ ;  /* 0x0000000304007819 */ /* 0x000fc800000006ff */
        /* <DEDUP_REMOVED lines=20> */
[----:B------:R0:W2:Y:S02]  /*2520*/  @P0 DFMA R24, R4, R8, 1 ;  /* 0x3ff000000418042b */ /* 0x0000a40000000008 */
[----:B0-----:R-:W-:-:S04]  /*2530*/  MOV R5, 0x3ff00000 ;  /* 0x3ff0000000057802 */ /* 0x001fc80000000f00 */
[----:B--2---:R-:W0:-:S06]  /*2540*/  @P1 DFMA R24, R24, -1, RZ ;  /* 0xbff000001818182b */ /* 0x004e0c00000000ff */
[----:B0-----:R-:W0:-:S06]  /*2550*/  DMUL R2, R2, R24 ;  /* 0x0000001802027228 */ /* 0x001e0c0000000000 */
[----:B01----:R-:W0:-:S06]  /*2560*/  DMUL R2, R2, R22 ;  /* 0x0000001602027228 */ /* 0x003e0c0000000000 */
[----:B0-----:R0:W1:Y:S02]  /*2570*/  DMUL R8, R2, R22 ;  /* 0x0000001602087228 */ /* 0x0010640000000000 */
[----:B0-----:R-:W-:Y:S01]  /*2580*/  LOP3.LUT R3, R5, 0x80000000, R7, 0xb8, !PT ;  /* 0x8000000005037812 */ /* 0x001fe200078eb807 */
[----:B------:R-:W-:Y:S01]  /*2590*/  IMAD.MOV.U32 R2, RZ, RZ, RZ ;  /* 0x000000ffff027224 */ /* 0x000fe200078e00ff */
[----:B------:R-:W-:Y:S05]  /*25a0*/  BRA `(.L_x_5021) ;  /* 0x000005d000007947 */ /* 0x000fea0003800000 */
.L_x_5003:
[----:B------:R-:W0:-:S10]  /*25b0*/  DADD R2, R4, -R4 ;  /* 0x0000000004027229 */ /* 0x000e140000000804 */
[----:B0-----:R-:W-:Y:S02]  /*25c0*/  IMAD.MOV.U32 R8, RZ, RZ, R2 ;  /* 0x000000ffff087224 */ /* 0x001fe400078e0002 */
[----:B------:R-:W-:Y:S01]  /*25d0*/  IMAD.MOV.U32 R9, RZ, RZ, R3 ;  /* 0x000000ffff097224 */ /* 0x000fe200078e0003 */
[----:B------:R-:W-:Y:S05]  /*25e0*/  BRA `(.L_x_5021) ;  /* 0x0000059000007947 */ /* 0x000fea0003800000 */
.L_x_5002:
[----:B------:R-:W-:-:S13]  /*25f0*/  LOP3.LUT P0, RZ, R2, 0xfffff, R3, 0xf8, !PT ;  /* 0x000fffff02ff7812 */ /* 0x000fda000780f803 */
[----:B------:R-:W-:-:S04]  /*2600*/  @P0 DMUL R6, R4, R2 ;  /* 0x0000000204060228 */ /* 0x000fc80000000000 */
        /* <DEDUP_REMOVED lines=21> */
[----:B------:R-:W-:Y:S02]  /*2760*/  MOV R11, R5 ;  /* 0x00000005000b7202 */ /* 0x000fe40000000f00 */
[----:B------:R-:W-:Y:S02]  /*2770*/  MOV R12, 0x2790 ;  /* 0x00002790000c7802 */ /* 0x000fe40000000f00 */
[----:B------:R-:W-:Y:S05]  /*2780*/  CALL.REL.NOINC `($_ZN2at6native18elementwise_kernelILi128ELi2EZNS0_22gpu_kernel_impl_nocastIZZZNS0_15tan_kernel_cudaERNS_18TensorIteratorBaseEENKUlvE_clEvENKUlvE_clEvEUlN3c107complexIdEEE_EEvS4_RKT_EUliE_EEviT1_$__internal_trig_reduction_slowpathd) ;  /* 0x0000384000007944 */ /* 0x000fea0003c00000 */
[----:B------:R-:W-:Y:S02]  /*2790*/  IMAD.MOV.U32 R24, RZ, RZ, R16 ;  /* 0x000000ffff187224 */ /* 0x000fe400078e0010 */
[----:B------:R-:W-:Y:S02]  /*27a0*/  IMAD.MOV.U32 R25, RZ, RZ, R17 ;  /* 0x000000ffff197224 */ /* 0x000fe400078e0011 */
.L_x_5033:
[----:B------:R-:W-:Y:S05]  /*27b0*/  BSYNC B4 ;  /* 0x0000000000047941 */ /* 0x000fea0003800000 */
.L_x_5032:
[----:B------:R-:W-:Y:S01]  /*27c0*/  IMAD.SHL.U32 R8, R0, 0x8, RZ ;  /* 0x0000000800087824 */ /* 0x000fe200078e00ff */
[----:B------:R-:W-:-:S04]  /*27d0*/  MOV R27, 0x8 ;  /* 0x00000008001b7802 */ /* 0x000fc80000000f00 */
        /* <DEDUP_REMOVED lines=23> */
[----:B------:R-:W-:Y:S02]  /*2950*/  MOV R11, R5 ;  /* 0x00000005000b7202 */ /* 0x000fe40000000f00 */
[----:B------:R-:W-:Y:S02]  /*2960*/  MOV R12, 0x2980 ;  /* 0x00002980000c7802 */ /* 0x000fe40000000f00 */
[----:B0-----:R-:W-:Y:S05]  /*2970*/  CALL.REL.NOINC `($_ZN2at6native18elementwise_kernelILi128ELi2EZNS0_22gpu_kernel_impl_nocastIZZZNS0_15tan_kernel_cudaERNS_18TensorIteratorBaseEENKUlvE_clEvENKUlvE_clEvEUlN3c107complexIdEEE_EEvS4_RKT_EUliE_EEviT1_$__internal_trig_reduction_slowpathd) ;  /* 0x0000365000007944 */ /* 0x001fea0003c00000 */
[----:B------:R-:W-:Y:S02]  /*2980*/  IMAD.MOV.U32 R22, RZ, RZ, R0 ;  /* 0x000000ffff167224 */ /* 0x000fe400078e0000 */
[----:B------:R-:W-:Y:S02]  /*2990*/  IMAD.MOV.U32 R6, RZ, RZ, R16 ;  /* 0x000000ffff067224 */ /* 0x000fe400078e0010 */
[----:B------:R-:W-:Y:S02]  /*29a0*/  IMAD.MOV.U32 R7, RZ, RZ, R17 ;  /* 0x000000ffff077224 */ /* 0x000fe400078e0011 */
.L_x_5035:
[----:B------:R-:W-:Y:S05]  /*29b0*/  BSYNC B4 ;  /* 0x0000000000047941 */ /* 0x000fea0003800000 */
.L_x_5034:
        /* <DEDUP_REMOVED lines=24> */
.L_x_5031:
[----:B------:R-:W-:Y:S05]  /*2b40*/  BSYNC B3 ;  /* 0x0000000000037941 */ /* 0x000fea0003800000 */
.L_x_5030:
[----:B-1----:R-:W-:Y:S01]  /*2b50*/  LOP3.LUT R9, RZ, 0x80000000, R5, 0xb8, !PT ;  /* 0x80000000ff097812 */ /* 0x002fe200078eb805 */
[----:B------:R-:W-:Y:S01]  /*2b60*/  IMAD.MOV.U32 R8, RZ, RZ, RZ ;  /* 0x000000ffff087224 */ /* 0x000fe200078e00ff */
[----:B------:R-:W-:Y:S02]  /*2b70*/  MOV R3, R23 ;  /* 0x0000001700037202 */ /* 0x000fe40000000f00 */
.L_x_5021:
[----:B-1----:R-:W-:Y:S05]  /*2b80*/  BSYNC B0 ;  /* 0x0000000000007941 */ /* 0x002fea0003800000 */
.L_x_5001:
[----:B------:R-:W1:Y:S01]  /*2b90*/  S2R R0, SR_TID.X ;  /* 0x0000000000007919 */ /* 0x000e620000002100 */
[----:B------:R-:W2:-:S03]  /*2ba0*/  DADD R10, -RZ, -R2 ;  /* 0x00000000ff0a7229 */ /* 0x000e860000000902 */
[----:B------:R-:W1:Y:S04]  /*2bb0*/  S2R R5, SR_CTAID.X ;  /* 0x0000000000057919 */ /* 0x000e680000002500 */
[----:B--2---:R2:W-:Y:S01]  /*2bc0*/  STG.E.128 [R20.64], R8 ;  /* 0x0000000814007986 */ /* 0x0045e2000c101d06 */
[----:B-1----:R-:W-:-:S05]  /*2bd0*/  IMAD R0, R5, 0x100, R0 ;  /* 0x0000010005007824 */ /* 0x002fca00078e0200 */
[----:B0-----:R-:W-:Y:S02]  /*2be0*/  IADD3 R7, R0, 0x80, RZ ;  /* 0x0000008000077810 */ /* 0x001fe40007ffe0ff */
.L_x_4999:
[----:B--2---:R-:W-:Y:S05]  /*2bf0*/  BSYNC B1 ;  /* 0x0000000000017941 */ /* 0x004fea0003800000 */
.L_x_4998:
[----:B------:R-:W-:-:S13]  /*2c00*/  ISETP.GE.AND P0, PT, R7, c[0x0][0x160], PT ;  /* 0x0000580007007a0c */ /* 0x000fda0003f06270 */
[----:B------:R-:W-:Y:S05]  /*2c10*/  @P0 EXIT ;  /* 0x000000000000094d */ /* 0x000fea0003800000 */
[----:B------:R-:W-:Y:S01]  /*2c20*/  ISETP.NE.AND P0, PT, RZ, c[0x0][0x168], PT ;  /* 0x00005a00ff007a0c */ /* 0x000fe20003f05270 */
[----:B------:R-:W-:Y:S01]  /*2c30*/  IMAD.MOV.U32 R2, RZ, RZ, RZ ;  /* 0x000000ffff027224 */ /* 0x000fe200078e00ff */
[----:B------:R-:W-:-:S11]  /*2c40*/  MOV R0, RZ ;  /* 0x000000ff00007202 */ /* 0x000fd60000000f00 */
[----:B------:R-:W-:Y:S05]  /*2c50*/  @!P0 BRA `(.L_x_5036) ;  /* 0x00000e0000008947 */ /* 0x000fea0003800000 */
[----:B------:R-:W-:Y:S02]  /*2c60*/  IMAD.MOV.U32 R2, RZ, RZ, RZ ;  /* 0x000000ffff027224 */ /* 0x000fe400078e00ff */
[----:B------:R-:W-:-:S04]  /*2c70*/  IMAD.MOV.U32 R3, RZ, RZ, R7 ;  /* 0x000000ffff037224 */ /* 0x000fc800078e0007 */
        /* <DEDUP_REMOVED lines=211> */
[----:B------:R-:W-:Y:S01]  /*39b0*/  @P0 IMAD.MOV.U32 R6, RZ, RZ, RZ ;  /* 0x000000ffff060224 */ /* 0x000fe200078e00ff */
[----:B------:R-:W-:-:S03]  /*39c0*/  IADD3 R4, -R7, RZ, RZ ;  /* 0x000000ff07047210 */ /* 0x000fc60007ffe1ff */
        /* <DEDUP_REMOVED lines=9> */
.L_x_5036:
[----:B------:R-:W-:-:S05]  /*3a60*/  IADD3 R2, P0, R2, c[0x0][0x368], RZ ;  /* 0x0000da0002027a10 */ /* 0x000fca0007f1e0ff */
[----:B------:R-:W-:-:S05]  /*3a70*/  IMAD.X R3, RZ, RZ, c[0x0][0x36c], P0 ;  /* 0x0000db00ff037624 */ /* 0x000fca00000e06ff */
[----:B------:R-:W2:Y:S01]  /*3a80*/  LDG.E.128 R4, [R2.64] ;  /* 0x0000000602047981 */ /* 0x000ea2000c1e1d00 */
[----:B------:R-:W-:Y:S01]  /*3a90*/  BSSY B0, `(.L_x_5037) ;  /* 0x00001c8000007945 */ /* 0x000fe20003800000 */
[----:B--2---:R0:W1:Y:S02]  /*3aa0*/  DADD R20, -RZ, -R6 ;  /* 0x00000000ff147229 */ /* 0x0040640000000906 */
[----:B0-----:R-:W-:-:S04]  /*3ab0*/  IADD3 R6, P1, R0, c[0x0][0x360], RZ ;  /* 0x0000d80000067a10 */ /* 0x001fc80007f3e0ff */
[----:B------:R-:W-:-:S04]  /*3ac0*/  IADD3.X R7, RZ, c[0x0][0x364], RZ, P1, !PT ;  /* 0x0000d900ff077a10 */ /* 0x000fc80000ffe4ff */
[----:B-1----:R-:W-:Y:S01]  /*3ad0*/  LOP3.LUT R8, R21, 0x7fffffff, RZ, 0xc0, !PT ;  /* 0x7fffffff15087812 */ /* 0x002fe200078ec0ff */
[----:B------:R-:W-:Y:S02]  /*3ae0*/  IMAD.MOV.U32 R22, RZ, RZ, R20 ;  /* 0x000000ffff167224 */ /* 0x000fe400078e0014 */
[----:B------:R-:W-:Y:S01]  /*3af0*/  IMAD.MOV.U32 R23, RZ, RZ, R21 ;  /* 0x000000ffff177224 */ /* 0x000fe200078e0015 */
        /* <DEDUP_REMOVED lines=17> */
[----:B-1----:R-:W-:Y:S01]  /*3c10*/  MOV R16, R4 ;  /* 0x0000000400107202 */ /* 0x002fe20000000f00 */
[----:B------:R-:W-:Y:S01]  /*3c20*/  IMAD.MOV.U32 R11, RZ, RZ, R5 ;  /* 0x000000ffff0b7224 */ /* 0x000fe200078e0005 */
[----:B------:R-:W-:-:S03]  /*3c30*/  MOV R12, 0x3c50 ;  /* 0x00003c50000c7802 */ /* 0x000fc60000000f00 */
[----:B0-----:R-:W-:Y:S05]  /*3c40*/  CALL.REL.NOINC `($_ZN2at6native18elementwise_kernelILi128ELi2EZNS0_22gpu_kernel_impl_nocastIZZZNS0_15tan_kernel_cudaERNS_18TensorIteratorBaseEENKUlvE_clEvENKUlvE_clEvEUlN3c107complexIdEEE_EEvS4_RKT_EUliE_EEviT1_$__internal_trig_reduction_slowpathd) ;  /* 0x0000238000007944 */ /* 0x001fea0003c00000 */
[----:B------:R-:W-:Y:S05]  /*3c50*/  BRA `(.L_x_5043) ;  /* 0x0000002000007947 */ /* 0x000fea0003800000 */
.L_x_5042:
[----:B------:R0:W1:Y:S01]  /*3c60*/  DMUL R16, RZ, R4 ;  /* 0x00000004ff107228 */ /* 0x0000620000000000 */
[----:B------:R-:W-:-:S05]  /*3c70*/  IMAD.MOV.U32 R0, RZ, RZ, RZ ;  /* 0x000000ffff007224 */ /* 0x000fca00078e00ff */
.L_x_5043:
[----:B------:R-:W-:Y:S05]  /*3c80*/  BSYNC B1 ;  /* 0x0000000000017941 */ /* 0x000fea0003800000 */
.L_x_5041:
[----:B01----:R-:W0:Y:S01]  /*3c90*/  DMUL R4, R16, R16 ;  /* 0x0000001010047228 */ /* 0x003e220000000000 */
[----:B------:R-:W-:Y:S01]  /*3ca0*/  MOV R2, 0x2799bcb9 ;  /* 0x2799bcb900027802 */ /* 0x000fe20000000f00 */
[----:B------:R-:W-:Y:S01]  /*3cb0*/  IMAD.MOV.U32 R3, RZ, RZ, 0x3ee48dac ;  /* 0x3ee48dacff037424 */ /* 0x000fe200078e00ff */
[----:B------:R-:W-:Y:S01]  /*3cc0*/  LOP3.LUT R0, R0, 0x1, RZ, 0xc0, !PT ;  /* 0x0000000100007812 */ /* 0x000fe200078ec0ff */
[----:B------:R-:W-:Y:S03]  /*3cd0*/  BSSY B1, `(.L_x_5044) ;  /* 0x000001f000017945 */ /* 0x000fe60003800000 */
[----:B------:R-:W-:Y:S01]  /*3ce0*/  ISETP.NE.U32.AND P0, PT, R0, 0x1, PT ;  /* 0x000000010000780c */ /* 0x000fe20003f05070 */
        /* <DEDUP_REMOVED lines=29> */
.L_x_5045:
[----:B------:R-:W-:Y:S05]  /*3ec0*/  BSYNC B1 ;  /* 0x0000000000017941 */ /* 0x000fea0003800000 */
.L_x_5044:
[----:B------:R-:W-:Y:S01]  /*3ed0*/  BSSY B1, `(.L_x_5046) ;  /* 0x0000052000017945 */ /* 0x000fe20003800000 */
[----:B-12---:R1:W2:Y:S01]  /*3ee0*/  DFMA R28, R20, R20, 1 ;  /* 0x3ff00000141c742b */ /* 0x0062a20000000014 */
[----:B------:R-:W-:Y:S01]  /*3ef0*/  MOV R2, R22 ;  /* 0x0000001600027202 */ /* 0x000fe20000000f00 */
[----:B------:R-:W-:Y:S05]  /*3f00*/  @!P1 BRA `(.L_x_5047) ;  /* 0x0000043000009947 */ /* 0x000fea0003800000 */
[----:B-12---:R-:W-:Y:S01]  /*3f10*/  IMAD.MOV.U32 R4, RZ, RZ, 0x652b82fe ;  /* 0x652b82feff047424 */ /* 0x006fe200078e00ff */
[----:B------:R-:W-:Y:S01]  /*3f20*/  SHF.L.U32 R0, R3, 0x1, RZ ;  /* 0x0000000103007819 */ /* 0x000fe200000006ff */
[----:B------:R-:W-:Y:S01]  /*3f30*/  IMAD.MOV.U32 R5, RZ, RZ, 0x3ff71547 ;  /* 0x3ff71547ff057424 */ /* 0x000fe200078e00ff */
[----:B0-----:R-:W-:Y:S01]  /*3f40*/  MOV R13, 0x3ff00000 ;  /* 0x3ff00000000d7802 */ /* 0x001fe20000000f00 */
[----:B------:R-:W-:Y:S01]  /*3f50*/  IMAD.MOV.U32 R12, RZ, RZ, 0x0 ;  /* 0x00000000ff0c7424 */ /* 0x000fe200078e00ff */
[C---:B------:R-:W-:Y:S01]  /*3f60*/  ISETP.GE.U32.AND P0, PT, R0.reuse, 0x7fb3e647, PT ;  /* 0x7fb3e6470000780c */ /* 0x040fe20003f06070 */
[----:B------:R-:W-:Y:S01]  /*3f70*/  BSSY B2, `(.L_x_5048) ;  /* 0x0000037000027945 */ /* 0x000fe20003800000 */
        /* <DEDUP_REMOVED lines=15> */
[----:B------:R-:W-:Y:S01]  /*4070*/  @P0 IADD3 R5, R4, RZ, RZ ;  /* 0x000000ff04050210 */ /* 0x000fe20007ffe0ff */
[----:B------:R-:W-:Y:S02]  /*4080*/  IMAD.MOV.U32 R4, RZ, RZ, RZ ;  /* 0x000000ffff047224 */ /* 0x000fe400078e00ff */
[----:B0-----:R-:W0:Y:S01]  /*4090*/  DFMA R8, R30, R8, c[0x2][0xb0] ;  /* 0x00802c001e08762b */ /* 0x001e220000000008 */
[----:B------:R-:W-:-:S05]  /*40a0*/  LEA R5, R5, 0x3ff00000, 0x14 ;  /* 0x3ff0000005057811 */ /* 0x000fca00078ea0ff */
        /* <DEDUP_REMOVED lines=35> */
.L_x_5049:
[----:B------:R-:W-:Y:S05]  /*42e0*/  BSYNC B2 ;  /* 0x0000000000027941 */ /* 0x000fea0003800000 */
.L_x_5048:
[----:B------:R-:W-:-:S04]  /*42f0*/  DADD R4, R30, R4 ;  /* 0x000000001e047229 */ /* 0x000fc80000000004 */
[----:B------:R-:W0:-:S06]  /*4300*/  DSETP.GE.AND P0, PT, R2, c[0x2][0xe8], PT ;  /* 0x00803a000200762a */ /* 0x000e0c0003f06000 */
[----:B0-----:R-:W-:Y:S02]  /*4310*/  FSEL R2, R4, RZ, !P0 ;  /* 0x000000ff04027208 */ /* 0x001fe40004000000 */
[----:B------:R-:W-:Y:S01]  /*4320*/  FSEL R3, R5, +QNAN , !P0 ;  /* 0x7ff0000005037808 */ /* 0x000fe20004000000 */
[----:B------:R-:W-:Y:S05]  /*4330*/  BRA `(.L_x_5050) ;  /* 0x000000b000007947 */ /* 0x000fea0003800000 */
.L_x_5047:
[----:B-12---:R-:W1:Y:S01]  /*4340*/  DMUL R4, R2, R2 ;  /* 0x0000000202047228 */ /* 0x006e620000000000 */
        /* <DEDUP_REMOVED lines=10> */
.L_x_5050:
[----:B------:R-:W-:Y:S05]  /*43f0*/  BSYNC B1 ;  /* 0x0000000000017941 */ /* 0x000fea0003800000 */
.L_x_5046:
[----:B--2---:R-:W-:Y:S01]  /*4400*/  LOP3.LUT R23, R3, 0x80000000, R23, 0xb8, !PT ;  /* 0x8000000003177812 */ /* 0x004fe200078eb817 */
[----:B------:R-:W-:Y:S01]  /*4410*/  IMAD.MOV.U32 R22, RZ, RZ, R2 ;  /* 0x000000ffff167224 */ /* 0x000fe200078e0002 */
[----:B-1----:R-:W-:Y:S01]  /*4420*/  MOV R8, 0x0 ;  /* 0x0000000000087802 */ /* 0x002fe20000000f00 */
[----:B------:R-:W-:Y:S01]  /*4430*/  IMAD.MOV.U32 R9, RZ, RZ, 0x3fd80000 ;  /* 0x3fd80000ff097424 */ /* 0x000fe200078e00ff */
[----:B------:R-:W-:Y:S03]  /*4440*/  BSSY B1, `(.L_x_5051) ;  /* 0x0000019000017945 */ /* 0x000fe60003800000 */
        /* <DEDUP_REMOVED lines=8> */
[----:B01----:R-:W0:-:S06]  /*44d0*/  DFMA R12, R8, R4, R2 ;  /* 0x00000004080c722b */ /* 0x003e0c0000000002 */
[----:B0-----:R-:W0:-:S04]  /*44e0*/  DMUL R14, R10, R12 ;  /* 0x0000000c0a0e7228 */ /* 0x001e080000000000 */
[----:B------:R-:W-:Y:S01]  /*44f0*/  IADD3 R5, R13, -0x100000, RZ ;  /* 0xfff000000d057810 */ /* 0x000fe20007ffe0ff */
[----:B------:R-:W-:Y:S01]  /*4500*/  IMAD.MOV.U32 R4, RZ, RZ, R12 ;  /* 0x000000ffff047224 */ /* 0x000fe200078e000c */
[----:B0-----:R-:W0:-:S06]  /*4510*/  DFMA R16, R14, -R14, R10 ;  /* 0x8000000e0e10722b */ /* 0x001e0c000000000a */
[----:B0-----:R0:W1:Y:S01]  /*4520*/  DFMA R8, R16, R4, R14 ;  /* 0x000000041008722b */ /* 0x001062000000000e */
[----:B------:R-:W-:Y:S05]  /*4530*/  @!P0 BRA `(.L_x_5052) ;  /* 0x0000009000008947 */ /* 0x000fea0003800000 */
[----:B-1----:R-:W-:Y:S01]  /*4540*/  MOV R8, R12 ;  /* 0x0000000c00087202 */ /* 0x002fe20000000f00 */
[----:B------:R-:W-:Y:S01]  /*4550*/  IMAD.MOV.U32 R12, RZ, RZ, R16 ;  /* 0x000000ffff0c7224 */ /* 0x000fe200078e0010 */
[----:B0-----:R-:W-:Y:S01]  /*4560*/  MOV R16, R2 ;  /* 0x0000000200107202 */ /* 0x001fe20000000f00 */
[----:B------:R-:W-:Y:S01]  /*4570*/  IMAD.MOV.U32 R13, RZ, RZ, R17 ;  /* 0x000000ffff0d7224 */ /* 0x000fe200078e0011 */
[----:B------:R-:W-:Y:S01]  /*4580*/  MOV R0, 0x45b0 ;  /* 0x000045b000007802 */ /* 0x000fe20000000f00 */
[----:B------:R-:W-:Y:S02]  /*4590*/  IMAD.MOV.U32 R9, RZ, RZ, R5 ;  /* 0x000000ffff097224 */ /* 0x000fe400078e0005 */
[----:B------:R-:W-:Y:S05]  /*45a0*/  CALL.REL.NOINC `($__internal_5_$__cuda_sm20_dsqrt_rn_f64_mediumpath_v1) ;  /* 0x0000178000007944 */ /* 0x000fea0003c00000 */
[----:B------:R-:W-:Y:S01]  /*45b0*/  IMAD.MOV.U32 R8, RZ, RZ, R10 ;  /* 0x000000ffff087224 */ /* 0x000fe200078e000a */
[----:B------:R-:W-:Y:S02]  /*45c0*/  MOV R9, R11 ;  /* 0x0000000b00097202 */ /* 0x000fe40000000f00 */
.L_x_5052:
[----:B------:R-:W-:Y:S05]  /*45d0*/  BSYNC B1 ;  /* 0x0000000000017941 */ /* 0x000fea0003800000 */
.L_x_5051:
        /* <DEDUP_REMOVED lines=25> */
.L_x_5054:
[----:B------:R-:W-:Y:S05]  /*4770*/  BSYNC B1 ;  /* 0x0000000000017941 */ /* 0x000fea0003800000 */
.L_x_5053:
[----:B------:R-:W0:Y:S01]  /*4780*/  MUFU.RCP64H R5, R3 ;  /* 0x0000000300057308 */ /* 0x000e220000001800 */
[----:B------:R-:W-:Y:S01]  /*4790*/  MOV R4, 0x1 ;  /* 0x0000000100047802 */ /* 0x000fe20000000f00 */
[----:B------:R-:W-:Y:S01]  /*47a0*/  BSSY B1, `(.L_x_5055) ;  /* 0x0000013000017945 */ /* 0x000fe20003800000 */
[----:B------:R-:W-:-:S04]  /*47b0*/  FSETP.GEU.AND P1, PT, |R21|, 6.5827683646048100446e-37, PT ;  /* 0x036000001500780b */ /* 0x000fc80003f2e200 */
        /* <DEDUP_REMOVED lines=12> */
[----:B------:R-:W-:Y:S01]  /*4880*/  MOV R12, R2 ;  /* 0x00000002000c7202 */ /* 0x000fe20000000f00 */
[----:B------:R-:W-:Y:S01]  /*4890*/  IMAD.MOV.U32 R15, RZ, RZ, R21 ;  /* 0x000000ffff0f7224 */ /* 0x000fe200078e0015 */
[----:B------:R-:W-:Y:S01]  /*48a0*/  MOV R0, 0x48d0 ;  /* 0x000048d000007802 */ /* 0x000fe20000000f00 */
[----:B------:R-:W-:Y:S02]  /*48b0*/  IMAD.MOV.U32 R13, RZ, RZ, R3 ;  /* 0x000000ffff0d7224 */ /* 0x000fe400078e0003 */
[----:B-1----:R-:W-:Y:S05]  /*48c0*/  CALL.REL.NOINC `($__internal_4_$__cuda_sm20_div_rn_f64_full) ;  /* 0x00000e8000007944 */ /* 0x002fea0003c00000 */
.L_x_5056:
[----:B------:R-:W-:Y:S05]  /*48d0*/  BSYNC B1 ;  /* 0x0000000000017941 */ /* 0x000fea0003800000 */
.L_x_5055:
[----:B------:R-:W-:Y:S05]  /*48e0*/  BRA `(.L_x_5057) ;  /* 0x00000e2000007947 */ /* 0x000fea0003800000 */
.L_x_5040:
        /* <DEDUP_REMOVED lines=33> */
[----:B------:R-:W-:Y:S01]  /*4b00*/  @!P1 IMAD.IADD R2, R2, 0x1, -R3 ;  /* 0x0000000102029824 */ /* 0x000fe200078e0a03 */
[----:B------:R-:W-:-:S04]  /*4b10*/  @!P1 LEA R3, R3, R9, 0x14 ;  /* 0x0000000903039211 */ /* 0x000fc800078ea0ff */
[----:B------:R-:W-:Y:S01]  /*4b20*/  @!P1 LEA R9, R2, 0x3ff00000, 0x14 ;  /* 0x3ff0000002099811 */ /* 0x000fe200078ea0ff */
[----:B------:R-:W-:Y:S02]  /*4b30*/  @!P1 IMAD.MOV.U32 R2, RZ, RZ, R8 ;  /* 0x000000ffff029224 */ /* 0x000fe400078e0008 */
[----:B------:R-:W-:-:S06]  /*4b40*/  @!P1 IMAD.MOV.U32 R8, RZ, RZ, RZ ;  /* 0x000000ffff089224 */ /* 0x000fcc00078e00ff */
[----:B------:R0:W1:-:S06]  /*4b50*/  @!P1 DMUL R20, R2, R8 ;  /* 0x0000000802149228 */ /* 0x00004c0000000000 */
.L_x_5059:
[----:B------:R-:W-:Y:S05]  /*4b60*/  BSYNC B1 ;  /* 0x0000000000017941 */ /* 0x000fea0003800000 */
.L_x_5058:
        /* <DEDUP_REMOVED lines=10> */
[----:B------:R-:W-:Y:S01]  /*4c10*/  MOV R16, R4 ;  /* 0x0000000400107202 */ /* 0x000fe20000000f00 */
[----:B0-----:R-:W-:Y:S01]  /*4c20*/  IMAD.MOV.U32 R11, RZ, RZ, R5 ;  /* 0x000000ffff0b7224 */ /* 0x001fe200078e0005 */
[----:B------:R-:W-:-:S03]  /*4c30*/  MOV R12, 0x4c50 ;  /* 0x00004c50000c7802 */ /* 0x000fc60000000f00 */
[----:B-12---:R-:W-:Y:S05]  /*4c40*/  CALL.REL.NOINC `($_ZN2at6native18elementwise_kernelILi128ELi2EZNS0_22gpu_kernel_impl_nocastIZZZNS0_15tan_kernel_cudaERNS_18TensorIteratorBaseEENKUlvE_clEvENKUlvE_clEvEUlN3c107complexIdEEE_EEvS4_RKT_EUliE_EEviT1_$__internal_trig_reduction_slowpathd) ;  /* 0x0000138000007944 */ /* 0x006fea0003c00000 */
[----:B------:R-:W-:Y:S01]  /*4c50*/  IMAD.MOV.U32 R2, RZ, RZ, R16 ;  /* 0x000000ffff027224 */ /* 0x000fe200078e0010 */
[----:B------:R-:W-:Y:S01]  /*4c60*/  MOV R3, R17 ;  /* 0x0000001100037202 */ /* 0x000fe20000000f00 */
[----:B------:R-:W-:Y:S05]  /*4c70*/  BRA `(.L_x_5062) ;  /* 0x0000002000007947 */ /* 0x000fea0003800000 */
.L_x_5061:
[----:B0-----:R0:W2:Y:S01]  /*4c80*/  DMUL R2, RZ, R4 ;  /* 0x00000004ff027228 */ /* 0x0010a20000000000 */
[----:B------:R-:W-:-:S05]  /*4c90*/  IMAD.MOV.U32 R0, RZ, RZ, RZ ;  /* 0x000000ffff007224 */ /* 0x000fca00078e00ff */
.L_x_5062:
[----:B------:R-:W-:Y:S05]  /*4ca0*/  BSYNC B1 ;  /* 0x0000000000017941 */ /* 0x000fea0003800000 */
.L_x_5060:
[----:B------:R-:W-:Y:S01]  /*4cb0*/  IMAD.SHL.U32 R8, R0, 0x8, RZ ;  /* 0x0000000800087824 */ /* 0x000fe200078e00ff */
[----:B------:R-:W-:-:S04]  /*4cc0*/  MOV R27, 0x8 ;  /* 0x00000008001b7802 */ /* 0x000fc80000000f00 */
[----:B------:R-:W-:-:S05]  /*4cd0*/  LOP3.LUT R8, R8, 0x8, RZ, 0xc0, !PT ;  /* 0x0000000808087812 */ /* 0x000fca00078ec0ff */
[----:B------:R-:W-:-:S05]  /*4ce0*/  IMAD.WIDE.U32 R26, R8, R27, c[0x4][0x168] ;  /* 0x01005a00081a7625 */ /* 0x000fca00078e001b */
[----:B------:R-:W3:Y:S04]  /*4cf0*/  LDG.E.128.CONSTANT R16, [R26.64] ;  /* 0x000000061a107981 */ /* 0x000ee8000c1e9d00 */
[----:B------:R-:W4:Y:S04]  /*4d00*/  LDG.E.128.CONSTANT R12, [R26.64+0x10] ;  /* 0x000010061a0c7981 */ /* 0x000f28000c1e9d00 */
[----:B0-----:R-:W5:Y:S01]  /*4d10*/  LDG.E.128.CONSTANT R8, [R26.64+0x20] ;  /* 0x000020061a087981 */ /* 0x001f62000c1e9d00 */
        /* <DEDUP_REMOVED lines=25> */
[----:B------:R-:W-:Y:S01]  /*4eb0*/  MOV R16, R4 ;  /* 0x0000000400107202 */ /* 0x000fe20000000f00 */
[----:B--2---:R-:W-:Y:S01]  /*4ec0*/  IMAD.MOV.U32 R11, RZ, RZ, R5 ;  /* 0x000000ffff0b7224 */ /* 0x004fe200078e0005 */
[----:B------:R-:W-:-:S03]  /*4ed0*/  MOV R12, 0x4ef0 ;  /* 0x00004ef0000c7802 */ /* 0x000fc60000000f00 */
[----:B01-3--:R-:W-:Y:S05]  /*4ee0*/  CALL.REL.NOINC `($_ZN2at6native18elementwise_kernelILi128ELi2EZNS0_22gpu_kernel_impl_nocastIZZZNS0_15tan_kernel_cudaERNS_18TensorIteratorBaseEENKUlvE_clEvENKUlvE_clEvEUlN3c107complexIdEEE_EEvS4_RKT_EUliE_EEviT1_$__internal_trig_reduction_slowpathd) ;  /* 0x000010e000007944 */ /* 0x00bfea0003c00000 */
[----:B------:R-:W-:Y:S01]  /*4ef0*/  IMAD.MOV.U32 R24, RZ, RZ, R16 ;  /* 0x000000ffff187224 */ /* 0x000fe200078e0010 */
[----:B------:R-:W-:Y:S01]  /*4f00*/  MOV R25, R17 ;  /* 0x0000001100197202 */ /* 0x000fe20000000f00 */
[----:B------:R-:W-:Y:S05]  /*4f10*/  BRA `(.L_x_5065) ;  /* 0x0000002000007947 */ /* 0x000fea0003800000 */
.L_x_5064:
[----:B------:R2:W3:Y:S01]  /*4f20*/  DMUL R24, RZ, R4 ;  /* 0x00000004ff187228 */ /* 0x0004e20000000000 */
[----:B------:R-:W-:-:S05]  /*4f30*/  IMAD.MOV.U32 R0, RZ, RZ, RZ ;  /* 0x000000ffff007224 */ /* 0x000fca00078e00ff */
.L_x_5065:
[----:B------:R-:W-:Y:S05]  /*4f40*/  BSYNC B1 ;  /* 0x0000000000017941 */ /* 0x000fea0003800000 */
.L_x_5063:
[----:B--2---:R-:W-:Y:S02]  /*4f50*/  IADD3 R4, R0, 0x1, RZ ;  /* 0x0000000100047810 */ /* 0x004fe40007ffe0ff */
[----:B------:R-:W-:-:S03]  /*4f60*/  MOV R27, 0x8 ;  /* 0x00000008001b7802 */ /* 0x000fc60000000f00 */
        /* <DEDUP_REMOVED lines=9> */
[----:B------:R-:W-:-:S02]  /*5000*/  IMAD.MOV.U32 R0, RZ, RZ, 0x3de5db65 ;  /* 0x3de5db65ff007424 */ /* 0x000fc400078e00ff */
[----:B------:R-:W-:Y:S01]  /*5010*/  IMAD.MOV.U32 R22, RZ, RZ, RZ ;  /* 0x000000ffff167224 */ /* 0x000fe200078e00ff */
        /* <DEDUP_REMOVED lines=12> */
[----:B--2---:R-:W0:Y:S01]  /*50e0*/  @P1 DFMA R24, R24, -1, RZ ;  /* 0xbff000001818182b */ /* 0x004e2200000000ff */
[----:B------:R-:W-:-:S05]  /*50f0*/  LOP3.LUT R23, R5, 0x80000000, R23, 0xb8, !PT ;  /* 0x8000000005177812 */ /* 0x000fca00078eb817 */
[----:B0-----:R-:W0:-:S06]  /*5100*/  DMUL R2, R2, R24 ;  /* 0x0000001802027228 */ /* 0x001e0c0000000000 */
[----:B01----:R-:W0:-:S06]  /*5110*/  DMUL R2, R2, R20 ;  /* 0x0000001402027228 */ /* 0x003e0c0000000000 */
[----:B0-----:R0:W1:Y:S01]  /*5120*/  DMUL R8, R2, R20 ;  /* 0x0000001402087228 */ /* 0x0010620000000000 */
[----:B------:R-:W-:Y:S05]  /*5130*/  BRA `(.L_x_5057) ;  /* 0x000005d000007947 */ /* 0x000fea0003800000 */
.L_x_5039:
[----:B------:R-:W0:-:S10]  /*5140*/  DADD R22, R4, -R4 ;  /* 0x0000000004167229 */ /* 0x000e140000000804 */
[----:B0-----:R-:W-:Y:S01]  /*5150*/  IMAD.MOV.U32 R8, RZ, RZ, R22 ;  /* 0x000000ffff087224 */ /* 0x001fe200078e0016 */
[----:B------:R-:W-:Y:S01]  /*5160*/  MOV R9, R23 ;  /* 0x0000001700097202 */ /* 0x000fe20000000f00 */
[----:B------:R-:W-:Y:S05]  /*5170*/  BRA `(.L_x_5057) ;  /* 0x0000059000007947 */ /* 0x000fea0003800000 */
.L_x_5038:
        /* <DEDUP_REMOVED lines=19> */
[----:B0-----:R-:W-:Y:S01]  /*52b0*/  IMAD.MOV.U32 R24, RZ, RZ, R2 ;  /* 0x000000ffff187224 */ /* 0x001fe200078e0002 */
[----:B------:R-:W-:Y:S01]  /*52c0*/  MOV R25, R3 ;  /* 0x0000000300197202 */ /* 0x000fe20000000f00 */
[----:B------:R-:W-:Y:S05]  /*52d0*/  @!P2 BRA `(.L_x_5069) ;  /* 0x000000600000a947 */ /* 0x000fea0003800000 */
[----:B------:R-:W-:Y:S01]  /*52e0*/  IMAD.MOV.U32 R16, RZ, RZ, R4 ;  /* 0x000000ffff107224 */ /* 0x000fe200078e0004 */
[----:B------:R-:W-:Y:S01]  /*52f0*/  MOV R12, 0x5320 ;  /* 0x00005320000c7802 */ /* 0x000fe20000000f00 */
[----:B------:R-:W-:Y:S02]  /*5300*/  IMAD.MOV.U32 R11, RZ, RZ, R5 ;  /* 0x000000ffff0b7224 */ /* 0x000fe400078e0005 */
[----:B------:R-:W-:Y:S05]  /*5310*/  CALL.REL.NOINC `($_ZN2at6native18elementwise_kernelILi128ELi2EZNS0_22gpu_kernel_impl_nocastIZZZNS0_15tan_kernel_cudaERNS_18TensorIteratorBaseEENKUlvE_clEvENKUlvE_clEvEUlN3c107complexIdEEE_EEvS4_RKT_EUliE_EEviT1_$__internal_trig_reduction_slowpathd) ;  /* 0x00000cb000007944 */ /* 0x000fea0003c00000 */
[----:B------:R-:W-:Y:S01]  /*5320*/  MOV R24, R16 ;  /* 0x0000001000187202 */ /* 0x000fe20000000f00 */
[----:B------:R-:W-:Y:S02]  /*5330*/  IMAD.MOV.U32 R25, RZ, RZ, R17 ;  /* 0x000000ffff197224 */ /* 0x000fe400078e0011 */
.L_x_5069:
[----:B------:R-:W-:Y:S05]  /*5340*/  BSYNC B3 ;  /* 0x0000000000037941 */ /* 0x000fea0003800000 */
.L_x_5068:
[----:B------:R-:W-:Y:S01]  /*5350*/  IMAD.SHL.U32 R8, R0, 0x8, RZ ;  /* 0x0000000800087824 */ /* 0x000fe200078e00ff */
[----:B------:R-:W-:-:S04]  /*5360*/  HFMA2.MMA R27, -RZ, RZ, 0, 4.76837158203125e-07 ;  /* 0x00000008ff1b7435 */ /* 0x000fc800000001ff */
[----:B------:R-:W-:-:S06]  /*5370*/  LOP3.LUT R8, R8, 0x8, RZ, 0xc0, !PT ;  /* 0x0000000808087812 */ /* 0x000fcc00078ec0ff */
        /* <DEDUP_REMOVED lines=21> */
[----:B------:R-:W-:Y:S01]  /*54d0*/  MOV R16, R4 ;  /* 0x0000000400107202 */ /* 0x000fe20000000f00 */
[----:B------:R-:W-:Y:S01]  /*54e0*/  IMAD.MOV.U32 R11, RZ, RZ, R5 ;  /* 0x000000ffff0b7224 */ /* 0x000fe200078e0005 */
[----:B------:R-:W-:-:S03]  /*54f0*/  MOV R12, 0x5510 ;  /* 0x00005510000c7802 */ /* 0x000fc60000000f00 */
[----:B0-----:R-:W-:Y:S05]  /*5500*/  CALL.REL.NOINC `($_ZN2at6native18elementwise_kernelILi128ELi2EZNS0_22gpu_kernel_impl_nocastIZZZNS0_15tan_kernel_cudaERNS_18TensorIteratorBaseEENKUlvE_clEvENKUlvE_clEvEUlN3c107complexIdEEE_EEvS4_RKT_EUliE_EEviT1_$__internal_trig_reduction_slowpathd) ;  /* 0x00000ac000007944 */ /* 0x001fea0003c00000 */
[----:B------:R-:W-:Y:S01]  /*5510*/  IMAD.MOV.U32 R22, RZ, RZ, R0 ;  /* 0x000000ffff167224 */ /* 0x000fe200078e0000 */
[----:B------:R-:W-:Y:S01]  /*5520*/  MOV R2, R16 ;  /* 0x0000001000027202 */ /* 0x000fe20000000f00 */
[----:B------:R-:W-:Y:S02]  /*5530*/  IMAD.MOV.U32 R3, RZ, RZ, R17 ;  /* 0x000000ffff037224 */ /* 0x000fe400078e0011 */
.L_x_5071:
[----:B------:R-:W-:Y:S05]  /*5540*/  BSYNC B3 ;  /* 0x0000000000037941 */ /* 0x000fea0003800000 */
.L_x_5070:
[----:B------:R-:W-:Y:S01]  /*5550*/  IADD3 R22, R22, 0x1, RZ ;  /* 0x0000000116167810 */ /* 0x000fe20007ffe0ff */
[----:B------:R-:W-:-:S04]  /*5560*/  HFMA2.MMA R25, -RZ, RZ, 0, 4.76837158203125e-07 ;  /* 0x00000008ff197435 */ /* 0x000fc800000001ff */
        /* <DEDUP_REMOVED lines=22> */
.L_x_5067:
[----:B------:R-:W-:Y:S05]  /*56d0*/  BSYNC B1 ;  /* 0x0000000000017941 */ /* 0x000fea0003800000 */
.L_x_5066:
[----:B-1----:R-:W-:Y:S01]  /*56e0*/  LOP3.LUT R9, RZ, 0x80000000, R5, 0xb8, !PT ;  /* 0x80000000ff097812 */ /* 0x002fe200078eb805 */
[----:B------:R-:W-:Y:S01]  /*56f0*/  IMAD.MOV.U32 R8, RZ, RZ, RZ ;  /* 0x000000ffff087224 */ /* 0x000fe200078e00ff */
[----:B------:R-:W-:Y:S02]  /*5700*/  MOV R22, R20 ;  /* 0x0000001400167202 */ /* 0x000fe40000000f00 */
.L_x_5057:
[----:B------:R-:W-:Y:S05]  /*5710*/  BSYNC B0 ;  /* 0x0000000000007941 */ /* 0x000fea0003800000 */
.L_x_5037:
[----:B------:R-:W2:-:S07]  /*5720*/  DADD R10, -RZ, -R22 ;  /* 0x00000000ff0a7229 */ /* 0x000e8e0000000916 */
[----:B-12---:R-:W-:Y:S01]  /*5730*/  STG.E.128 [R6.64], R8 ;  /* 0x0000000806007986 */ /* 0x006fe2000c101d06 */
[----:B------:R-:W-:Y:S05]  /*5740*/  EXIT ;  /* 0x000000000000794d */ /* 0x000fea0003800000 */
        .weak           $__internal_4_$__cuda_sm20_div_rn_f64_full
        .type           $__internal_4_$__cuda_sm20_div_rn_f64_full,@function
        .size           $__internal_4_$__cuda_sm20_div_rn_f64_full,($__internal_5_$__cuda_sm20_dsqrt_rn_f64_mediumpath_v1 - $__internal_4_$__cuda_sm20_div_rn_f64_full)
$__internal_4_$__cuda_sm20_div_rn_f64_full:
[----:B------:R-:W-:Y:S01]  /*5750*/  FSETP.GEU.AND P0, PT, |R13|, 1.469367938527859385e-39, PT ;  /* 0x001000000d00780b */ /* 0x000fe20003f0e200 */
[----:B------:R-:W-:Y:S01]  /*5760*/  IMAD.MOV.U32 R18, RZ, RZ, 0x1 ;  /* 0x00000001ff127424 */ /* 0x000fe200078e00ff */
[----:B------:R-:W-:Y:S01]  /*5770*/  FSETP.GEU.AND P2, PT, |R15|, 1.469367938527859385e-39, PT ;  /* 0x001000000f00780b */ /* 0x000fe20003f4e200 */
[----:B------:R-:W-:Y:S01]  /*5780*/  IMAD.MOV.U32 R16, RZ, RZ, R14 ;  /* 0x000000ffff107224 */ /* 0x000fe200078e000e */
[----:B------:R-:W-:Y:S01]  /*5790*/  LOP3.LUT R10, R13, 0x800fffff, RZ, 0xc0, !PT ;  /* 0x800fffff0d0a7812 */ /* 0x000fe200078ec0ff */
[----:B------:R-:W-:Y:S01]  /*57a0*/  BSSY B4, `(.L_x_5072) ;  /* 0x0000053000047945 */ /* 0x000fe20003800000 */
[----:B------:R-:W-:Y:S02]  /*57b0*/  LOP3.LUT R4, R15, 0x7ff00000, RZ, 0xc0, !PT ;  /* 0x7ff000000f047812 */ /* 0x000fe400078ec0ff */
[----:B------:R-:W-:Y:S01]  /*57c0*/  LOP3.LUT R11, R10, 0x3ff00000, RZ, 0xfc, !PT ;  /* 0x3ff000000a0b7812 */ /* 0x000fe200078efcff */
[----:B------:R-:W-:Y:S01]  /*57d0*/  IMAD.MOV.U32 R10, RZ, RZ, R12 ;  /* 0x000000ffff0a7224 */ /* 0x000fe200078e000c */
[----:B------:R-:W-:-:S03]  /*57e0*/  LOP3.LUT R9, R13, 0x7ff00000, RZ, 0xc0, !PT ;  /* 0x7ff000000d097812 */ /* 0x000fc600078ec0ff */
[----:B------:R-:W0:Y:S01]  /*57f0*/  @!P0 DMUL R10, R12, 8.98846567431157953865e+307 ;  /* 0x7fe000000c0a8828 */ /* 0x000e220000000000 */
[C---:B------:R-:W-:Y:S02]  /*5800*/  ISETP.GE.U32.AND P1, PT, R4.reuse, R9, PT ;  /* 0x000000090400720c */ /* 0x040fe40003f26070 */
[----:B------:R-:W-:Y:S02]  /*5810*/  @!P2 LOP3.LUT R5, R13, 0x7ff00000, RZ, 0xc0, !PT ;  /* 0x7ff000000d05a812 */ /* 0x000fe400078ec0ff */
[----:B------:R-:W-:Y:S01]  /*5820*/  @!P2 MOV R24, RZ ;  /* 0x000000ff0018a202 */ /* 0x000fe20000000f00 */
[----:B0-----:R-:W0:Y:S01]  /*5830*/  MUFU.RCP64H R19, R11 ;  /* 0x0000000b00137308 */ /* 0x001e220000001800 */
[----:B------:R-:W-:Y:S02]  /*5840*/  @!P2 ISETP.GE.U32.AND P3, PT, R4, R5, PT ;  /* 0x000000050400a20c */ /* 0x000fe40003f66070 */
[----:B------:R-:W-:Y:S02]  /*5850*/  MOV R5, 0x1ca00000 ;  /* 0x1ca0000000057802 */ /* 0x000fe40000000f00 */
[----:B------:R-:W-:-:S02]  /*5860*/  @!P0 LOP3.LUT R9, R11, 0x7ff00000, RZ, 0xc0, !PT ;  /* 0x7ff000000b098812 */ /* 0x000fc400078ec0ff */
[C---:B------:R-:W-:Y:S02]  /*5870*/  @!P2 SEL R25, R5.reuse, 0x63400000, !P3 ;  /* 0x634000000519a807 */ /* 0x040fe40005800000 */
[----:B------:R-:W-:Y:S02]  /*5880*/  SEL R17, R5, 0x63400000, !P1 ;  /* 0x6340000005117807 */ /* 0x000fe40004800000 */
[--C-:B------:R-:W-:Y:S02]  /*5890*/  @!P2 LOP3.LUT R8, R25, 0x80000000, R15.reuse, 0xf8, !PT ;  /* 0x800000001908a812 */ /* 0x100fe400078ef80f */
[----:B------:R-:W-:Y:S02]  /*58a0*/  LOP3.LUT R17, R17, 0x800fffff, R15, 0xf8, !PT ;  /* 0x800fffff11117812 */ /* 0x000fe400078ef80f */
[----:B------:R-:W-:Y:S01]  /*58b0*/  @!P2 LOP3.LUT R25, R8, 0x100000, RZ, 0xfc, !PT ;  /* 0x001000000819a812 */ /* 0x000fe200078efcff */
[----:B0-----:R-:W0:Y:S01]  /*58c0*/  DFMA R26, R18, -R10, 1 ;  /* 0x3ff00000121a742b */ /* 0x001e22000000080a */
[----:B------:R-:W-:Y:S01]  /*58d0*/  IMAD.MOV.U32 R8, RZ, RZ, R4 ;  /* 0x000000ffff087224 */ /* 0x000fe200078e0004 */
[----:B------:R-:W-:-:S03]  /*58e0*/  IADD3 R32, R9, -0x1, RZ ;  /* 0xffffffff09207810 */ /* 0x000fc60007ffe0ff */
[----:B------:R-:W-:-:S04]  /*58f0*/  @!P2 DFMA R16, R16, 2, -R24 ;  /* 0x400000001010a82b */ /* 0x000fc80000000818 */
[----:B0-----:R-:W0:-:S06]  /*5900*/  DFMA R26, R26, R26, R26 ;  /* 0x0000001a1a1a722b */ /* 0x001e0c000000001a */
[----:B0-----:R0:W1:Y:S01]  /*5910*/  DFMA R18, R18, R26, R18 ;  /* 0x0000001a1212722b */ /* 0x0010620000000012 */
[----:B------:R-:W-:-:S04]  /*5920*/  @!P2 LOP3.LUT R8, R17, 0x7ff00000, RZ, 0xc0, !PT ;  /* 0x7ff000001108a812 */ /* 0x000fc800078ec0ff */
[----:B0-----:R-:W-:Y:S01]  /*5930*/  IADD3 R26, R8, -0x1, RZ ;  /* 0xffffffff081a7810 */ /* 0x001fe20007ffe0ff */
[----:B-1----:R-:W0:-:S03]  /*5940*/  DFMA R24, R18, -R10, 1 ;  /* 0x3ff000001218742b */ /* 0x002e06000000080a */
[----:B------:R-:W-:-:S03]  /*5950*/  ISETP.GT.U32.AND P0, PT, R26, 0x7feffffe, PT ;  /* 0x7feffffe1a00780c */ /* 0x000fc60003f04070 */
[----:B0-----:R-:W0:Y:S01]  /*5960*/  DFMA R18, R18, R24, R18 ;  /* 0x000000181212722b */ /* 0x001e220000000012 */
[----:B------:R-:W-:-:S05]  /*5970*/  ISETP.GT.U32.OR P0, PT, R32, 0x7feffffe, P0 ;  /* 0x7feffffe2000780c */ /* 0x000fca0000704470 */
[----:B0-----:R-:W0:-:S06]  /*5980*/  DMUL R24, R18, R16 ;  /* 0x0000001012187228 */ /* 0x001e0c0000000000 */
[----:B0-----:R-:W0:-:S06]  /*5990*/  DFMA R26, R24, -R10, R16 ;  /* 0x8000000a181a722b */ /* 0x001e0c0000000010 */
[----:B0-----:R0:W1:Y:S01]  /*59a0*/  DFMA R26, R18, R26, R24 ;  /* 0x0000001a121a722b */ /* 0x0010620000000018 */
[----:B------:R-:W-:Y:S05]  /*59b0*/  @P0 BRA `(.L_x_5073) ;  /* 0x000001c000000947 */ /* 0x000fea0003800000 */
[----:B------:R-:W-:-:S04]  /*59c0*/  LOP3.LUT R9, R13, 0x7ff00000, RZ, 0xc0, !PT ;  /* 0x7ff000000d097812 */ /* 0x000fc800078ec0ff */
[C---:B------:R-:W-:Y:S01]  /*59d0*/  ISETP.GE.U32.AND P0, PT, R4.reuse, R9, PT ;  /* 0x000000090400720c */ /* 0x040fe20003f06070 */
[----:B------:R-:W-:-:S03]  /*59e0*/  IMAD.IADD R8, R4, 0x1, -R9 ;  /* 0x0000000104087824 */ /* 0x000fc600078e0a09 */
[----:B------:R-:W-:Y:S02]  /*59f0*/  SEL R4, R5, 0x63400000, !P0 ;  /* 0x6340000005047807 */ /* 0x000fe40004000000 */
[----:B------:R-:W-:-:S04]  /*5a00*/  IMNMX R8, R8, -0x46a00000, !PT ;  /* 0xb960000008087817 */ /* 0x000fc80007800200 */
[----:B------:R-:W-:Y:S01]  /*5a10*/  IMNMX R5, R8, 0x46a00000, PT ;  /* 0x46a0000008057817 */ /* 0x000fe20003800200 */
[----:B------:R-:W-:-:S03]  /*5a20*/  IMAD.MOV.U32 R8, RZ, RZ, RZ ;  /* 0x000000ffff087224 */ /* 0x000fc600078e00ff */
[----:B------:R-:W-:-:S04]  /*5a30*/  IADD3 R4, -R4, R5, RZ ;  /* 0x0000000504047210 */ /* 0x000fc80007ffe1ff */
[----:B------:R-:W-:-:S06]  /*5a40*/  IADD3 R9, R4, 0x7fe00000, RZ ;  /* 0x7fe0000004097810 */ /* 0x000fcc0007ffe0ff */
[----:B01----:R-:W0:-:S10]  /*5a50*/  DMUL R18, R26, R8 ;  /* 0x000000081a127228 */ /* 0x003e140000000000 */
[----:B0-----:R-:W-:-:S13]  /*5a60*/  FSETP.GTU.AND P0, PT, |R19|, 1.469367938527859385e-39, PT ;  /* 0x001000001300780b */ /* 0x001fda0003f0c200 */
[----:B------:R-:W-:Y:S05]  /*5a70*/  @P0 BRA `(.L_x_5074) ;  /* 0x0000025000000947 */ /* 0x000fea0003800000 */
[----:B------:R-:W0:-:S06]  /*5a80*/  DFMA R10, R26, -R10, R16 ;  /* 0x8000000a1a0a722b */ /* 0x000e0c0000000010 */
[----:B0-----:R-:W-:-:S04]  /*5a90*/  IMAD.MOV.U32 R10, RZ, RZ, RZ ;  /* 0x000000ffff0a7224 */ /* 0x001fc800078e00ff */
[C---:B------:R-:W-:Y:S02]  /*5aa0*/  FSETP.NEU.AND P0, PT, R11.reuse, RZ, PT ;  /* 0x000000ff0b00720b */ /* 0x040fe40003f0d000 */
[----:B------:R-:W-:-:S04]  /*5ab0*/  LOP3.LUT R13, R11, 0x80000000, R13, 0x48, !PT ;  /* 0x800000000b0d7812 */ /* 0x000fc800078e480d */
[----:B------:R-:W-:-:S07]  /*5ac0*/  LOP3.LUT R11, R13, R9, RZ, 0xfc, !PT ;  /* 0x000000090d0b7212 */ /* 0x000fce00078efcff */
[----:B------:R-:W-:Y:S05]  /*5ad0*/  @!P0 BRA `(.L_x_5074) ;  /* 0x000001f000008947 */ /* 0x000fea0003800000 */
[C---:B------:R-:W-:Y:S01]  /*5ae0*/  IADD3 R9, -R4.reuse, RZ, RZ ;  /* 0x000000ff04097210 */ /* 0x040fe20007ffe1ff */
[----:B------:R-:W-:Y:S01]  /*5af0*/  IMAD.MOV.U32 R8, RZ, RZ, RZ ;  /* 0x000000ffff087224 */ /* 0x000fe200078e00ff */
[----:B------:R-:W0:Y:S01]  /*5b00*/  DMUL.RP R10, R26, R10 ;  /* 0x0000000a1a0a7228 */ /* 0x000e220000008000 */
[----:B------:R-:W-:-:S04]  /*5b10*/  IADD3 R5, -R4, -0x43300000, RZ ;  /* 0xbcd0000004057810 */ /* 0x000fc80007ffe1ff */
[----:B------:R-:W1:-:S05]  /*5b20*/  DFMA R8, R18, -R8, R26 ;  /* 0x800000081208722b */ /* 0x000e4a000000001a */
[----:B0-----:R-:W-:-:S05]  /*5b30*/  LOP3.LUT R13, R11, R13, RZ, 0x3c, !PT ;  /* 0x0000000d0b0d7212 */ /* 0x001fca00078e3cff */
[----:B-1----:R-:W-:-:S04]  /*5b40*/  FSETP.NEU.AND P0, PT, |R9|, R5, PT ;  /* 0x000000050900720b */ /* 0x002fc80003f0d200 */
[----:B------:R-:W-:Y:S02]  /*5b50*/  FSEL R18, R10, R18, !P0 ;  /* 0x000000120a127208 */ /* 0x000fe40004000000 */
[----:B------:R-:W-:Y:S01]  /*5b60*/  FSEL R19, R13, R19, !P0 ;  /* 0x000000130d137208 */ /* 0x000fe20004000000 */
[----:B------:R-:W-:Y:S05]  /*5b70*/  BRA `(.L_x_5074) ;  /* 0x0000015000007947 */ /* 0x000fea0003800000 */
.L_x_5073:
[----:B------:R-:W2:-:S14]  /*5b80*/  DSETP.NAN.AND P0, PT, R14, R14, PT ;  /* 0x0000000e0e00722a */ /* 0x000e9c0003f08000 */
[----:B--2---:R-:W-:Y:S05]  /*5b90*/  @P0 BRA `(.L_x_5075) ;  /* 0x0000011000000947 */ /* 0x004fea0003800000 */
[----:B------:R-:W2:-:S14]  /*5ba0*/  DSETP.NAN.AND P0, PT, R12, R12, PT ;  /* 0x0000000c0c00722a */ /* 0x000e9c0003f08000 */
[----:B--2---:R-:W-:Y:S05]  /*5bb0*/  @P0 BRA `(.L_x_5076) ;  /* 0x000000c000000947 */ /* 0x004fea0003800000 */
[----:B------:R-:W-:Y:S01]  /*5bc0*/  ISETP.NE.AND P0, PT, R8, R9, PT ;  /* 0x000000090800720c */ /* 0x000fe20003f05270 */
[----:B0-----:R-:W-:Y:S01]  /*5bd0*/  IMAD.MOV.U32 R18, RZ, RZ, 0x0 ;  /* 0x00000000ff127424 */ /* 0x001fe200078e00ff */
[----:B------:R-:W-:-:S11]  /*5be0*/  MOV R19, 0xfff80000 ;  /* 0xfff8000000137802 */ /* 0x000fd60000000f00 */
[----:B------:R-:W-:Y:S05]  /*5bf0*/  @!P0 BRA `(.L_x_5074) ;  /* 0x000000d000008947 */ /* 0x000fea0003800000 */
[----:B------:R-:W-:Y:S02]  /*5c00*/  ISETP.NE.AND P0, PT, R8, 0x7ff00000, PT ;  /* 0x7ff000000800780c */ /* 0x000fe40003f05270 */
[----:B------:R-:W-:Y:S02]  /*5c10*/  LOP3.LUT R19, R15, 0x80000000, R13, 0x48, !PT ;  /* 0x800000000f137812 */ /* 0x000fe400078e480d */
[----:B------:R-:W-:-:S13]  /*5c20*/  ISETP.EQ.OR P0, PT, R9, RZ, !P0 ;  /* 0x000000ff0900720c */ /* 0x000fda0004702670 */
[----:B------:R-:W-:Y:S01]  /*5c30*/  @P0 LOP3.LUT R4, R19, 0x7ff00000, RZ, 0xfc, !PT ;  /* 0x7ff0000013040812 */ /* 0x000fe200078efcff */
[----:B------:R-:W-:Y:S02]  /*5c40*/  @!P0 IMAD.MOV.U32 R18, RZ, RZ, RZ ;  /* 0x000000ffff128224 */ /* 0x000fe400078e00ff */
[----:B------:R-:W-:Y:S01]  /*5c50*/  @P0 IMAD.MOV.U32 R18, RZ, RZ, RZ ;  /* 0x000000ffff120224 */ /* 0x000fe200078e00ff */
[----:B------:R-:W-:Y:S01]  /*5c60*/  @P0 MOV R19, R4 ;  /* 0x0000000400130202 */ /* 0x000fe20000000f00 */
[----:B------:R-:W-:Y:S05]  /*5c70*/  BRA `(.L_x_5074) ;  /* 0x0000005000007947 */ /* 0x000fea0003800000 */
.L_x_5076:
[----:B0-----:R-:W-:Y:S01]  /*5c80*/  LOP3.LUT R19, R13, 0x80000, RZ, 0xfc, !PT ;  /* 0x000800000d137812 */ /* 0x001fe200078efcff */
[----:B------:R-:W-:Y:S01]  /*5c90*/  IMAD.MOV.U32 R18, RZ, RZ, R12 ;  /* 0x000000ffff127224 */ /* 0x000fe200078e000c */
[----:B------:R-:W-:Y:S05]  /*5ca0*/  BRA `(.L_x_5074) ;  /* 0x0000002000007947 */ /* 0x000fea0003800000 */
.L_x_5075:
[----:B0-----:R-:W-:Y:S01]  /*5cb0*/  LOP3.LUT R19, R15, 0x80000, RZ, 0xfc, !PT ;  /* 0x000800000f137812 */ /* 0x001fe200078efcff */
[----:B------:R-:W-:Y:S02]  /*5cc0*/  IMAD.MOV.U32 R18, RZ, RZ, R14 ;  /* 0x000000ffff127224 */ /* 0x000fe400078e000e */
.L_x_5074:
[----:B------:R-:W-:Y:S05]  /*5cd0*/  BSYNC B4 ;  /* 0x0000000000047941 */ /* 0x000fea0003800000 */
.L_x_5072:
[----:B------:R-:W-:Y:S01]  /*5ce0*/  HFMA2.MMA R5, -RZ, RZ, 0, 0 ;  /* 0x00000000ff057435 */ /* 0x000fe200000001ff */
[----:B------:R-:W-:Y:S01]  /*5cf0*/  IMAD.MOV.U32 R4, RZ, RZ, R0 ;  /* 0x000000ffff047224 */ /* 0x000fe200078e0000 */
[----:B------:R-:W-:Y:S01]  /*5d00*/  MOV R8, R18 ;  /* 0x0000001200087202 */ /* 0x000fe20000000f00 */
[----:B------:R-:W-:-:S03]  /*5d10*/  IMAD.MOV.U32 R9, RZ, RZ, R19 ;  /* 0x000000ffff097224 */ /* 0x000fc600078e0013 */
[----:B------:R-:W-:Y:S05]  /*5d20*/  RET.REL.NODEC R4 `(_ZN2at6native18elementwise_kernelILi128ELi2EZNS0_22gpu_kernel_impl_nocastIZZZNS0_15tan_kernel_cudaERNS_18TensorIteratorBaseEENKUlvE_clEvENKUlvE_clEvEUlN3c107complexIdEEE_EEvS4_RKT_EUliE_EEviT1_) ;  /* 0xffffa2d004007950 */ /* 0x000fea0003c3ffff */
        .weak           $__internal_5_$__cuda_sm20_dsqrt_rn_f64_mediumpath_v1
        .type           $__internal_5_$__cuda_sm20_dsqrt_rn_f64_mediumpath_v1,@function
        .size           $__internal_5_$__cuda_sm20_dsqrt_rn_f64_mediumpath_v1,($_ZN2at6native18elementwise_kernelILi128ELi2EZNS0_22gpu_kernel_impl_nocastIZZZNS0_15tan_kernel_cudaERNS_18TensorIteratorBaseEENKUlvE_clEvENKUlvE_clEvEUlN3c107complexIdEEE_EEvS4_RKT_EUliE_EEviT1_$__internal_trig_reduction_slowpathd - $__internal_5_$__cuda_sm20_dsqrt_rn_f64_mediumpath_v1)
$__internal_5_$__cuda_sm20_dsqrt_rn_f64_mediumpath_v1:
[----:B------:R-:W-:Y:S01]  /*5d30*/  ISETP.GE.U32.AND P0, PT, R16, -0x3400000, PT ;  /* 0xfcc000001000780c */ /* 0x000fe20003f06070 */
[----:B------:R-:W-:-:S12]  /*5d40*/  BSSY B3, `(.L_x_5077) ;  /* 0x0000023000037945 */ /* 0x000fd80003800000 */
        /* <DEDUP_REMOVED lines=9> */
.L_x_5078:
        /* <DEDUP_REMOVED lines=9> */
[----:B------:R-:W-:Y:S01]  /*5e70*/  IMAD.MOV.U32 R14, RZ, RZ, 0x0 ;  /* 0x00000000ff0e7424 */ /* 0x000fe200078e00ff */
[----:B------:R-:W-:Y:S01]  /*5e80*/  MOV R15, 0x3fd80000 ;  /* 0x3fd80000000f7802 */ /* 0x000fe20000000f00 */
[----:B0-----:R-:W-:-:S03]  /*5e90*/  IMAD.MOV.U32 R10, RZ, RZ, RZ ;  /* 0x000000ffff0a7224 */ /* 0x001fc600078e00ff */
        /* <DEDUP_REMOVED lines=12> */
.L_x_5080:
[----:B------:R0:W1:-:S06]  /*5f60*/  DADD R8, R10, R10 ;  /* 0x000000000a087229 */ /* 0x00004c000000000a */
.L_x_5079:
[----:B------:R-:W-:Y:S05]  /*5f70*/  BSYNC B3 ;  /* 0x0000000000037941 */ /* 0x000fea0003800000 */
.L_x_5077:
[----:B01----:R-:W-:Y:S01]  /*5f80*/  IMAD.MOV.U32 R10, RZ, RZ, R8 ;  /* 0x000000ffff0a7224 */ /* 0x003fe200078e0008 */
[----:B------:R-:W-:Y:S01]  /*5f90*/  MOV R8, R0 ;  /* 0x0000000000087202 */ /* 0x000fe20000000f00 */
[----:B------:R-:W-:Y:S02]  /*5fa0*/  IMAD.MOV.U32 R11, RZ, RZ, R9 ;  /* 0x000000ffff0b7224 */ /* 0x000fe400078e0009 */
[----:B------:R-:W-:-:S04]  /*5fb0*/  IMAD.MOV.U32 R9, RZ, RZ, 0x0 ;  /* 0x00000000ff097424 */ /* 0x000fc800078e00ff */
[----:B------:R-:W-:Y:S05]  /*5fc0*/  RET.REL.NODEC R8 `(_ZN2at6native18elementwise_kernelILi128ELi2EZNS0_22gpu_kernel_impl_nocastIZZZNS0_15tan_kernel_cudaERNS_18TensorIteratorBaseEENKUlvE_clEvENKUlvE_clEvEUlN3c107complexIdEEE_EEvS4_RKT_EUliE_EEviT1_) ;  /* 0xffffa03008007950 */ /* 0x000fea0003c3ffff */
        .type           $_ZN2at6native18elementwise_kernelILi128ELi2EZNS0_22gpu_kernel_impl_nocastIZZZNS0_15tan_kernel_cudaERNS_18TensorIteratorBaseEENKUlvE_clEvENKUlvE_clEvEUlN3c107complexIdEEE_EEvS4_RKT_EUliE_EEviT1_$__internal_trig_reduction_slowpathd,@function
        .size           $_ZN2at6native18elementwise_kernelILi128ELi2EZNS0_22gpu_kernel_impl_nocastIZZZNS0_15tan_kernel_cudaERNS_18TensorIteratorBaseEENKUlvE_clEvENKUlvE_clEvEUlN3c107complexIdEEE_EEvS4_RKT_EUliE_EEviT1_$__internal_trig_reduction_slowpathd,(.L_x_6461 - $_ZN2at6native18elementwise_kernelILi128ELi2EZNS0_22gpu_kernel_impl_nocastIZZZNS0_15tan_kernel_cudaERNS_18TensorIteratorBaseEENKUlvE_clEvENKUlvE_clEvEUlN3c107complexIdEEE_EEvS4_RKT_EUliE_EEviT1_$__internal_trig_reduction_slowpathd)
$_ZN2at6native18elementwise_kernelILi128ELi2EZNS0_22gpu_kernel_impl_nocastIZZZNS0_15tan_kernel_cudaERNS_18TensorIteratorBaseEENKUlvE_clEvENKUlvE_clEvEUlN3c107complexIdEEE_EEvS4_RKT_EUliE_EEviT1_$__internal_trig_reduction_slowpathd:
        /* <DEDUP_REMOVED lines=12> */
[----:B------:R-:W-:-:S04]  /*6090*/  ISETP.GT.AND P0, PT, R9, 0xe, PT ;  /* 0x0000000e0900780c */ /* 0x000fc80003f04270 */
[----:B------:R-:W-:-:S04]  /*60a0*/  SEL R10, R10, 0x12, !P0 ;  /* 0x000000120a0a7807 */ /* 0x000fc80004000000 */
[----:B------:R-:W-:Y:S02]  /*60b0*/  ISETP.GT.AND P0, PT, R9, R10, PT ;  /* 0x0000000a0900720c */ /* 0x000fe40003f04270 */
[----:B------:R-:W-:Y:S02]  /*60c0*/  LOP3.LUT P1, R9, R8, 0x3f, RZ, 0xc0, !PT ;  /* 0x0000003f08097812 */ /* 0x000fe4000782c0ff */
[----:B------:R-:W-:-:S04]  /*60d0*/  IADD3 R8, -R0, 0xf, RZ ;  /* 0x0000000f00087810 */ /* 0x000fc80007ffe1ff */
[----:B------:R-:W-:-:S05]  /*60e0*/  MOV R13, R8 ;  /* 0x00000008000d7202 */ /* 0x000fca0000000f00 */
[----:B------:R-:W-:Y:S05]  /*60f0*/  @P0 BRA `(.L_x_5083) ;  /* 0x0000021000000947 */ /* 0x000fea0003800000 */
[----:B------:R-:W-:Y:S01]  /*6100*/  IMAD.MOV.U32 R13, RZ, RZ, 0x8 ;  /* 0x00000008ff0d7424 */ /* 0x000fe200078e00ff */
[C---:B------:R-:W-:Y:S01]  /*6110*/  SHF.L.U64.HI R17, R16.reuse, 0xb, R11 ;  /* 0x0000000b10117819 */ /* 0x040fe2000001020b */
[----:B------:R-:W-:Y:S01]  /*6120*/  IMAD.SHL.U32 R16, R16, 0x800, RZ ;  /* 0x0000080010107824 */ /* 0x000fe200078e00ff */
[----:B------:R-:W-:Y:S01]  /*6130*/  MOV R0, R1 ;  /* 0x0000000100007202 */ /* 0x000fe20000000f00 */
[----:B------:R-:W-:Y:S01]  /*6140*/  IMAD.WIDE R14, R8, R13, c[0x4][0x170] ;  /* 0x01005c00080e7625 */ /* 0x000fe200078e020d */
[----:B------:R-:W-:Y:S01]  /*6150*/  CS2R R30, SRZ ;  /* 0x00000000001e7805 */ /* 0x000fe2000001ff00 */
[----:B------:R-:W-:Y:S02]  /*6160*/  LOP3.LUT R17, R17, 0x80000000, RZ, 0xfc, !PT ;  /* 0x8000000011117812 */ /* 0x000fe400078efcff */
[----:B------:R-:W-:Y:S02]  /*6170*/  IMAD.MOV.U32 R13, RZ, RZ, R8 ;  /* 0x000000ffff0d7224 */ /* 0x000fe400078e0008 */
.L_x_5084:
[----:B------:R-:W-:Y:S02]  /*6180*/  ULDC.64 UR4, c[0x0][0x118] ;  /* 0x0000460000047ab9 */ /* 0x000fe40000000a00 */
[----:B------:R-:W2:Y:S01]  /*6190*/  LDG.E.64.CONSTANT R28, [R14.64] ;  /* 0x000000040e1c7981 */ /* 0x000ea2000c1e9b00 */
[----:B------:R-:W-:Y:S01]  /*61a0*/  IADD3 R13, R13, 0x1, RZ ;  /* 0x000000010d0d7810 */ /* 0x000fe20007ffe0ff */
[----:B--2---:R-:W-:-:S04]  /*61b0*/  IMAD.WIDE.U32 R30, P4, R28, R16, R30 ;  /* 0x000000101c1e7225 */ /* 0x004fc8000788001e */
[CC--:B------:R-:W-:Y:S02]  /*61c0*/  IMAD R25, R28.reuse, R17.reuse, RZ ;  /* 0x000000111c197224 */ /* 0x0c0fe400078e02ff */
[----:B------:R-:W-:Y:S02]  /*61d0*/  IMAD R18, R29, R16, RZ ;  /* 0x000000101d127224 */ /* 0x000fe400078e02ff */
[----:B------:R-:W-:Y:S01]  /*61e0*/  IMAD.HI.U32 R19, R28, R17, RZ ;  /* 0x000000111c137227 */ /* 0x000fe200078e00ff */
[----:B------:R-:W-:-:S03]  /*61f0*/  IADD3 R25, P0, R25, R31, RZ ;  /* 0x0000001f19197210 */ /* 0x000fc60007f1e0ff */
[----:B------:R-:W-:Y:S01]  /*6200*/  IMAD.X R19, RZ, RZ, R19, P4 ;  /* 0x000000ffff137224 */ /* 0x000fe200020e0613 */
[----:B------:R-:W-:Y:S01]  /*6210*/  IADD3 R31, P3, R18, R25, RZ ;  /* 0x00000019121f7210 */ /* 0x000fe20007f7e0ff */
[----:B------:R-:W-:-:S04]  /*6220*/  IMAD.HI.U32 R18, R29, R16, RZ ;  /* 0x000000101d127227 */ /* 0x000fc800078e00ff */
[C---:B------:R-:W-:Y:S01]  /*6230*/  IMAD R25, R29.reuse, R17, RZ ;  /* 0x000000111d197224 */ /* 0x040fe200078e02ff */
[----:B------:R-:W-:Y:S01]  /*6240*/  IADD3.X R18, P0, R18, R19, RZ, P0, !PT ;  /* 0x0000001312127210 */ /* 0x000fe2000071e4ff */
[----:B------:R-:W-:Y:S01]  /*6250*/  IMAD.HI.U32 R24, R29, R17, RZ ;  /* 0x000000111d187227 */ /* 0x000fe200078e00ff */
[----:B------:R0:W-:Y:S02]  /*6260*/  STL.64 [R0], R30 ;  /* 0x0000001e00007387 */ /* 0x0001e40000100a00 */
[----:B------:R-:W-:Y:S02]  /*6270*/  IADD3.X R18, P4, R25, R18, RZ, P3, !PT ;  /* 0x0000001219127210 */ /* 0x000fe40001f9e4ff */
[----:B------:R-:W-:Y:S02]  /*6280*/  ISETP.GE.AND P3, PT, R13, R10, PT ;  /* 0x0000000a0d00720c */ /* 0x000fe40003f66270 */
[----:B------:R-:W-:Y:S02]  /*6290*/  IADD3.X R24, R24, RZ, RZ, P0, !PT ;  /* 0x000000ff18187210 */ /* 0x000fe400007fe4ff */
[----:B------:R-:W-:-:S03]  /*62a0*/  IADD3 R14, P0, R14, 0x8, RZ ;  /* 0x000000080e0e7810 */ /* 0x000fc60007f1e0ff */
[----:B------:R-:W-:Y:S01]  /*62b0*/  IMAD.X R19, RZ, RZ, R24, P4 ;  /* 0x000000ffff137224 */ /* 0x000fe200020e0618 */
[----:B0-----:R-:W-:Y:S01]  /*62c0*/  IADD3 R0, R0, 0x8, RZ ;  /* 0x0000000800007810 */ /* 0x001fe20007ffe0ff */
[----:B------:R-:W-:Y:S01]  /*62d0*/  IMAD.X R15, RZ, RZ, R15, P0 ;  /* 0x000000ffff0f7224 */ /* 0x000fe200000e060f */
[----:B------:R-:W-:Y:S01]  /*62e0*/  MOV R30, R18 ;  /* 0x00000012001e7202 */ /* 0x000fe20000000f00 */
[----:B------:R-:W-:Y:S02]  /*62f0*/  IMAD.MOV.U32 R31, RZ, RZ, R19 ;  /* 0x000000ffff1f7224 */ /* 0x000fe400078e0013 */
[----:B------:R-:W-:Y:S05]  /*6300*/  @!P3 BRA `(.L_x_5084) ;  /* 0xfffffe700000b947 */ /* 0x000fea000383ffff */
.L_x_5083:
[----:B------:R-:W-:Y:S05]  /*6310*/  BSYNC B2 ;  /* 0x0000000000027941 */ /* 0x000fea0003800000 */
.L_x_5082:
[----:B------:R-:W-:-:S05]  /*6320*/  IMAD.IADD R8, R13, 0x1, -R8 ;  /* 0x000000010d087824 */ /* 0x000fca00078e0a08 */
[----:B------:R-:W-:-:S05]  /*6330*/  LEA R24, R8, R1, 0x3 ;  /* 0x0000000108187211 */ /* 0x000fca00078e18ff */
[----:B------:R0:W-:Y:S04]  /*6340*/  STL.64 [R24], R30 ;  /* 0x0000001e18007387 */ /* 0x0001e80000100a00 */
[----:B------:R-:W2:Y:S04]  /*6350*/  LDL.64 R14, [R1+0x10] ;  /* 0x00001000010e7983 */ /* 0x000ea80000100a00 */
[----:B------:R-:W3:Y:S04]  /*6360*/  @P1 LDL.64 R18, [R1+0x8] ;  /* 0x0000080001121983 */ /* 0x000ee80000100a00 */
[----:B------:R-:W4:Y:S01]  /*6370*/  LDL.64 R16, [R1+0x18] ;  /* 0x0000180001107983 */ /* 0x000f220000100a00 */
[----:B------:R-:W-:Y:S01]  /*6380*/  @P1 IADD3 R0, -R9, 0x40, RZ ;  /* 0x0000004009001810 */ /* 0x000fe20007ffe1ff */
[----:B------:R-:W-:Y:S01]  /*6390*/  UMOV UR4, URZ ;  /* 0x0000003f00047c82 */ /* 0x000fe20008000000 */
[----:B--2---:R-:W-:-:S02]  /*63a0*/  @P1 SHF.L.U32 R8, R14, R9, RZ ;  /* 0x000000090e081219 */ /* 0x004fc400000006ff */
[-CC-:B---3--:R-:W-:Y:S02]  /*63b0*/  @P1 SHF.R.U64 R13, R18, R0.reuse, R19.reuse ;  /* 0x00000000120d1219 */ /* 0x188fe40000001213 */
[-C--:B------:R-:W-:Y:S02]  /*63c0*/  @P1 SHF.R.U32.HI R10, RZ, R0.reuse, R19 ;  /* 0x00000000ff0a1219 */ /* 0x080fe40000011613 */
[C-C-:B------:R-:W-:Y:S02]  /*63d0*/  @P1 SHF.R.U64 R18, R14.reuse, R0, R15.reuse ;  /* 0x000000000e121219 */ /* 0x140fe4000000120f */
[-C--:B------:R-:W-:Y:S02]  /*63e0*/  @P1 SHF.L.U64.HI R19, R14, R9.reuse, R15 ;  /* 0x000000090e131219 */ /* 0x080fe4000001020f */
[----:B------:R-:W-:Y:S02]  /*63f0*/  @P1 LOP3.LUT R14, R13, R8, RZ, 0xfc, !PT ;  /* 0x000000080d0e1212 */ /* 0x000fe400078efcff */
[----:B----4-:R-:W-:-:S02]  /*6400*/  @P1 SHF.L.U32 R13, R16, R9, RZ ;  /* 0x00000009100d1219 */ /* 0x010fc400000006ff */
        /* <DEDUP_REMOVED lines=15> */
[----:B------:R-:W-:Y:S02]  /*6500*/  SHF.R.U32.HI R0, RZ, 0x1d, R17 ;  /* 0x0000001dff007819 */ /* 0x000fe40000011611 */
[----:B------:R-:W-:Y:S02]  /*6510*/  LOP3.LUT R16, RZ, R9, RZ, 0x33, !PT ;  /* 0x00000009ff107212 */ /* 0x000fe400078e33ff */
[----:B------:R-:W-:Y:S02]  /*6520*/  IADD3.X R13, P1, RZ, R13, RZ, P0, !PT ;  /* 0x0000000dff0d7210 */ /* 0x000fe4000073e4ff */
[----:B------:R-:W-:Y:S02]  /*6530*/  LOP3.LUT P0, RZ, R0, 0x1, RZ, 0xc0, !PT ;  /* 0x0000000100ff7812 */ /* 0x000fe4000780c0ff */
[----:B------:R-:W-:Y:S02]  /*6540*/  IADD3.X R16, RZ, R16, RZ, P1, !PT ;  /* 0x00000010ff107210 */ /* 0x000fe40000ffe4ff */
[----:B------:R-:W-:-:S02]  /*6550*/  SEL R10, R10, R13, !P0 ;  /* 0x0000000d0a0a7207 */ /* 0x000fc40004000000 */
[----:B------:R-:W-:Y:S02]  /*6560*/  SEL R9, R9, R16, !P0 ;  /* 0x0000001009097207 */ /* 0x000fe40004000000 */
[----:B------:R-:W-:Y:S02]  /*6570*/  LOP3.LUT R0, R0, 0x1, RZ, 0xc0, !PT ;  /* 0x0000000100007812 */ /* 0x000fe400078ec0ff */
[----:B------:R-:W-:Y:S02]  /*6580*/  ISETP.NE.U32.AND P1, PT, R9, RZ, PT ;  /* 0x000000ff0900720c */ /* 0x000fe40003f25070 */
[----:B------:R-:W-:Y:S01]  /*6590*/  LEA.HI R0, R17, R0, RZ, 0x2 ;  /* 0x0000000011007211 */ /* 0x000fe200078f10ff */
[----:B------:R-:W-:Y:S01]  /*65a0*/  @P0 IMAD.MOV R14, RZ, RZ, -R14 ;  /* 0x000000ffff0e0224 */ /* 0x000fe200078e0a0e */
[----:B------:R-:W-:-:S04]  /*65b0*/  SEL R18, R10, R9, !P1 ;  /* 0x000000090a127207 */ /* 0x000fc80004800000 */
[----:B------:R-:W1:Y:S02]  /*65c0*/  FLO.U32 R13, R18 ;  /* 0x00000012000d7300 */ /* 0x000e6400000e0000 */
[C---:B-1----:R-:W-:Y:S02]  /*65d0*/  IADD3 R15, -R13.reuse, 0x1f, RZ ;  /* 0x0000001f0d0f7810 */ /* 0x042fe40007ffe1ff */
[----:B------:R-:W-:-:S03]  /*65e0*/  IADD3 R13, -R13, 0x3f, RZ ;  /* 0x0000003f0d0d7810 */ /* 0x000fc60007ffe1ff */
[----:B------:R-:W-:Y:S01]  /*65f0*/  @P1 IMAD.MOV R13, RZ, RZ, R15 ;  /* 0x000000ffff0d1224 */ /* 0x000fe200078e020f */
[----:B------:R-:W-:-:S04]  /*6600*/  SEL R15, R8, R19, !P0 ;  /* 0x00000013080f7207 */ /* 0x000fc80004000000 */
[C---:B------:R-:W-:Y:S02]  /*6610*/  ISETP.NE.U32.AND P1, PT, R13.reuse, RZ, PT ;  /* 0x000000ff0d00720c */ /* 0x040fe40003f25070 */
[----:B------:R-:W-:Y:S02]  /*6620*/  IADD3 R16, -R13, 0x40, RZ ;  /* 0x000000400d107810 */ /* 0x000fe40007ffe1ff */
[----:B------:R-:W-:Y:S02]  /*6630*/  ISETP.NE.AND.EX P1, PT, RZ, RZ, PT, P1 ;  /* 0x000000ffff00720c */ /* 0x000fe40003f25310 */
[-C--:B------:R-:W-:Y:S02]  /*6640*/  SHF.L.U32 R8, R10, R13.reuse, RZ ;  /* 0x0000000d0a087219 */ /* 0x080fe400000006ff */
[----:B------:R-:W-:Y:S02]  /*6650*/  SHF.R.U64 R19, R14, R16, R15 ;  /* 0x000000100e137219 */ /* 0x000fe4000000120f */
[----:B------:R-:W-:-:S02]  /*6660*/  SHF.L.U64.HI R14, R10, R13, R9 ;  /* 0x0000000d0a0e7219 */ /* 0x000fc40000010209 */
[----:B------:R-:W-:-:S05]  /*6670*/  SHF.R.U32.HI R15, RZ, R16, R15 ;  /* 0x00000010ff0f7219 */ /* 0x000fca000001160f */
[----:B------:R-:W-:Y:S02]  /*6680*/  @P1 LOP3.LUT R10, R19, R8, RZ, 0xfc, !PT ;  /* 0x00000008130a1212 */ /* 0x000fe400078efcff */
[----:B------:R-:W-:Y:S01]  /*6690*/  @P1 LOP3.LUT R9, R15, R14, RZ, 0xfc, !PT ;  /* 0x0000000e0f091212 */ /* 0x000fe200078efcff */
[----:B------:R-:W-:Y:S02]  /*66a0*/  IMAD.MOV.U32 R15, RZ, RZ, RZ ;  /* 0x000000ffff0f7224 */ /* 0x000fe400078e00ff */
[----:B------:R-:W-:-:S04]  /*66b0*/  IMAD.WIDE.U32 R18, R10, 0x2168c235, RZ ;  /* 0x2168c2350a127825 */ /* 0x000fc800078e00ff */
[----:B------:R-:W-:Y:S01]  /*66c0*/  IMAD.HI.U32 R8, R9, -0x36f0255e, RZ ;  /* 0xc90fdaa209087827 */ /* 0x000fe200078e00ff */
[----:B------:R-:W-:Y:S02]  /*66d0*/  MOV R14, R19 ;  /* 0x00000013000e7202 */ /* 0x000fe40000000f00 */
[----:B------:R-:W-:-:S03]  /*66e0*/  IADD3 RZ, P3, R18, R18, RZ ;  /* 0x0000001212ff7210 */ /* 0x000fc60007f7e0ff */
[----:B------:R-:W-:-:S04]  /*66f0*/  IMAD.WIDE.U32 R14, R10, -0x36f0255e, R14 ;  /* 0xc90fdaa20a0e7825 */ /* 0x000fc800078e000e */
[C---:B------:R-:W-:Y:S02]  /*6700*/  IMAD R10, R9.reuse, -0x36f0255e, RZ ;  /* 0xc90fdaa2090a7824 */ /* 0x040fe400078e02ff */
[----:B------:R-:W-:-:S04]  /*6710*/  IMAD.WIDE.U32 R14, P1, R9, 0x2168c235, R14 ;  /* 0x2168c235090e7825 */ /* 0x000fc8000782000e */
[----:B------:R-:W-:Y:S01]  /*6720*/  IMAD.X R8, RZ, RZ, R8, P1 ;  /* 0x000000ffff087224 */ /* 0x000fe200008e0608 */
[----:B------:R-:W-:Y:S02]  /*6730*/  IADD3 R10, P1, R10, R15, RZ ;  /* 0x0000000f0a0a7210 */ /* 0x000fe40007f3e0ff */
[----:B------:R-:W-:Y:S02]  /*6740*/  IADD3.X RZ, P3, R14, R14, RZ, P3, !PT ;  /* 0x0000000e0eff7210 */ /* 0x000fe40001f7e4ff */
[----:B------:R-:W-:Y:S02]  /*6750*/  IADD3.X R15, RZ, R8, RZ, P1, !PT ;  /* 0x00000008ff0f7210 */ /* 0x000fe40000ffe4ff */
[C---:B------:R-:W-:Y:S02]  /*6760*/  ISETP.GT.U32.AND P1, PT, R10.reuse, RZ, PT ;  /* 0x000000ff0a00720c */ /* 0x040fe40003f24070 */
[----:B------:R-:W-:Y:S02]  /*6770*/  IADD3.X R9, P3, R10, R10, RZ, P3, !PT ;  /* 0x0000000a0a097210 */ /* 0x000fe40001f7e4ff */
[----:B------:R-:W-:-:S03]  /*6780*/  ISETP.GT.AND.EX P1, PT, R15, RZ, PT, P1 ;  /* 0x000000ff0f00720c */ /* 0x000fc60003f24310 */
[----:B------:R-:W-:Y:S01]  /*6790*/  IMAD.X R8, R15, 0x1, R15, P3 ;  /* 0x000000010f087824 */ /* 0x000fe200018e060f */
[----:B------:R-:W-:-:S04]  /*67a0*/  SEL R9, R9, R10, P1 ;  /* 0x0000000a09097207 */ /* 0x000fc80000800000 */
[----:B------:R-:W-:Y:S02]  /*67b0*/  SEL R8, R8, R15, P1 ;  /* 0x0000000f08087207 */ /* 0x000fe40000800000 */
[----:B------:R-:W-:-:S05]  /*67c0*/  IADD3 R10, P3, R9, 0x1, RZ ;  /* 0x00000001090a7810 */ /* 0x000fca0007f7e0ff */
[----:B------:R-:W-:Y:S01]  /*67d0*/  IMAD.X R9, RZ, RZ, R8, P3 ;  /* 0x000000ffff097224 */ /* 0x000fe200018e0608 */
[----:B------:R-:W-:Y:S02]  /*67e0*/  SEL R8, RZ, 0x1, !P1 ;  /* 0x00000001ff087807 */ /* 0x000fe40004800000 */
[----:B------:R-:W-:Y:S02]  /*67f0*/  LOP3.LUT P1, R11, R11, 0x80000000, RZ, 0xc0, !PT ;  /* 0x800000000b0b7812 */ /* 0x000fe4000782c0ff */
[----:B------:R-:W-:Y:S02]  /*6800*/  SHF.R.U64 R10, R10, 0xa, R9 ;  /* 0x0000000a0a0a7819 */ /* 0x000fe40000001209 */
[----:B------:R-:W-:Y:S02]  /*6810*/  IADD3 R8, R8, R13, RZ ;  /* 0x0000000d08087210 */ /* 0x000fe40007ffe0ff */
[----:B------:R-:W-:Y:S02]  /*6820*/  IADD3 R10, P3, R10, 0x1, RZ ;  /* 0x000000010a0a7810 */ /* 0x000fe40007f7e0ff */
[----:B------:R-:W-:Y:S01]  /*6830*/  @P0 LOP3.LUT R11, R11, 0x80000000, RZ, 0x3c, !PT ;  /* 0x800000000b0b0812 */ /* 0x000fe200078e3cff */
[----:B------:R-:W-:Y:S01]  /*6840*/  IMAD.SHL.U32 R8, R8, 0x100000, RZ ;  /* 0x0010000008087824 */ /* 0x000fe200078e00ff */
[----:B------:R-:W-:-:S03]  /*6850*/  LEA.HI.X R9, R9, RZ, RZ, 0x16, P3 ;  /* 0x000000ff09097211 */ /* 0x000fc600018fb4ff */
[----:B------:R-:W-:Y:S01]  /*6860*/  @P1 IMAD.MOV R0, RZ, RZ, -R0 ;  /* 0x000000ffff001224 */ /* 0x000fe200078e0a00 */
[--C-:B------:R-:W-:Y:S02]  /*6870*/  SHF.R.U64 R10, R10, 0x1, R9.reuse ;  /* 0x000000010a0a7819 */ /* 0x100fe40000001209 */
[----:B------:R-:W-:Y:S02]  /*6880*/  SHF.R.U32.HI R9, RZ, 0x1, R9 ;  /* 0x00000001ff097819 */ /* 0x000fe40000011609 */
[----:B------:R-:W-:-:S04]  /*6890*/  IADD3 R16, P3, P4, R10, -UR4, RZ ;  /* 0x800000040a107c10 */ /* 0x000fc8000fc7e0ff */
[----:B------:R-:W-:-:S04]  /*68a0*/  IADD3.X R8, R9, 0x3fe00000, ~R8, P3, P4 ;  /* 0x3fe0000009087810 */ /* 0x000fc80001fe8c08 */
[----:B------:R-:W-:-:S03]  /*68b0*/  LOP3.LUT R11, R8, R11, RZ, 0xfc, !PT ;  /* 0x0000000b080b7212 */ /* 0x000fc600078efcff */
.L_x_5081:
[----:B0-----:R-:W-:Y:S01]  /*68c0*/  IMAD.MOV.U32 R13, RZ, RZ, 0x0 ;  /* 0x00000000ff0d7424 */ /* 0x001fe200078e00ff */
[----:B------:R-:W-:-:S03]  /*68d0*/  MOV R17, R11 ;  /* 0x0000000b00117202 */ /* 0x000fc60000000f00 */
[----:B------:R-:W-:Y:S05]  /*68e0*/  RET.REL.NODEC R12 `(_ZN2at6native18elementwise_kernelILi128ELi2EZNS0_22gpu_kernel_impl_nocastIZZZNS0_15tan_kernel_cudaERNS_18TensorIteratorBaseEENKUlvE_clEvENKUlvE_clEvEUlN3c107complexIdEEE_EEvS4_RKT_EUliE_EEviT1_) ;  /* 0xffff97100c007950 */ /* 0x000fea0003c3ffff */
.L_x_5085:
        /* <DEDUP_REMOVED lines=9> */
.L_x_6461:


//--------------------- .text._ZN2at6native27unrolled_elementwise_kernelIZZZNS0_15tan_kernel_cudaERNS_18TensorIteratorBaseEENKUlvE_clEvENKUlvE_clEvEUlN3c107complexIdEEE_St5arrayIPcLm2EELi4E23TrivialOffsetCalculatorILi1EjESE_NS0_6memory15LoadWithoutCastENSF_16StoreWithoutCastEEEviT_T0_T2_T3_T4_T5_ --------------------------
	.section	.text._ZN2at6native27unrolled_elementwise_kernelIZZZNS0_15tan_kernel_cudaERNS_18TensorIteratorBaseEENKUlvE_clEvENKUlvE_clEvEUlN3c107complexIdEEE_St5arrayIPcLm2EELi4E23TrivialOffsetCalculatorILi1EjESE_NS0_6memory15LoadWithoutCastENSF_16StoreWithoutCastEEEviT_T0_T2_T3_T4_T5_,"ax",@progbits
	.sectioninfo	@"SHI_REGISTERS=48"
	.align	128
        .global         _ZN2at6native27unrolled_elementwise_kernelIZZZNS0_15tan_kernel_cudaERNS_18TensorIteratorBaseEENKUlvE_clEvENKUlvE_clEvEUlN3c107complexIdEEE_St5arrayIPcLm2EELi4E23TrivialOffsetCalculatorILi1EjESE_NS0_6memory15LoadWithoutCastENSF_16StoreWithoutCastEEEviT_T0_T2_T3_T4_T5_
        .type           _ZN2at6native27unrolled_elementwise_kernelIZZZNS0_15tan_kernel_cudaERNS_18TensorIteratorBaseEENKUlvE_clEvENKUlvE_clEvEUlN3c107complexIdEEE_St5arrayIPcLm2EELi4E23TrivialOffsetCalculatorILi1EjESE_NS0_6memory15LoadWithoutCastENSF_16StoreWithoutCastEEEviT_T0_T2_T3_T4_T5_,@function
        .size           _ZN2at6native27unrolled_elementwise_kernelIZZZNS0_15tan_kernel_cudaERNS_18TensorIteratorBaseEENKUlvE_clEvENKUlvE_clEvEUlN3c107complexIdEEE_St5arrayIPcLm2EELi4E23TrivialOffsetCalculatorILi1EjESE_NS0_6memory15LoadWithoutCastENSF_16StoreWithoutCastEEEviT_T0_T2_T3_T4_T5_,(.L_x_6464 - _ZN2at6native27unrolled_elementwise_kernelIZZZNS0_15tan_kernel_cudaERNS_18TensorIteratorBaseEENKUlvE_clEvENKUlvE_clEvEUlN3c107complexIdEEE_St5arrayIPcLm2EELi4E23TrivialOffsetCalculatorILi1EjESE_NS0_6memory15LoadWithoutCastENSF_16StoreWithoutCastEEEviT_T0_T2_T3_T4_T5_)
        .other          _ZN2at6native27unrolled_elementwise_kernelIZZZNS0_15tan_kernel_cudaERNS_18TensorIteratorBaseEENKUlvE_clEvENKUlvE_clEvEUlN3c107complexIdEEE_St5arrayIPcLm2EELi4E23TrivialOffsetCalculatorILi1EjESE_NS0_6memory15LoadWithoutCastENSF_16StoreWithoutCastEEEviT_T0_T2_T3_T4_T5_,@"STO_CUDA_ENTRY STV_DEFAULT"
_ZN2at6native27unrolled_elementwise_kernelIZZZNS0_15tan_kernel_cudaERNS_18TensorIteratorBaseEENKUlvE_clEvENKUlvE_clEvEUlN3c107complexIdEEE_St5arrayIPcLm2EELi4E23TrivialOffsetCalculatorILi1EjESE_NS0_6memory15LoadWithoutCastENSF_16StoreWithoutCastEEEviT_T0_T2_T3_T4_T5_:
.text._ZN2at6native27unrolled_elementwise_kernelIZZZNS0_15tan_kernel_cudaERNS_18TensorIteratorBaseEENKUlvE_clEvENKUlvE_clEvEUlN3c107complexIdEEE_St5arrayIPcLm2EELi4E23TrivialOffsetCalculatorILi1EjESE_NS0_6memory15LoadWithoutCastENSF_16StoreWithoutCastEEEviT_T0_T2_T3_T4_T5_:
        /* <DEDUP_REMOVED lines=8> */
[----:B------:R-:W-:Y:S01]  /*0080*/  CS2R R26, SRZ ;  /* 0x00000000001a7805 */ /* 0x000fe2000001ff00 */
[----:B------:R-:W-:Y:S01]  /*0090*/  CS2R R24, SRZ ;  /* 0x0000000000187805 */ /* 0x000fe2000001ff00 */
[----:B------:R-:W-:Y:S01]  /*00a0*/  CS2R R18, SRZ ;  /* 0x0000000000127805 */ /* 0x000fe2000001ff00 */
[----:B------:R-:W-:Y:S01]  /*00b0*/  CS2R R16, SRZ ;  /* 0x0000000000107805 */ /* 0x000fe2000001ff00 */
[----:B------:R-:W-:Y:S01]  /*00c0*/  ULDC.64 UR6, c[0x0][0x118] ;  /* 0x0000460000067ab9 */ /* 0x000fe20000000a00 */
[----:B------:R-:W-:Y:S01]  /*00d0*/  IADD3 R1, R1, -0x28, RZ ;  /* 0xffffffd801017810 */ /* 0x000fe20007ffe0ff */
[----:B0-----:R-:W-:-:S05]  /*00e0*/  IMAD R7, R3, R2, c[0x0][0x160] ;  /* 0x0000580003077624 */ /* 0x001fca00078e0202 */
[----:B-1----:R-:W-:-:S13]  /*00f0*/  ISETP.GE.AND P2, PT, R0, R7, PT ;  /* 0x000000070000720c */ /* 0x002fda0003f46270 */
[----:B------:R-:W-:Y:S01]  /*0100*/  @!P2 IMAD R2, R3, 0x200, R0 ;  /* 0x000002000302a824 */ /* 0x000fe200078e0200 */
[----:B------:R-:W-:-:S04]  /*0110*/  @!P2 IADD3 R0, R0, 0x80, RZ ;  /* 0x000000800000a810 */ /* 0x000fc80007ffe0ff */
[----:B------:R-:W-:-:S13]  /*0120*/  ISETP.GE.AND P0, PT, R0, R7, PT ;  /* 0x000000070000720c */ /* 0x000fda0003f06270 */
[----:B------:R-:W-:Y:S01]  /*0130*/  @!P0 IMAD R28, R3, 0x200, R0 ;  /* 0x00000200031c8824 */ /* 0x000fe200078e0200 */
[----:B------:R-:W-:Y:S02]  /*0140*/  @!P0 IADD3 R0, R0, 0x80, RZ ;  /* 0x0000008000008810 */ /* 0x000fe40007ffe0ff */
[----:B------:R-:W-:Y:S02]  /*0150*/  @!P0 MOV R29, 0x10 ;  /* 0x00000010001d8802 */ /* 0x000fe40000000f00 */
[----:B------:R-:W-:-:S03]  /*0160*/  ISETP.GE.AND P3, PT, R0, R7, PT ;  /* 0x000000070000720c */ /* 0x000fc60003f66270 */
[----:B------:R-:W-:-:S05]  /*0170*/  @!P0 IMAD.WIDE.U32 R28, R28, R29, c[0x0][0x170] ;  /* 0x00005c001c1c8625 */ /* 0x000fca00078e001d */
[----:B------:R0:W5:Y:S05]  /*0180*/  @!P0 LDG.E.128 R12, [R28.64] ;  /* 0x000000061c0c8981 */ /* 0x00016a000c1e1d00 */
[----:B------:R-:W-:Y:S01]  /*0190*/  @!P3 IMAD R30, R3, 0x200, R0 ;  /* 0x00000200031eb824 */ /* 0x000fe200078e0200 */
[----:B------:R-:W-:Y:S01]  /*01a0*/  @!P3 IADD3 R0, R0, 0x80, RZ ;  /* 0x000000800000b810 */ /* 0x000fe20007ffe0ff */
[----:B------:R-:W-:-:S03]  /*01b0*/  @!P3 IMAD.MOV.U32 R31, RZ, RZ, 0x10 ;  /* 0x00000010ff1fb424 */ /* 0x000fc600078e00ff */
[----:B------:R-:W-:Y:S01]  /*01c0*/  ISETP.GE.AND P1, PT, R0, R7, PT ;  /* 0x000000070000720c */ /* 0x000fe20003f26270 */
[----:B------:R-:W-:-:S05]  /*01d0*/  @!P3 IMAD.WIDE.U32 R30, R30, R31, c[0x0][0x170] ;  /* 0x00005c001e1eb625 */ /* 0x000fca00078e001f */
[----:B------:R0:W5:Y:S07]  /*01e0*/  @!P3 LDG.E.128 R8, [R30.64] ;  /* 0x000000061e08b981 */ /* 0x00016e000c1e1d00 */
[----:B------:R-:W-:Y:S02]  /*01f0*/  @!P1 IMAD R4, R3, 0x200, R0 ;  /* 0x0000020003049824 */ /* 0x000fe400078e0200 */
[----:B------:R-:W-:Y:S02]  /*0200*/  @!P2 IMAD.MOV.U32 R3, RZ, RZ, 0x10 ;  /* 0x00000010ff03a424 */ /* 0x000fe400078e00ff */
[----:B------:R-:W-:-:S02]  /*0210*/  @!P1 IMAD.MOV.U32 R5, RZ, RZ, 0x10 ;  /* 0x00000010ff059424 */ /* 0x000fc400078e00ff */
[----:B------:R-:W-:-:S04]  /*0220*/  @!P2 IMAD.WIDE.U32 R2, R2, R3, c[0x0][0x170] ;  /* 0x00005c000202a625 */ /* 0x000fc800078e0003 */
[----:B------:R-:W-:Y:S01]  /*0230*/  @!P1 IMAD.WIDE.U32 R4, R4, R5, c[0x0][0x170] ;  /* 0x00005c0004049625 */ /* 0x000fe200078e0005 */
[----:B------:R0:W5:Y:S04]  /*0240*/  @!P2 LDG.E.128 R24, [R2.64] ;  /* 0x000000060218a981 */ /* 0x000168000c1e1d00 */
[----:B------:R0:W5:Y:S01]  /*0250*/  @!P1 LDG.E.128 R16, [R4.64] ;  /* 0x0000000604109981 */ /* 0x000162000c1e1d00 */
[----:B------:R-:W-:Y:S01]  /*0260*/  BSSY B2, `(.L_x_5086) ;  /* 0x00001d9000027945 */ /* 0x000fe20003800000 */
[----:B------:R-:W-:Y:S01]  /*0270*/  CS2R R22, SRZ ;  /* 0x0000000000167805 */ /* 0x000fe2000001ff00 */
[----:B------:R-:W-:Y:S01]  /*0280*/  CS2R R20, SRZ ;  /* 0x0000000000147805 */ /* 0x000fe2000001ff00 */
[----:B------:R-:W-:Y:S05]  /*0290*/  @P2 BRA `(.L_x_5087) ;  /* 0x00001d5000002947 */ /* 0x000fea0003800000 */
[----:B-----5:R-:W1:Y:S01]  /*02a0*/  DADD R22, -RZ, -R26 ;  /* 0x00000000ff167229 */ /* 0x020e62000000091a */
        /* <DEDUP_REMOVED lines=11> */
[----:B0-----:R-:W0:-:S04]  /*0360*/  DMUL R2, R24, c[0x2][0x0] ;  /* 0x0080000018027a28 */ /* 0x001e080000000000 */
[----:B------:R-:W-:-:S06]  /*0370*/  DSETP.GE.AND P0, PT, |R24|, 2.14748364800000000000e+09, PT ;  /* 0x41e000001800742a */ /* 0x000fcc0003f06200 */
        /* <DEDUP_REMOVED lines=8> */
[----:B-1----:R-:W-:-:S03]  /*0400*/  IMAD.MOV.U32 R28, RZ, RZ, R25 ;  /* 0x000000ffff1c7224 */ /* 0x002fc600078e0019 */
[----:B0-----:R-:W-:Y:S05]  /*0410*/  CALL.REL.NOINC `($_ZN2at6native27unrolled_elementwise_kernelIZZZNS0_15tan_kernel_cudaERNS_18TensorIteratorBaseEENKUlvE_clEvENKUlvE_clEvEUlN3c107complexIdEEE_St5arrayIPcLm2EELi4E23TrivialOffsetCalculatorILi1EjESE_NS0_6memory15LoadWithoutCastENSF_16StoreWithoutCastEEEviT_T0_T2_T3_T4_T5_$__internal_trig_reduction_slowpathd) ;  /* 0x00007f7000007944 */ /* 0x001fea0003c00000 */
[----:B------:R-:W-:Y:S05]  /*0420*/  BRA `(.L_x_5094) ;  /* 0x0000002000007947 */ /* 0x000fea0003800000 */
.L_x_5093:
[----:B0-----:R0:W1:Y:S01]  /*0430*/  DMUL R28, RZ, R24 ;  /* 0x00000018ff1c7228 */ /* 0x0010620000000000 */
[----:B------:R-:W-:-:S05]  /*0440*/  IMAD.MOV.U32 R2, RZ, RZ, RZ ;  /* 0x000000ffff027224 */ /* 0x000fca00078e00ff */
.L_x_5094:
[----:B------:R-:W-:Y:S05]  /*0450*/  BSYNC B3 ;  /* 0x0000000000037941 */ /* 0x000fea0003800000 */
.L_x_5092:
[----:B01----:R-:W0:Y:S01]  /*0460*/  DMUL R4, R28, R28 ;  /* 0x0000001c1c047228 */ /* 0x003e220000000000 */
[----:B------:R-:W-:Y:S01]  /*0470*/  IMAD.MOV.U32 R20, RZ, RZ, 0x2799bcb9 ;  /* 0x2799bcb9ff147424 */ /* 0x000fe200078e00ff */
[----:B------:R-:W-:Y:S01]  /*0480*/  LOP3.LUT R2, R2, 0x1, RZ, 0xc0, !PT ;  /* 0x0000000102027812 */ /* 0x000fe200078ec0ff */
[----:B------:R-:W-:Y:S01]  /*0490*/  IMAD.MOV.U32 R21, RZ, RZ, 0x3ee48dac ;  /* 0x3ee48dacff157424 */ /* 0x000fe200078e00ff */
[----:B------:R-:W1:Y:S01]  /*04a0*/  DADD R22, -RZ, -R26 ;  /* 0x00000000ff167229 */ /* 0x000e62000000091a */
[----:B------:R-:W-:Y:S01]  /*04b0*/  BSSY B0, `(.L_x_5095) ;  /* 0x000001f000007945 */ /* 0x000fe20003800000 */
[----:B------:R-:W-:-:S03]  /*04c0*/  ISETP.NE.U32.AND P0, PT, R2, 0x1, PT ;  /* 0x000000010200780c */ /* 0x000fc60003f05070 */
[----:B0-----:R-:W0:-:S05]  /*04d0*/  DFMA R20, R4, R20, c[0x2][0x20] ;  /* 0x008008000414762b */ /* 0x001e0a0000000014 */
[----:B-1----:R-:W-:Y:S01]  /*04e0*/  LOP3.LUT R25, R23, 0x7fffffff, RZ, 0xc0, !PT ;  /* 0x7fffffff17197812 */ /* 0x002fe200078ec0ff */
[----:B0-----:R-:W0:-:S03]  /*04f0*/  DFMA R20, R4, R20, c[0x2][0x28] ;  /* 0x00800a000414762b */ /* 0x001e060000000014 */
[----:B------:R-:W-:-:S03]  /*0500*/  ISETP.GE.U32.AND P1, PT, R25, 0x3ff00000, PT ;  /* 0x3ff000001900780c */ /* 0x000fc60003f26070 */
        /* <DEDUP_REMOVED lines=25> */
.L_x_5096:
[----:B------:R-:W-:Y:S05]  /*06a0*/  BSYNC B0 ;  /* 0x0000000000007941 */ /* 0x000fea0003800000 */
.L_x_5095:
        /* <DEDUP_REMOVED lines=12> */
[----:B0--3--:R-:W0:Y:S02]  /*0770*/  DFMA R28, R4, c[0x2][0x90], R24 ;  /* 0x00802400041c7a2b */ /* 0x009e240000000018 */
        /* <DEDUP_REMOVED lines=24> */
[----:B0-----:R0:W1:Y:S02]  /*0900*/  DFMA R4, R4, R2, R28 ;  /* 0x000000020404722b */ /* 0x001064000000001c */
[----:B0-----:R-:W-:Y:S02]  /*0910*/  IMAD.MOV.U32 R28, RZ, RZ, 0x0 ;  /* 0x00000000ff1c7424 */ /* 0x001fe400078e00ff */
[----:B------:R-:W-:Y:S02]  /*0920*/  IMAD.MOV.U32 R29, RZ, RZ, 0x3ff00000 ;  /* 0x3ff00000ff1d7424 */ /* 0x000fe400078e00ff */
[----:B-1----:R-:W0:-:S10]  /*0930*/  DADD R2, R4, R4 ;  /* 0x0000000004027229 */ /* 0x002e140000000004 */
        /* <DEDUP_REMOVED lines=20> */
[----:B--2---:R-:W-:Y:S05]  /*0a80*/  CALL.REL.NOINC `($__internal_6_$__cuda_sm20_div_rn_f64_full) ;  /* 0x0000702000007944 */ /* 0x004fea0003c00000 */
.L_x_5100:
[----:B------:R-:W-:Y:S05]  /*0a90*/  BSYNC B4 ;  /* 0x0000000000047941 */ /* 0x000fea0003800000 */
.L_x_5099:
[----:B------:R-:W-:-:S04]  /*0aa0*/  DADD R2, R22, R2 ;  /* 0x0000000016027229 */ /* 0x000fc80000000002 */
[----:B------:R-:W0:-:S06]  /*0ab0*/  DSETP.GE.AND P0, PT, R24, c[0x2][0xe8], PT ;  /* 0x00803a001800762a */ /* 0x000e0c0003f06000 */
[----:B0-----:R-:W-:Y:S02]  /*0ac0*/  FSEL R22, R2, RZ, !P0 ;  /* 0x000000ff02167208 */ /* 0x001fe40004000000 */
[----:B------:R-:W-:Y:S01]  /*0ad0*/  FSEL R23, R3, +QNAN , !P0 ;  /* 0x7ff0000003177808 */ /* 0x000fe20004000000 */
[----:B------:R-:W-:Y:S05]  /*0ae0*/  BRA `(.L_x_5101) ;  /* 0x000000b000007947 */ /* 0x000fea0003800000 */
.L_x_5098:
        /* <DEDUP_REMOVED lines=11> */
.L_x_5101:
[----:B------:R-:W-:Y:S05]  /*0ba0*/  BSYNC B3 ;  /* 0x0000000000037941 */ /* 0x000fea0003800000 */
.L_x_5097:
[----:B------:R-:W4:Y:S01]  /*0bb0*/  DADD R26, -RZ, -R26 ;  /* 0x00000000ff1a7229 */ /* 0x000f22000000091a */
[----:B------:R-:W-:Y:S05]  /*0bc0*/  BSSY B3, `(.L_x_5102) ;  /* 0x000001f000037945 */ /* 0x000fea0003800000 */
[----:B----4-:R-:W-:-:S04]  /*0bd0*/  MOV R26, 0x0 ;  /* 0x00000000001a7802 */ /* 0x010fc80000000f00 */
[----:B---3--:R-:W-:Y:S01]  /*0be0*/  LOP3.LUT R23, R23, 0x80000000, R27, 0xb8, !PT ;  /* 0x8000000017177812 */ /* 0x008fe200078eb81b */
[----:B------:R-:W-:-:S05]  /*0bf0*/  IMAD.MOV.U32 R27, RZ, RZ, 0x3fd80000 ;  /* 0x3fd80000ff1b7424 */ /* 0x000fca00078e00ff */
[----:B------:R-:W3:-:S06]  /*0c00*/  DFMA R2, R22, R22, 1 ;  /* 0x3ff000001602742b */ /* 0x000ecc0000000016 */
[----:B-1-3--:R-:W1:Y:S04]  /*0c10*/  MUFU.RSQ64H R5, R3 ;  /* 0x0000000300057308 */ /* 0x00ae680000001c00 */
[----:B------:R-:W-:-:S04]  /*0c20*/  IADD3 R4, R3, -0x3500000, RZ ;  /* 0xfcb0000003047810 */ /* 0x000fc80007ffe0ff */
[----:B------:R-:W-:Y:S02]  /*0c30*/  ISETP.GE.U32.AND P0, PT, R4, 0x7ca00000, PT ;  /* 0x7ca000000400780c */ /* 0x000fe40003f06070 */
[----:B-1----:R-:W1:-:S06]  /*0c40*/  DMUL R24, R4, R4 ;  /* 0x0000000404187228 */ /* 0x002e4c0000000000 */
[----:B-1----:R-:W1:-:S06]  /*0c50*/  DFMA R24, R2, -R24, 1 ;  /* 0x3ff000000218742b */ /* 0x002e4c0000000818 */
[----:B-1----:R-:W-:-:S04]  /*0c60*/  DFMA R26, R24, R26, 0.5 ;  /* 0x3fe00000181a742b */ /* 0x002fc8000000001a */
[----:B------:R-:W1:-:S06]  /*0c70*/  DMUL R24, R4, R24 ;  /* 0x0000001804187228 */ /* 0x000e4c0000000000 */
[----:B01----:R-:W0:-:S04]  /*0c80*/  DFMA R32, R26, R24, R4 ;  /* 0x000000181a20722b */ /* 0x003e080000000004 */
[----:B--2---:R-:W-:-:S04]  /*0c90*/  DFMA R26, R20, R20, 1 ;  /* 0x3ff00000141a742b */ /* 0x004fc80000000014 */
        /* <DEDUP_REMOVED lines=8> */
[----:B------:R-:W-:Y:S01]  /*0d20*/  IMAD.MOV.U32 R5, RZ, RZ, R3 ;  /* 0x000000ffff057224 */ /* 0x000fe200078e0003 */
[----:B------:R-:W-:Y:S01]  /*0d30*/  MOV R0, 0xd90 ;  /* 0x00000d9000007802 */ /* 0x000fe20000000f00 */
[----:B0-----:R-:W-:Y:S02]  /*0d40*/  IMAD.MOV.U32 R30, RZ, RZ, R32 ;  /* 0x000000ffff1e7224 */ /* 0x001fe400078e0020 */
[----:B-1----:R-:W-:Y:S02]  /*0d50*/  IMAD.MOV.U32 R28, RZ, RZ, R34 ;  /* 0x000000ffff1c7224 */ /* 0x002fe400078e0022 */
[----:B------:R-:W-:Y:S02]  /*0d60*/  IMAD.MOV.U32 R29, RZ, RZ, R35 ;  /* 0x000000ffff1d7224 */ /* 0x000fe400078e0023 */
[----:B------:R-:W-:-:S02]  /*0d70*/  IMAD.MOV.U32 R3, RZ, RZ, R25 ;  /* 0x000000ffff037224 */ /* 0x000fc400078e0019 */
[----:B------:R-:W-:Y:S05]  /*0d80*/  CALL.REL.NOINC `($__internal_7_$__cuda_sm20_dsqrt_rn_f64_mediumpath_v1) ;  /* 0x0000737000007944 */ /* 0x000fea0003c00000 */
[----:B-1----:R-:W-:Y:S02]  /*0d90*/  IMAD.MOV.U32 R28, RZ, RZ, R2 ;  /* 0x000000ffff1c7224 */ /* 0x002fe400078e0002 */
[----:B------:R-:W-:-:S02]  /*0da0*/  IMAD.MOV.U32 R29, RZ, RZ, R3 ;  /* 0x000000ffff1d7224 */ /* 0x000fc400078e0003 */
.L_x_5103:
[----:B------:R-:W-:Y:S05]  /*0db0*/  BSYNC B3 ;  /* 0x0000000000037941 */ /* 0x000fea0003800000 */
.L_x_5102:
[C---:B0-----:R-:W0:Y:S01]  /*0dc0*/  DMUL R24, R26.reuse, R22 ;  /* 0x000000161a187228 */ /* 0x041e220000000000 */
[----:B------:R-:W-:Y:S01]  /*0dd0*/  IMAD.MOV.U32 R2, RZ, RZ, 0x1 ;  /* 0x00000001ff027424 */ /* 0x000fe200078e00ff */
[----:B------:R-:W-:Y:S02]  /*0de0*/  BSSY B3, `(.L_x_5104) ;  /* 0x0000017000037945 */ /* 0x000fe40003800000 */
[----:B-1----:R-:W1:-:S04]  /*0df0*/  DMUL R28, R26, R28 ;  /* 0x0000001c1a1c7228 */ /* 0x002e480000000000 */
[----:B0-----:R-:W0:-:S04]  /*0e00*/  DFMA R24, R22, R24, 1 ;  /* 0x3ff000001618742b */ /* 0x001e080000000018 */
[----:B-1----:R-:W1:Y:S02]  /*0e10*/  DMUL R28, R22, R28 ;  /* 0x0000001c161c7228 */ /* 0x002e640000000000 */
[----:B0-----:R-:W0:Y:S08]  /*0e20*/  MUFU.RCP64H R3, R25 ;  /* 0x0000001900037308 */ /* 0x001e300000001800 */
[----:B-1----:R-:W-:Y:S01]  /*0e30*/  FSETP.GEU.AND P1, PT, |R29|, 6.5827683646048100446e-37, PT ;  /* 0x036000001d00780b */ /* 0x002fe20003f2e200 */
        /* <DEDUP_REMOVED lines=13> */
[----:B------:R-:W-:Y:S01]  /*0f10*/  IMAD.MOV.U32 R3, RZ, RZ, R29 ;  /* 0x000000ffff037224 */ /* 0x000fe200078e001d */
[----:B------:R-:W-:Y:S01]  /*0f20*/  MOV R29, R25 ;  /* 0x00000019001d7202 */ /* 0x000fe20000000f00 */
[----:B------:R-:W-:Y:S02]  /*0f30*/  IMAD.MOV.U32 R28, RZ, RZ, R24 ;  /* 0x000000ffff1c7224 */ /* 0x000fe400078e0018 */
[----:B------:R-:W-:Y:S05]  /*0f40*/  CALL.REL.NOINC `($__internal_6_$__cuda_sm20_div_rn_f64_full) ;  /* 0x00006b6000007944 */ /* 0x000fea0003c00000 */
.L_x_5105:
[----:B------:R-:W-:Y:S05]  /*0f50*/  BSYNC B3 ;  /* 0x0000000000037941 */ /* 0x000fea0003800000 */
.L_x_5104:
        /* <DEDUP_REMOVED lines=11> */
[----:B0-----:R0:W1:Y:S02]  /*1010*/  DFMA R4, R26, R22, R4 ;  /* 0x000000161a04722b */ /* 0x0010640000000004 */
[----:B0-----:R-:W-:Y:S02]  /*1020*/  IMAD.MOV.U32 R22, RZ, RZ, R2 ;  /* 0x000000ffff167224 */ /* 0x001fe400078e0002 */
[----:B------:R-:W-:-:S06]  /*1030*/  IMAD.MOV.U32 R23, RZ, RZ, R3 ;  /* 0x000000ffff177224 */ /* 0x000fcc00078e0003 */
        /* <DEDUP_REMOVED lines=8> */
[----:B------:R-:W-:Y:S05]  /*10c0*/  CALL.REL.NOINC `($__internal_6_$__cuda_sm20_div_rn_f64_full) ;  /* 0x000069e000007944 */ /* 0x000fea0003c00000 */
[----:B------:R-:W-:Y:S01]  /*10d0*/  MOV R4, R2 ;  /* 0x0000000200047202 */ /* 0x000fe20000000f00 */
[----:B------:R-:W-:Y:S02]  /*10e0*/  IMAD.MOV.U32 R5, RZ, RZ, R3 ;  /* 0x000000ffff057224 */ /* 0x000fe400078e0003 */
.L_x_5107:
[----:B------:R-:W-:Y:S05]  /*10f0*/  BSYNC B3 ;  /* 0x0000000000037941 */ /* 0x000fea0003800000 */
.L_x_5106:
[----:B------:R-:W-:Y:S02]  /*1100*/  IMAD.MOV.U32 R20, RZ, RZ, R4 ;  /* 0x000000ffff147224 */ /* 0x000fe400078e0004 */
[----:B------:R-:W-:Y:S01]  /*1110*/  IMAD.MOV.U32 R21, RZ, RZ, R5 ;  /* 0x000000ffff157224 */ /* 0x000fe200078e0005 */
[----:B------:R-:W-:Y:S05]  /*1120*/  BRA `(.L_x_5108) ;  /* 0x00000ea000007947 */ /* 0x000fea0003800000 */
.L_x_5091:
[----:B0-----:R-:W-:Y:S01]  /*1130*/  IMAD.MOV.U32 R2, RZ, RZ, 0x652b82fe ;  /* 0x652b82feff027424 */ /* 0x001fe200078e00ff */
        /* <DEDUP_REMOVED lines=11> */
[----:B------:R-:W-:-:S04]  /*11f0*/  MOV R0, R23 ;  /* 0x0000001700007202 */ /* 0x000fc80000000f00 */
[----:B------:R-:W-:Y:S01]  /*1200*/  FSETP.GEU.FTZ.AND P0, PT, |R0|, 4.1917929649353027344, PT ;  /* 0x4086232b0000780b */ /* 0x000fe20003f1e200 */
        /* <DEDUP_REMOVED lines=27> */
[----:B------:R0:W1:-:S06]  /*13c0*/  DMUL R22, R22, R2 ;  /* 0x0000000216167228 */ /* 0x00004c0000000000 */
.L_x_5110:
[----:B------:R-:W-:Y:S05]  /*13d0*/  BSYNC B0 ;  /* 0x0000000000007941 */ /* 0x000fea0003800000 */
.L_x_5109:
[----:B------:R-:W-:Y:S01]  /*13e0*/  BSSY B3, `(.L_x_5111) ;  /* 0x0000013000037945 */ /* 0x000fe20003800000 */
[----:B------:R-:W-:Y:S05]  /*13f0*/  @!P2 BRA `(.L_x_5112) ;  /* 0x000000f00000a947 */ /* 0x000fea0003800000 */
[----:B0-----:R-:W0:-:S04]  /*1400*/  DMUL R2, R24, c[0x2][0x0] ;  /* 0x0080000018027a28 */ /* 0x001e080000000000 */
[----:B------:R-:W-:-:S06]  /*1410*/  DSETP.GE.AND P0, PT, |R24|, 2.14748364800000000000e+09, PT ;  /* 0x41e000001800742a */ /* 0x000fcc0003f06200 */
[----:B0-----:R-:W0:Y:S08]  /*1420*/  F2I.F64 R2, R2 ;  /* 0x0000000200027311 */ /* 0x001e300000301100 */
[----:B0-----:R-:W0:Y:S02]  /*1430*/  I2F.F64 R20, R2 ;  /* 0x0000000200147312 */ /* 0x001e240000201c00 */
[----:B0-----:R-:W0:-:S06]  /*1440*/  DFMA R4, -R20, c[0x2][0x8], R24 ;  /* 0x0080020014047a2b */ /* 0x001e0c0000000118 */
[----:B0-----:R-:W0:-:S06]  /*1450*/  DFMA R4, -R20, c[0x2][0x10], R4 ;  /* 0x0080040014047a2b */ /* 0x001e0c0000000104 */
[----:B0-----:R0:W2:Y:S01]  /*1460*/  DFMA R20, -R20, c[0x2][0x18], R4 ;  /* 0x0080060014147a2b */ /* 0x0010a20000000104 */
[----:B------:R-:W-:Y:S05]  /*1470*/  @!P0 BRA `(.L_x_5113) ;  /* 0x0000009000008947 */ /* 0x000fea0003800000 */
[----:B------:R-:W-:Y:S01]  /*1480*/  IMAD.MOV.U32 R0, RZ, RZ, R24 ;  /* 0x000000ffff007224 */ /* 0x000fe200078e0018 */
[----:B------:R-:W-:Y:S02]  /*1490*/  MOV R28, R25 ;  /* 0x00000019001c7202 */ /* 0x000fe40000000f00 */
[----:B------:R-:W-:Y:S02]  /*14a0*/  MOV R6, 0x14c0 ;  /* 0x000014c000067802 */ /* 0x000fe40000000f00 */
[----:B012---:R-:W-:Y:S05]  /*14b0*/  CALL.REL.NOINC `($_ZN2at6native27unrolled_elementwise_kernelIZZZNS0_15tan_kernel_cudaERNS_18TensorIteratorBaseEENKUlvE_clEvENKUlvE_clEvEUlN3c107complexIdEEE_St5arrayIPcLm2EELi4E23TrivialOffsetCalculatorILi1EjESE_NS0_6memory15LoadWithoutCastENSF_16StoreWithoutCastEEEviT_T0_T2_T3_T4_T5_$__internal_trig_reduction_slowpathd) ;  /* 0x00006ed000007944 */ /* 0x007fea0003c00000 */
[----:B------:R-:W-:Y:S02]  /*14c0*/  IMAD.MOV.U32 R20, RZ, RZ, R28 ;  /* 0x000000ffff147224 */ /* 0x000fe400078e001c */
[----:B------:R-:W-:Y:S01]  /*14d0*/  IMAD.MOV.U32 R21, RZ, RZ, R29 ;  /* 0x000000ffff157224 */ /* 0x000fe200078e001d */
[----:B------:R-:W-:Y:S05]  /*14e0*/  BRA `(.L_x_5113) ;  /* 0x0000002000007947 */ /* 0x000fea0003800000 */
.L_x_5112:
[----:B------:R2:W3:Y:S01]  /*14f0*/  DMUL R20, RZ, R24 ;  /* 0x00000018ff147228 */ /* 0x0004e20000000000 */
[----:B0-----:R-:W-:-:S05]  /*1500*/  IMAD.MOV.U32 R2, RZ, RZ, RZ ;  /* 0x000000ffff027224 */ /* 0x001fca00078e00ff */
.L_x_5113:
[----:B------:R-:W-:Y:S05]  /*1510*/  BSYNC B3 ;  /* 0x0000000000037941 */ /* 0x000fea0003800000 */
.L_x_5111:
[----:B------:R-:W-:Y:S02]  /*1520*/  IMAD.SHL.U32 R0, R2, 0x8, RZ ;  /* 0x0000000802007824 */ /* 0x000fe400078e00ff */
[----:B0-----:R-:W-:-:S03]  /*1530*/  IMAD.MOV.U32 R5, RZ, RZ, 0x8 ;  /* 0x00000008ff057424 */ /* 0x001fc600078e00ff */
[----:B------:R-:W-:-:S05]  /*1540*/  LOP3.LUT R0, R0, 0x8, RZ, 0xc0, !PT ;  /* 0x0000000800007812 */ /* 0x000fca00078ec0ff */
[----:B------:R-:W-:-:S05]  /*1550*/  IMAD.WIDE.U32 R4, R0, R5, c[0x4][0x168] ;  /* 0x01005a0000047625 */ /* 0x000fca00078e0005 */
[----:B------:R-:W4:Y:S04]  /*1560*/  LDG.E.128.CONSTANT R36, [R4.64] ;  /* 0x0000000604247981 */ /* 0x000f28000c1e9d00 */
[----:B------:R-:W5:Y:S04]  /*1570*/  LDG.E.128.CONSTANT R32, [R4.64+0x10] ;  /* 0x0000100604207981 */ /* 0x000f68000c1e9d00 */
[----:B---3--:R-:W3:Y:S01]  /*1580*/  LDG.E.128.CONSTANT R28, [R4.64+0x20] ;  /* 0x00002006041c7981 */ /* 0x008ee2000c1e9d00 */
[----:B------:R-:W-:Y:S01]  /*1590*/  R2P PR, R2, 0x3 ;  /* 0x0000000302007804 */ /* 0x000fe20000000000 */
[----:B------:R-:W-:Y:S01]  /*15a0*/  IMAD.MOV.U32 R40, RZ, RZ, 0x79785eba ;  /* 0x79785ebaff287424 */ /* 0x000fe200078e00ff */
[----:B--2---:R-:W4:Y:S01]  /*15b0*/  DMUL R2, R20, R20 ;  /* 0x0000001414027228 */ /* 0x004f220000000000 */
[----:B------:R-:W-:Y:S01]  /*15c0*/  IMAD.MOV.U32 R0, RZ, RZ, 0x3de5db65 ;  /* 0x3de5db65ff007424 */ /* 0x000fe200078e00ff */
[----:B------:R-:W-:Y:S02]  /*15d0*/  BSSY B3, `(.L_x_5114) ;  /* 0x000001f000037945 */ /* 0x000fe40003800000 */
[----:B------:R-:W-:-:S02]  /*15e0*/  FSEL R40, -R40, 4.2945490664224492434e-19, !P0 ;  /* 0x20fd816428287808 */ /* 0x000fc40004000100 */
        /* <DEDUP_REMOVED lines=22> */
[----:B01-3--:R-:W-:Y:S05]  /*1750*/  CALL.REL.NOINC `($_ZN2at6native27unrolled_elementwise_kernelIZZZNS0_15tan_kernel_cudaERNS_18TensorIteratorBaseEENKUlvE_clEvENKUlvE_clEvEUlN3c107complexIdEEE_St5arrayIPcLm2EELi4E23TrivialOffsetCalculatorILi1EjESE_NS0_6memory15LoadWithoutCastENSF_16StoreWithoutCastEEEviT_T0_T2_T3_T4_T5_$__internal_trig_reduction_slowpathd) ;  /* 0x00006c3000007944 */ /* 0x00bfea0003c00000 */
[----:B------:R-:W-:Y:S02]  /*1760*/  IMAD.MOV.U32 R4, RZ, RZ, R2 ;  /* 0x000000ffff047224 */ /* 0x000fe400078e0002 */
[----:B------:R-:W-:Y:S02]  /*1770*/  IMAD.MOV.U32 R2, RZ, RZ, R28 ;  /* 0x000000ffff027224 */ /* 0x000fe400078e001c */
[----:B------:R-:W-:Y:S01]  /*1780*/  IMAD.MOV.U32 R3, RZ, RZ, R29 ;  /* 0x000000ffff037224 */ /* 0x000fe200078e001d */
[----:B------:R-:W-:Y:S05]  /*1790*/  BRA `(.L_x_5116) ;  /* 0x0000002000007947 */ /* 0x000fea0003800000 */
.L_x_5115:
[----:B------:R2:W3:Y:S01]  /*17a0*/  DMUL R2, RZ, R24 ;  /* 0x00000018ff027228 */ /* 0x0004e20000000000 */
[----:B------:R-:W-:-:S05]  /*17b0*/  IMAD.MOV.U32 R4, RZ, RZ, RZ ;  /* 0x000000ffff047224 */ /* 0x000fca00078e00ff */
.L_x_5116:
[----:B------:R-:W-:Y:S05]  /*17c0*/  BSYNC B3 ;  /* 0x0000000000037941 */ /* 0x000fea0003800000 */
.L_x_5114:
[----:B------:R-:W-:Y:S01]  /*17d0*/  IADD3 R4, R4, 0x1, RZ ;  /* 0x0000000104047810 */ /* 0x000fe20007ffe0ff */
[----:B--2---:R-:W-:-:S04]  /*17e0*/  IMAD.MOV.U32 R25, RZ, RZ, 0x8 ;  /* 0x00000008ff197424 */ /* 0x004fc800078e00ff */
        /* <DEDUP_REMOVED lines=8> */
[----:B------:R-:W-:Y:S01]  /*1870*/  MOV R40, 0x79785eba ;  /* 0x79785eba00287802 */ /* 0x000fe20000000f00 */
[----:B---3--:R-:W2:-:S03]  /*1880*/  DMUL R4, R2, R2 ;  /* 0x0000000202047228 */ /* 0x008e860000000000 */
        /* <DEDUP_REMOVED lines=20> */
.L_x_5090:
[----:B------:R-:W1:-:S10]  /*19d0*/  DADD R22, R24, -R24 ;  /* 0x0000000018167229 */ /* 0x000e540000000818 */
[----:B-1----:R-:W-:Y:S02]  /*19e0*/  IMAD.MOV.U32 R20, RZ, RZ, R22 ;  /* 0x000000ffff147224 */ /* 0x002fe400078e0016 */
[----:B------:R-:W-:Y:S01]  /*19f0*/  IMAD.MOV.U32 R21, RZ, RZ, R23 ;  /* 0x000000ffff157224 */ /* 0x000fe200078e0017 */
[----:B------:R-:W-:Y:S05]  /*1a00*/  BRA `(.L_x_5108) ;  /* 0x000005c000007947 */ /* 0x000fea0003800000 */
.L_x_5089:
[----:B------:R-:W-:-:S13]  /*1a10*/  LOP3.LUT P0, RZ, R22, 0xfffff, R23, 0xf8, !PT ;  /* 0x000fffff16ff7812 */ /* 0x000fda000780f817 */
[----:B0-----:R-:W-:-:S04]  /*1a20*/  @P0 DMUL R2, R24, R22 ;  /* 0x0000001618020228 */ /* 0x001fc80000000000 */
        /* <DEDUP_REMOVED lines=19> */
[----:B------:R-:W-:Y:S01]  /*1b60*/  MOV R0, R24 ;  /* 0x0000001800007202 */ /* 0x000fe20000000f00 */
[----:B------:R-:W-:Y:S01]  /*1b70*/  IMAD.MOV.U32 R28, RZ, RZ, R25 ;  /* 0x000000ffff1c7224 */ /* 0x000fe200078e0019 */
[----:B------:R-:W-:Y:S02]  /*1b80*/  MOV R6, 0x1ba0 ;  /* 0x00001ba000067802 */ /* 0x000fe40000000f00 */
[----:B------:R-:W-:Y:S05]  /*1b90*/  CALL.REL.NOINC `($_ZN2at6native27unrolled_elementwise_kernelIZZZNS0_15tan_kernel_cudaERNS_18TensorIteratorBaseEENKUlvE_clEvENKUlvE_clEvEUlN3c107complexIdEEE_St5arrayIPcLm2EELi4E23TrivialOffsetCalculatorILi1EjESE_NS0_6memory15LoadWithoutCastENSF_16StoreWithoutCastEEEviT_T0_T2_T3_T4_T5_$__internal_trig_reduction_slowpathd) ;  /* 0x000067f000007944 */ /* 0x000fea0003c00000 */
[----:B------:R-:W-:Y:S02]  /*1ba0*/  IMAD.MOV.U32 R0, RZ, RZ, R2 ;  /* 0x000000ffff007224 */ /* 0x000fe400078e0002 */
[----:B------:R-:W-:Y:S02]  /*1bb0*/  IMAD.MOV.U32 R2, RZ, RZ, R28 ;  /* 0x000000ffff027224 */ /* 0x000fe400078e001c */
[----:B------:R-:W-:Y:S02]  /*1bc0*/  IMAD.MOV.U32 R3, RZ, RZ, R29 ;  /* 0x000000ffff037224 */ /* 0x000fe400078e001d */
.L_x_5120:
[----:B------:R-:W-:Y:S05]  /*1bd0*/  BSYNC B4 ;  /* 0x0000000000047941 */ /* 0x000fea0003800000 */
.L_x_5119:
        /* <DEDUP_REMOVED lines=21> */
[----:B------:R-:W0:-:S04]  /*1d30*/  DMUL R2, R24, c[0x2][0x0] ;  /* 0x0080000018027a28 */ /* 0x000e080000000000 */
[----:B------:R-:W1:-:S04]  /*1d40*/  @P0 DFMA R40, R4, R28, 1 ;  /* 0x3ff000000428042b */ /* 0x000e48000000001c */
[----:B------:R-:W2:Y:S02]  /*1d50*/  DSETP.GE.AND P0, PT, |R24|, 2.14748364800000000000e+09, PT ;  /* 0x41e000001800742a */ /* 0x000ea40003f06200 */
[----:B0-----:R0:W3:Y:S02]  /*1d60*/  F2I.F64 R2, R2 ;  /* 0x0000000200027311 */ /* 0x0010e40000301100 */
[----:B-1----:R-:W1:-:S10]  /*1d70*/  @P1 DFMA R40, R40, -1, RZ ;  /* 0xbff000002828182b */ /* 0x002e5400000000ff */
[----:B--2---:R-:W-:Y:S05]  /*1d80*/  @!P0 BRA `(.L_x_5122) ;  /* 0x0000006000008947 */ /* 0x004fea0003800000 */
[----:B01----:R-:W-:Y:S01]  /*1d90*/  IMAD.MOV.U32 R0, RZ, RZ, R24 ;  /* 0x000000ffff007224 */ /* 0x003fe200078e0018 */
[----:B------:R-:W-:Y:S01]  /*1da0*/  MOV R6, 0x1dd0 ;  /* 0x00001dd000067802 */ /* 0x000fe20000000f00 */
[----:B------:R-:W-:Y:S02]  /*1db0*/  IMAD.MOV.U32 R28, RZ, RZ, R25 ;  /* 0x000000ffff1c7224 */ /* 0x000fe400078e0019 */
[----:B---3--:R-:W-:Y:S05]  /*1dc0*/  CALL.REL.NOINC `($_ZN2at6native27unrolled_elementwise_kernelIZZZNS0_15tan_kernel_cudaERNS_18TensorIteratorBaseEENKUlvE_clEvENKUlvE_clEvEUlN3c107complexIdEEE_St5arrayIPcLm2EELi4E23TrivialOffsetCalculatorILi1EjESE_NS0_6memory15LoadWithoutCastENSF_16StoreWithoutCastEEEviT_T0_T2_T3_T4_T5_$__internal_trig_reduction_slowpathd) ;  /* 0x000065c000007944 */ /* 0x008fea0003c00000 */
[----:B------:R-:W-:Y:S02]  /*1dd0*/  IMAD.MOV.U32 R26, RZ, RZ, R28 ;  /* 0x000000ffff1a7224 */ /* 0x000fe400078e001c */
[----:B------:R-:W-:Y:S02]  /*1de0*/  IMAD.MOV.U32 R27, RZ, RZ, R29 ;  /* 0x000000ffff1b7224 */ /* 0x000fe400078e001d */
.L_x_5122:
[----:B01----:R-:W-:Y:S05]  /*1df0*/  BSYNC B4 ;  /* 0x0000000000047941 */ /* 0x003fea0003800000 */
.L_x_5121:
[----:B---3--:R-:W-:Y:S01]  /*1e00*/  IADD3 R2, R2, 0x1, RZ ;  /* 0x0000000102027810 */ /* 0x008fe20007ffe0ff */
        /* <DEDUP_REMOVED lines=10> */
[----:B------:R-:W2:-:S03]  /*1eb0*/  DMUL R2, R26, R26 ;  /* 0x0000001a1a027228 */ /* 0x000e860000000000 */
[----:B------:R-:W-:Y:S02]  /*1ec0*/  FSEL R24, -R24, 4.2945490664224492434e-19, !P0 ;  /* 0x20fd816418187808 */ /* 0x000fe40004000100 */
        /* <DEDUP_REMOVED lines=9> */
[----:B0-----:R-:W0:-:S06]  /*1f60*/  @P1 DFMA R24, R24, -1, RZ ;  /* 0xbff000001818182b */ /* 0x001e0c00000000ff */
[----:B0-----:R0:W1:-:S06]  /*1f70*/  DMUL R24, R24, R40 ;  /* 0x0000002818187228 */ /* 0x00104c0000000000 */
.L_x_5118:
[----:B------:R-:W-:Y:S05]  /*1f80*/  BSYNC B3 ;  /* 0x0000000000037941 */ /* 0x000fea0003800000 */
.L_x_5117:
[----:B-1----:R-:W-:Y:S01]  /*1f90*/  LOP3.LUT R24, RZ, 0x80000000, R25, 0xb8, !PT ;  /* 0x80000000ff187812 */ /* 0x002fe200078eb819 */
[----:B------:R-:W-:Y:S02]  /*1fa0*/  IMAD.MOV.U32 R23, RZ, RZ, R21 ;  /* 0x000000ffff177224 */ /* 0x000fe400078e0015 */
[----:B------:R-:W-:Y:S02]  /*1fb0*/  IMAD.MOV.U32 R20, RZ, RZ, RZ ;  /* 0x000000ffff147224 */ /* 0x000fe400078e00ff */
[----:B------:R-:W-:Y:S02]  /*1fc0*/  IMAD.MOV.U32 R21, RZ, RZ, R24 ;  /* 0x000000ffff157224 */ /* 0x000fe400078e0018 */
.L_x_5108:
[----:B-1----:R-:W-:Y:S05]  /*1fd0*/  BSYNC B1 ;  /* 0x0000000000017941 */ /* 0x002fea0003800000 */
.L_x_5088:
[----:B------:R-:W1:-:S06]  /*1fe0*/  DADD R22, -RZ, -R22 ;  /* 0x00000000ff167229 */ /* 0x000e4c0000000916 */
.L_x_5087:
[----:B------:R-:W-:Y:S05]  /*1ff0*/  BSYNC B2 ;  /* 0x0000000000027941 */ /* 0x000fea0003800000 */
.L_x_5086:
[----:B------:R-:W2:Y:S01]  /*2000*/  S2R R0, SR_TID.X ;  /* 0x0000000000007919 */ /* 0x000ea20000002100 */
[----:B------:R-:W-:Y:S01]  /*2010*/  BSSY B2, `(.L_x_5123) ;  /* 0x00001d7000027945 */ /* 0x000fe20003800000 */
[----:B-----5:R-:W-:Y:S01]  /*2020*/  CS2R R26, SRZ ;  /* 0x00000000001a7805 */ /* 0x020fe2000001ff00 */
[----:B------:R-:W-:Y:S01]  /*2030*/  CS2R R24, SRZ ;  /* 0x0000000000187805 */ /* 0x000fe2000001ff00 */
[----:B--2---:R-:W-:-:S04]  /*2040*/  IADD3 R0, R0, 0x80, RZ ;  /* 0x0000008000007810 */ /* 0x004fc80007ffe0ff */
[----:B------:R-:W-:-:S13]  /*2050*/  ISETP.GE.AND P0, PT, R0, R7, PT ;  /* 0x000000070000720c */ /* 0x000fda0003f06270 */
[----:B------:R-:W-:Y:S05]  /*2060*/  @P0 BRA `(.L_x_5124) ;  /* 0x00001d1000000947 */ /* 0x000fea0003800000 */
[----:B------:R-:W2:Y:S01]  /*2070*/  DADD R36, -RZ, -R14 ;  /* 0x00000000ff247229 */ /* 0x000ea2000000090e */
[----:B------:R-:W-:Y:S09]  /*2080*/  BSSY B1, `(.L_x_5125) ;  /* 0x00001ce000017945 */ /* 0x000ff20003800000 */
[----:B--2---:R-:W-:-:S04]  /*2090*/  LOP3.LUT R0, R37, 0x7fffffff, RZ, 0xc0, !PT ;  /* 0x7fffffff25007812 */ /* 0x004fc800078ec0ff */
[----:B------:R-:W-:-:S13]  /*20a0*/  ISETP.GT.U32.AND P0, PT, R0, 0x7fefffff, PT ;  /* 0x7fefffff0000780c */ /* 0x000fda0003f04070 */
[----:B------:R-:W-:Y:S05]  /*20b0*/  @P0 BRA `(.L_x_5126) ;  /* 0x0000170000000947 */ /* 0x000fea0003800000 */
[----:B------:R-:W2:-:S14]  /*20c0*/  DSETP.GEU.AND P0, PT, |R12|, +INF , PT ;  /* 0x7ff000000c00742a */ /* 0x000e9c0003f0e200 */
[----:B--2---:R-:W-:Y:S05]  /*20d0*/  @P0 BRA `(.L_x_5127) ;  /* 0x000016a000000947 */ /* 0x004fea0003800000 */
[----:B------:R-:W-:-:S13]  /*20e0*/  ISETP.GT.U32.AND P0, PT, R0, 0x4035ffff, PT ;  /* 0x4035ffff0000780c */ /* 0x000fda0003f04070 */
[----:B------:R-:W-:Y:S05]  /*20f0*/  @P0 BRA `(.L_x_5128) ;  /* 0x00000e1000000947 */ /* 0x000fea0003800000 */
[----:B------:R-:W2:Y:S01]  /*2100*/  DSETP.NEU.AND P0, PT, |R12|, +INF , PT ;  /* 0x7ff000000c00742a */ /* 0x000ea20003f0d200 */
[----:B------:R-:W-:-:S13]  /*2110*/  BSSY B3, `(.L_x_5129) ;  /* 0x0000011000037945 */ /* 0x000fda0003800000 */
[----:B--2---:R-:W-:Y:S05]  /*2120*/  @!P0 BRA `(.L_x_5130) ;  /* 0x000000d000008947 */ /* 0x004fea0003800000 */
        /* <DEDUP_REMOVED lines=10> */
[----:B--2---:R-:W-:-:S03]  /*21d0*/  IMAD.MOV.U32 R28, RZ, RZ, R13 ;  /* 0x000000ffff1c7224 */ /* 0x004fc600078e000d */
[----:B01----:R-:W-:Y:S05]  /*21e0*/  CALL.REL.NOINC `($_ZN2at6native27unrolled_elementwise_kernelIZZZNS0_15tan_kernel_cudaERNS_18TensorIteratorBaseEENKUlvE_clEvENKUlvE_clEvEUlN3c107complexIdEEE_St5arrayIPcLm2EELi4E23TrivialOffsetCalculatorILi1EjESE_NS0_6memory15LoadWithoutCastENSF_16StoreWithoutCastEEEviT_T0_T2_T3_T4_T5_$__internal_trig_reduction_slowpathd) ;  /* 0x000061a000007944 */ /* 0x003fea0003c00000 */
[----:B------:R-:W-:Y:S05]  /*21f0*/  BRA `(.L_x_5131) ;  /* 0x0000002000007947 */ /* 0x000fea0003800000 */
.L_x_5130:
[----:B0-----:R0:W2:Y:S01]  /*2200*/  DMUL R28, RZ, R12 ;  /* 0x0000000cff1c7228 */ /* 0x0010a20000000000 */
[----:B------:R-:W-:-:S05]  /*2210*/  IMAD.MOV.U32 R2, RZ, RZ, RZ ;  /* 0x000000ffff027224 */ /* 0x000fca00078e00ff */
.L_x_5131:
[----:B------:R-:W-:Y:S05]  /*2220*/  BSYNC B3 ;  /* 0x0000000000037941 */ /* 0x000fea0003800000 */
.L_x_5129:
[----:B0-2---:R-:W0:Y:S01]  /*2230*/  DMUL R4, R28, R28 ;  /* 0x0000001c1c047228 */ /* 0x005e220000000000 */
[----:B------:R-:W-:Y:S01]  /*2240*/  IMAD.MOV.U32 R12, RZ, RZ, 0x2799bcb9 ;  /* 0x2799bcb9ff0c7424 */ /* 0x000fe200078e00ff */
[----:B------:R-:W-:Y:S01]  /*2250*/  MOV R13, 0x3ee48dac ;  /* 0x3ee48dac000d7802 */ /* 0x000fe20000000f00 */
[----:B------:R-:W-:Y:S01]  /*2260*/  BSSY B0, `(.L_x_5132) ;  /* 0x0000020000007945 */ /* 0x000fe20003800000 */
[----:B------:R-:W-:-:S04]  /*2270*/  LOP3.LUT R0, R2, 0x1, RZ, 0xc0, !PT ;  /* 0x0000000102007812 */ /* 0x000fc800078ec0ff */
[----:B0-----:R-:W0:Y:S01]  /*2280*/  DFMA R12, R4, R12, c[0x2][0x20] ;  /* 0x00800800040c762b */ /* 0x001e22000000000c */
[----:B------:R-:W-:-:S05]  /*2290*/  ISETP.NE.U32.AND P0, PT, R0, 0x1, PT ;  /* 0x000000010000780c */ /* 0x000fca0003f05070 */
        /* <DEDUP_REMOVED lines=25> */
[----:B--2---:R-:W2:-:S06]  /*2430*/  DFMA R4, R24, -R26, 1 ;  /* 0x3ff000001804742b */ /* 0x004e8c000000081a */
[----:B--2---:R-:W2:-:S06]  /*2440*/  DFMA R2, R2, -R26, R4 ;  /* 0x8000001a0202722b */ /* 0x004e8c0000000004 */
[----:B--2---:R2:W3:-:S06]  /*2450*/  DFMA R24, -R26, R2, -R26 ;  /* 0x000000021a18722b */ /* 0x0044cc000000091a */
.L_x_5133:
[----:B------:R-:W-:Y:S05]  /*2460*/  BSYNC B0 ;  /* 0x0000000000007941 */ /* 0x000fea0003800000 */
.L_x_5132:
[----:B------:R-:W-:Y:S01]  /*2470*/  BSSY B3, `(.L_x_5134) ;  /* 0x0000052000037945 */ /* 0x000fe20003800000 */
[----:B------:R-:W-:Y:S01]  /*2480*/  IMAD.MOV.U32 R12, RZ, RZ, R36 ;  /* 0x000000ffff0c7224 */ /* 0x000fe200078e0024 */
[----:B------:R-:W-:Y:S05]  /*2490*/  @!P1 BRA `(.L_x_5135) ;  /* 0x0000044000009947 */ /* 0x000fea0003800000 */
[----:B--2---:R-:W-:Y:S01]  /*24a0*/  IMAD.MOV.U32 R2, RZ, RZ, 0x652b82fe ;  /* 0x652b82feff027424 */ /* 0x004fe200078e00ff */
[----:B------:R-:W-:Y:S01]  /*24b0*/  BSSY B4, `(.L_x_5136) ;  /* 0x000003d000047945 */ /* 0x000fe20003800000 */
[----:B------:R-:W-:Y:S02]  /*24c0*/  IMAD.MOV.U32 R3, RZ, RZ, 0x3ff71547 ;  /* 0x3ff71547ff037424 */ /* 0x000fe400078e00ff */
[----:B------:R-:W-:-:S04]  /*24d0*/  IMAD.SHL.U32 R0, R13, 0x2, RZ ;  /* 0x000000020d007824 */ /* 0x000fc800078e00ff */
[----:B------:R-:W2:Y:S01]  /*24e0*/  DFMA R2, R12, R2, 6.75539944105574400000e+15 ;  /* 0x433800000c02742b */ /* 0x000ea20000000002 */
[C---:B------:R-:W-:Y:S02]  /*24f0*/  ISETP.GE.U32.AND P0, PT, R0.reuse, 0x7fb3e647, PT ;  /* 0x7fb3e6470000780c */ /* 0x040fe40003f06070 */
[----:B------:R-:W-:-:S03]  /*2500*/  ISETP.NE.AND P1, PT, R0, RZ, PT ;  /* 0x000000ff0000720c */ /* 0x000fc60003f25270 */
[----:B--2---:R2:W4:-:S04]  /*2510*/  DADD R4, R2, -6.75539944105574400000e+15 ;  /* 0xc338000002047429 */ /* 0x0045080000000000 */
[----:B--2---:R-:W-:Y:S02]  /*2520*/  IADD3 R2, R2, -0x1, RZ ;  /* 0xffffffff02027810 */ /* 0x004fe40007ffe0ff */
[----:B----4-:R-:W2:Y:S02]  /*2530*/  DFMA R26, R4, c[0x2][0x90], R12 ;  /* 0x00802400041a7a2b */ /* 0x010ea4000000000c */
[----:B------:R-:W-:-:S04]  /*2540*/  SEL R2, R2, RZ, P0 ;  /* 0x000000ff02027207 */ /* 0x000fc80000000000 */
[----:B--2---:R2:W4:Y:S01]  /*2550*/  DFMA R26, R4, c[0x2][0x98], R26 ;  /* 0x00802600041a7a2b */ /* 0x004522000000001a */
[----:B0-----:R-:W-:Y:S01]  /*2560*/  IADD3 R28, R2, -0x1, RZ ;  /* 0xffffffff021c7810 */ /* 0x001fe20007ffe0ff */
[----:B--2---:R-:W-:Y:S02]  /*2570*/  IMAD.MOV.U32 R4, RZ, RZ, 0x6acd15b6 ;  /* 0x6acd15b6ff047424 */ /* 0x004fe400078e00ff */
[----:B------:R-:W-:-:S06]  /*2580*/  IMAD.MOV.U32 R5, RZ, RZ, 0x3e21f407 ;  /* 0x3e21f407ff057424 */ /* 0x000fcc00078e00ff */
[----:B----4-:R-:W-:Y:S02]  /*2590*/  FSEL R3, R13, R27, !P0 ;  /* 0x0000001b0d037208 */ /* 0x010fe40004000000 */
[----:B------:R-:W-:Y:S02]  /*25a0*/  FSEL R26, R12, R26, !P0 ;  /* 0x0000001a0c1a7208 */ /* 0x000fe40004000000 */
[----:B------:R-:W-:Y:S02]  /*25b0*/  MOV R27, R3 ;  /* 0x00000003001b7202 */ /* 0x000fe40000000f00 */
[----:B------:R-:W-:-:S04]  /*25c0*/  ISETP.NE.AND P0, PT, R2, 0x400, PT ;  /* 0x000004000200780c */ /* 0x000fc80003f05270 */
[----:B------:R-:W0:-:S06]  /*25d0*/  DFMA R4, R26, R4, c[0x2][0xa0] ;  /* 0x008028001a04762b */ /* 0x000e0c0000000004 */
[----:B0-----:R-:W0:-:S03]  /*25e0*/  DFMA R4, R26, R4, c[0x2][0xa8] ;  /* 0x00802a001a04762b */ /* 0x001e060000000004 */
[----:B------:R-:W-:-:S03]  /*25f0*/  @P0 IMAD.MOV R28, RZ, RZ, R2 ;  /* 0x000000ffff1c0224 */ /* 0x000fc600078e0202 */
[----:B0-----:R-:W0:Y:S02]  /*2600*/  DFMA R4, R26, R4, c[0x2][0xb0] ;  /* 0x00802c001a04762b */ /* 0x001e240000000004 */
[----:B------:R-:W-:Y:S01]  /*2610*/  LEA R29, R28, 0x3ff00000, 0x14 ;  /* 0x3ff000001c1d7811 */ /* 0x000fe200078ea0ff */
[----:B------:R-:W-:-:S03]  /*2620*/  IMAD.MOV.U32 R28, RZ, RZ, RZ ;  /* 0x000000ffff1c7224 */ /* 0x000fc600078e00ff */
        /* <DEDUP_REMOVED lines=10> */
[----:B0-----:R0:W2:Y:S02]  /*26d0*/  DFMA R4, R4, R28, R30 ;  /* 0x0000001c0404722b */ /* 0x0010a4000000001e */
[----:B0-----:R-:W-:Y:S02]  /*26e0*/  IMAD.MOV.U32 R30, RZ, RZ, 0x0 ;  /* 0x00000000ff1e7424 */ /* 0x001fe400078e00ff */
[----:B------:R-:W-:Y:S02]  /*26f0*/  IMAD.MOV.U32 R31, RZ, RZ, 0x3ff00000 ;  /* 0x3ff00000ff1f7424 */ /* 0x000fe400078e00ff */
[----:B--2---:R-:W0:-:S10]  /*2700*/  DADD R28, R4, R4 ;  /* 0x00000000041c7229 */ /* 0x004e140000000004 */
[----:B0-----:R-:W-:Y:S02]  /*2710*/  @P1 FSEL R3, R29, R5, !P0 ;  /* 0x000000051d031208 */ /* 0x001fe40004000000 */
[----:B------:R-:W-:Y:S01]  /*2720*/  @P1 FSEL R26, R28, R4, !P0 ;  /* 0x000000041c1a1208 */ /* 0x000fe20004000000 */
[----:B------:R-:W-:Y:S01]  /*2730*/  IMAD.MOV.U32 R4, RZ, RZ, 0x1 ;  /* 0x00000001ff047424 */ /* 0x000fe200078e00ff */
        /* <DEDUP_REMOVED lines=16> */
[----:B------:R-:W-:Y:S02]  /*2840*/  MOV R0, 0x2860 ;  /* 0x0000286000007802 */ /* 0x000fe40000000f00 */
[----:B-1-3--:R-:W-:Y:S05]  /*2850*/  CALL.REL.NOINC `($__internal_6_$__cuda_sm20_div_rn_f64_full) ;  /* 0x0000525000007944 */ /* 0x00afea0003c00000 */
[----:B------:R-:W-:Y:S01]  /*2860*/  MOV R4, R2 ;  /* 0x0000000200047202 */ /* 0x000fe20000000f00 */
[----:B------:R-:W-:Y:S02]  /*2870*/  IMAD.MOV.U32 R5, RZ, RZ, R3 ;  /* 0x000000ffff057224 */ /* 0x000fe400078e0003 */
.L_x_5137:
[----:B------:R-:W-:Y:S05]  /*2880*/  BSYNC B4 ;  /* 0x0000000000047941 */ /* 0x000fea0003800000 */
.L_x_5136:
[----:B------:R-:W-:-:S04]  /*2890*/  DADD R4, R26, R4 ;  /* 0x000000001a047229 */ /* 0x000fc80000000004 */
[----:B------:R-:W0:-:S06]  /*28a0*/  DSETP.GE.AND P0, PT, R12, c[0x2][0xe8], PT ;  /* 0x00803a000c00762a */ /* 0x000e0c0003f06000 */
[----:B0-----:R-:W-:Y:S02]  /*28b0*/  FSEL R4, R4, RZ, !P0 ;  /* 0x000000ff04047208 */ /* 0x001fe40004000000 */
[----:B------:R-:W-:Y:S01]  /*28c0*/  FSEL R5, R5, +QNAN , !P0 ;  /* 0x7ff0000005057808 */ /* 0x000fe20004000000 */
[----:B------:R-:W-:Y:S05]  /*28d0*/  BRA `(.L_x_5138) ;  /* 0x000000b000007947 */ /* 0x000fea0003800000 */
.L_x_5135:
[----:B--2---:R-:W2:Y:S01]  /*28e0*/  DMUL R2, R12, R12 ;  /* 0x0000000c0c027228 */ /* 0x004ea20000000000 */
[----:B------:R-:W-:Y:S02]  /*28f0*/  IMAD.MOV.U32 R4, RZ, RZ, -0x54d8b3ad ;  /* 0xab274c53ff047424 */ /* 0x000fe400078e00ff */
[----:B------:R-:W-:-:S06]  /*2900*/  IMAD.MOV.U32 R5, RZ, RZ, 0x3d6b4c75 ;  /* 0x3d6b4c75ff057424 */ /* 0x000fcc00078e00ff */
[----:B--2---:R-:W2:-:S06]  /*2910*/  DFMA R4, R2, R4, c[0x2][0xf0] ;  /* 0x00803c000204762b */ /* 0x004e8c0000000004 */
[----:B--2---:R-:W2:-:S06]  /*2920*/  DFMA R4, R2, R4, c[0x2][0xf8] ;  /* 0x00803e000204762b */ /* 0x004e8c0000000004 */
[----:B--2---:R-:W2:-:S06]  /*2930*/  DFMA R4, R2, R4, c[0x2][0x100] ;  /* 0x008040000204762b */ /* 0x004e8c0000000004 */
[----:B--2---:R-:W2:-:S06]  /*2940*/  DFMA R4, R2, R4, c[0x2][0x108] ;  /* 0x008042000204762b */ /* 0x004e8c0000000004 */
[----:B--2---:R-:W2:-:S06]  /*2950*/  DFMA R4, R2, R4, c[0x2][0x110] ;  /* 0x008044000204762b */ /* 0x004e8c0000000004 */
[----:B--2---:R-:W2:-:S06]  /*2960*/  DFMA R4, R2, R4, c[0x2][0x118] ;  /* 0x008046000204762b */ /* 0x004e8c0000000004 */
[----:B--2---:R-:W2:-:S06]  /*2970*/  DMUL R4, R2, R4 ;  /* 0x0000000402047228 */ /* 0x004e8c0000000000 */
[----:B--2---:R2:W4:-:S06]  /*2980*/  DFMA R4, R12, R4, R12 ;  /* 0x000000040c04722b */ /* 0x00450c000000000c */
.L_x_5138:
[----:B------:R-:W-:Y:S05]  /*2990*/  BSYNC B3 ;  /* 0x0000000000037941 */ /* 0x000fea0003800000 */
.L_x_5134:
[----:B------:R-:W5:Y:S01]  /*29a0*/  DADD R14, -RZ, -R14 ;  /* 0x00000000ff0e7229 */ /* 0x000f62000000090e */
[----:B------:R-:W-:Y:S01]  /*29b0*/  IMAD.MOV.U32 R26, RZ, RZ, 0x0 ;  /* 0x00000000ff1a7424 */ /* 0x000fe200078e00ff */
[----:B------:R-:W-:Y:S01]  /*29c0*/  BSSY B3, `(.L_x_5139) ;  /* 0x000001d000037945 */ /* 0x000fe20003800000 */
[----:B------:R-:W-:-:S03]  /*29d0*/  IMAD.MOV.U32 R27, RZ, RZ, 0x3fd80000 ;  /* 0x3fd80000ff1b7424 */ /* 0x000fc600078e00ff */
[----:B----45:R-:W-:-:S04]  /*29e0*/  IMAD.MOV.U32 R14, RZ, RZ, R4 ;  /* 0x000000ffff0e7224 */ /* 0x030fc800078e0004 */
[----:B------:R-:W-:-:S06]  /*29f0*/  LOP3.LUT R15, R5, 0x80000000, R15, 0xb8, !PT ;  /* 0x80000000050f7812 */ /* 0x000fcc00078eb80f */
[----:B--2---:R-:W2:-:S06]  /*2a00*/  DFMA R12, R14, R14, 1 ;  /* 0x3ff000000e0c742b */ /* 0x004e8c000000000e */
[----:B--2---:R-:W2:Y:S04]  /*2a10*/  MUFU.RSQ64H R5, R13 ;  /* 0x0000000d00057308 */ /* 0x004ea80000001c00 */
[----:B------:R-:W-:-:S04]  /*2a20*/  IADD3 R4, R13, -0x3500000, RZ ;  /* 0xfcb000000d047810 */ /* 0x000fc80007ffe0ff */
[----:B------:R-:W-:Y:S02]  /*2a30*/  ISETP.GE.U32.AND P0, PT, R4, 0x7ca00000, PT ;  /* 0x7ca000000400780c */ /* 0x000fe40003f06070 */
[----:B--2---:R-:W2:-:S06]  /*2a40*/  DMUL R2, R4, R4 ;  /* 0x0000000404027228 */ /* 0x004e8c0000000000 */
[----:B--2---:R-:W2:-:S06]  /*2a50*/  DFMA R2, R12, -R2, 1 ;  /* 0x3ff000000c02742b */ /* 0x004e8c0000000802 */
[----:B--2---:R-:W-:-:S04]  /*2a60*/  DFMA R26, R2, R26, 0.5 ;  /* 0x3fe00000021a742b */ /* 0x004fc8000000001a */
[----:B------:R-:W2:-:S06]  /*2a70*/  DMUL R2, R4, R2 ;  /* 0x0000000204027228 */ /* 0x000e8c0000000000 */
[----:B--2---:R-:W2:-:S04]  /*2a80*/  DFMA R32, R26, R2, R4 ;  /* 0x000000021a20722b */ /* 0x004e880000000004 */
[----:B---3--:R-:W-:-:S04]  /*2a90*/  DFMA R26, R24, R24, 1 ;  /* 0x3ff00000181a742b */ /* 0x008fc80000000018 */
[----:B--2---:R-:W2:Y:S02]  /*2aa0*/  DMUL R2, R12, R32 ;  /* 0x000000200c027228 */ /* 0x004ea40000000000 */
[----:B0-----:R-:W-:Y:S01]  /*2ab0*/  IADD3 R31, R33, -0x100000, RZ ;  /* 0xfff00000211f7810 */ /* 0x001fe20007ffe0ff */
[----:B------:R-:W-:-:S03]  /*2ac0*/  IMAD.MOV.U32 R30, RZ, RZ, R32 ;  /* 0x000000ffff1e7224 */ /* 0x000fc600078e0020 */
[----:B--2---:R-:W0:-:S06]  /*2ad0*/  DFMA R34, R2, -R2, R12 ;  /* 0x800000020222722b */ /* 0x004e0c000000000c */
[----:B0-----:R0:W2:Y:S01]  /*2ae0*/  DFMA R28, R34, R30, R2 ;  /* 0x0000001e221c722b */ /* 0x0010a20000000002 */
[----:B------:R-:W-:Y:S05]  /*2af0*/  @!P0 BRA `(.L_x_5140) ;  /* 0x0000009000008947 */ /* 0x000fea0003800000 */
[----:B0-----:R-:W-:Y:S01]  /*2b00*/  MOV R30, R32 ;  /* 0x00000020001e7202 */ /* 0x001fe20000000f00 */
[----:B------:R-:W-:Y:S01]  /*2b10*/  IMAD.MOV.U32 R6, RZ, RZ, R12 ;  /* 0x000000ffff067224 */ /* 0x000fe200078e000c */
[----:B------:R-:W-:Y:S01]  /*2b20*/  MOV R0, 0x2b70 ;  /* 0x00002b7000007802 */ /* 0x000fe20000000f00 */
[----:B------:R-:W-:Y:S02]  /*2b30*/  IMAD.MOV.U32 R5, RZ, RZ, R13 ;  /* 0x000000ffff057224 */ /* 0x000fe400078e000d */
[----:B--2---:R-:W-:Y:S02]  /*2b40*/  IMAD.MOV.U32 R28, RZ, RZ, R34 ;  /* 0x000000ffff1c7224 */ /* 0x004fe400078e0022 */
[----:B------:R-:W-:Y:S02]  /*2b50*/  IMAD.MOV.U32 R29, RZ, RZ, R35 ;  /* 0x000000ffff1d7224 */ /* 0x000fe400078e0023 */
[----:B-1----:R-:W-:Y:S05]  /*2b60*/  CALL.REL.NOINC `($__internal_7_$__cuda_sm20_dsqrt_rn_f64_mediumpath_v1) ;  /* 0x0000559000007944 */ /* 0x002fea0003c00000 */
[----:B-1----:R-:W-:Y:S02]  /*2b70*/  IMAD.MOV.U32 R28, RZ, RZ, R2 ;  /* 0x000000ffff1c7224 */ /* 0x002fe400078e0002 */
[----:B------:R-:W-:-:S02]  /*2b80*/  IMAD.MOV.U32 R29, RZ, RZ, R3 ;  /* 0x000000ffff1d7224 */ /* 0x000fc400078e0003 */
.L_x_5140:
[----:B------:R-:W-:Y:S05]  /*2b90*/  BSYNC B3 ;  /* 0x0000000000037941 */ /* 0x000fea0003800000 */
.L_x_5139:
[C---:B------:R-:W3:Y:S01]  /*2ba0*/  DMUL R12, R26.reuse, R14 ;  /* 0x0000000e1a0c7228 */ /* 0x040ee20000000000 */
[----:B0-----:R-:W-:Y:S01]  /*2bb0*/  IMAD.MOV.U32 R2, RZ, RZ, 0x1 ;  /* 0x00000001ff027424 */ /* 0x001fe200078e00ff */
[----:B------:R-:W-:Y:S02]  /*2bc0*/  BSSY B3, `(.L_x_5141) ;  /* 0x0000017000037945 */ /* 0x000fe40003800000 */
[----:B--2---:R-:W0:-:S04]  /*2bd0*/  DMUL R28, R26, R28 ;  /* 0x0000001c1a1c7228 */ /* 0x004e080000000000 */
[----:B---3--:R-:W2:-:S04]  /*2be0*/  DFMA R12, R14, R12, 1 ;  /* 0x3ff000000e0c742b */ /* 0x008e88000000000c */
[----:B0-----:R-:W0:Y:S02]  /*2bf0*/  DMUL R28, R14, R28 ;  /* 0x0000001c0e1c7228 */ /* 0x001e240000000000 */
[----:B--2---:R-:W2:Y:S08]  /*2c00*/  MUFU.RCP64H R3, R13 ;  /* 0x0000000d00037308 */ /* 0x004eb00000001800 */
[----:B0-----:R-:W-:Y:S01]  /*2c10*/  FSETP.GEU.AND P1, PT, |R29|, 6.5827683646048100446e-37, PT ;  /* 0x036000001d00780b */ /* 0x001fe20003f2e200 */
[----:B--2---:R-:W0:-:S06]  /*2c20*/  DFMA R4, -R12, R2, 1 ;  /* 0x3ff000000c04742b */ /* 0x004e0c0000000102 */
        /* <DEDUP_REMOVED lines=15> */
[----:B-1----:R-:W-:Y:S05]  /*2d20*/  CALL.REL.NOINC `($__internal_6_$__cuda_sm20_div_rn_f64_full) ;  /* 0x00004d8000007944 */ /* 0x002fea0003c00000 */
.L_x_5142:
[----:B------:R-:W-:Y:S05]  /*2d30*/  BSYNC B3 ;  /* 0x0000000000037941 */ /* 0x000fea0003800000 */
.L_x_5141:
[----:B------:R-:W0:Y:S01]  /*2d40*/  MUFU.RCP64H R5, R13 ;  /* 0x0000000d00057308 */ /* 0x000e220000001800 */
[----:B------:R-:W-:Y:S01]  /*2d50*/  IMAD.MOV.U32 R4, RZ, RZ, 0x1 ;  /* 0x00000001ff047424 */ /* 0x000fe200078e00ff */
[----:B------:R-:W-:Y:S01]  /*2d60*/  FSETP.GEU.AND P1, PT, |R25|, 6.5827683646048100446e-37, PT ;  /* 0x036000001900780b */ /* 0x000fe20003f2e200 */
[----:B------:R-:W-:Y:S01]  /*2d70*/  BSSY B3, `(.L_x_5143) ;  /* 0x0000016000037945 */ /* 0x000fe20003800000 */
[----:B------:R-:W-:Y:S02]  /*2d80*/  IMAD.MOV.U32 R36, RZ, RZ, R2 ;  /* 0x000000ffff247224 */ /* 0x000fe400078e0002 */
[----:B------:R-:W-:Y:S01]  /*2d90*/  IMAD.MOV.U32 R37, RZ, RZ, R3 ;  /* 0x000000ffff257224 */ /* 0x000fe200078e0003 */
        /* <DEDUP_REMOVED lines=16> */
[----:B-1----:R-:W-:Y:S05]  /*2ea0*/  CALL.REL.NOINC `($__internal_6_$__cuda_sm20_div_rn_f64_full) ;  /* 0x00004c0000007944 */ /* 0x002fea0003c00000 */
[----:B------:R-:W-:Y:S02]  /*2eb0*/  IMAD.MOV.U32 R4, RZ, RZ, R2 ;  /* 0x000000ffff047224 */ /* 0x000fe400078e0002 */
[----:B------:R-:W-:Y:S02]  /*2ec0*/  IMAD.MOV.U32 R5, RZ, RZ, R3 ;  /* 0x000000ffff057224 */ /* 0x000fe400078e0003 */
.L_x_5144:
[----:B------:R-:W-:Y:S05]  /*2ed0*/  BSYNC B3 ;  /* 0x0000000000037941 */ /* 0x000fea0003800000 */
.L_x_5143:
[----:B------:R-:W-:Y:S02]  /*2ee0*/  IMAD.MOV.U32 R24, RZ, RZ, R4 ;  /* 0x000000ffff187224 */ /* 0x000fe400078e0004 */
[----:B------:R-:W-:Y:S01]  /*2ef0*/  IMAD.MOV.U32 R25, RZ, RZ, R5 ;  /* 0x000000ffff197224 */ /* 0x000fe200078e0005 */
[----:B------:R-:W-:Y:S05]  /*2f00*/  BRA `(.L_x_5145) ;  /* 0x00000e5000007947 */ /* 0x000fea0003800000 */
.L_x_5128:
[----:B0-----:R-:W-:Y:S01]  /*2f10*/  IMAD.MOV.U32 R2, RZ, RZ, 0x652b82fe ;  /* 0x652b82feff027424 */ /* 0x001fe200078e00ff */
[----:B------:R-:W-:Y:S01]  /*2f20*/  MOV R3, 0x3ff71547 ;  /* 0x3ff7154700037802 */ /* 0x000fe20000000f00 */
[----:B------:R-:W-:Y:S01]  /*2f30*/  IMAD.MOV.U32 R26, RZ, RZ, 0x69ce2bdf ;  /* 0x69ce2bdfff1a7424 */ /* 0x000fe200078e00ff */
[----:B------:R-:W-:Y:S01]  /*2f40*/  BSSY B0, `(.L_x_5146) ;  /* 0x0000024000007945 */ /* 0x000fe20003800000 */
[----:B------:R-:W-:Y:S01]  /*2f50*/  IMAD.MOV.U32 R27, RZ, RZ, 0x3e5ade15 ;  /* 0x3e5ade15ff1b7424 */ /* 0x000fe200078e00ff */
[----:B------:R-:W-:-:S04]  /*2f60*/  DSETP.NEU.AND P2, PT, |R12|, +INF , PT ;  /* 0x7ff000000c00742a */ /* 0x000fc80003f4d200 */
        /* <DEDUP_REMOVED lines=26> */
[----:B------:R-:W-:Y:S02]  /*3110*/  @!P1 SHF.R.S32.HI R3, RZ, 0x1, R0 ;  /* 0x00000001ff039819 */ /* 0x000fe40000011400 */
[----:B------:R-:W-:-:S03]  /*3120*/  @!P1 MOV R4, RZ ;  /* 0x000000ff00049202 */ /* 0x000fc60000000f00 */
[----:B------:R-:W-:Y:S02]  /*3130*/  @!P1 IMAD.IADD R2, R2, 0x1, -R3 ;  /* 0x0000000102029824 */ /* 0x000fe400078e0a03 */
[----:B------:R-:W-:-:S03]  /*3140*/  @!P1 IMAD R3, R3, 0x100000, R25 ;  /* 0x0010000003039824 */ /* 0x000fc600078e0219 */
[----:B------:R-:W-:Y:S01]  /*3150*/  @!P1 LEA R5, R2, 0x3ff00000, 0x14 ;  /* 0x3ff0000002059811 */ /* 0x000fe200078ea0ff */
[----:B------:R-:W-:-:S06]  /*3160*/  @!P1 IMAD.MOV.U32 R2, RZ, RZ, R24 ;  /* 0x000000ffff029224 */ /* 0x000fcc00078e0018 */
[----:B------:R0:W2:-:S06]  /*3170*/  @!P1 DMUL R26, R2, R4 ;  /* 0x00000004021a9228 */ /* 0x00008c0000000000 */
.L_x_5147:
[----:B------:R-:W-:Y:S05]  /*3180*/  BSYNC B0 ;  /* 0x0000000000007941 */ /* 0x000fea0003800000 */
.L_x_5146:
        /* <DEDUP_REMOVED lines=13> */
[----:B0123--:R-:W-:Y:S05]  /*3260*/  CALL.REL.NOINC `($_ZN2at6native27unrolled_elementwise_kernelIZZZNS0_15tan_kernel_cudaERNS_18TensorIteratorBaseEENKUlvE_clEvENKUlvE_clEvEUlN3c107complexIdEEE_St5arrayIPcLm2EELi4E23TrivialOffsetCalculatorILi1EjESE_NS0_6memory15LoadWithoutCastENSF_16StoreWithoutCastEEEviT_T0_T2_T3_T4_T5_$__internal_trig_reduction_slowpathd) ;  /* 0x0000512000007944 */ /* 0x00ffea0003c00000 */
[----:B------:R-:W-:Y:S02]  /*3270*/  IMAD.MOV.U32 R24, RZ, RZ, R28 ;  /* 0x000000ffff187224 */ /* 0x000fe400078e001c */
[----:B------:R-:W-:Y:S01]  /*3280*/  IMAD.MOV.U32 R25, RZ, RZ, R29 ;  /* 0x000000ffff197224 */ /* 0x000fe200078e001d */
[----:B------:R-:W-:Y:S05]  /*3290*/  BRA `(.L_x_5150) ;  /* 0x0000002000007947 */ /* 0x000fea0003800000 */
.L_x_5149:
[----:B------:R3:W4:Y:S01]  /*32a0*/  DMUL R24, RZ, R12 ;  /* 0x0000000cff187228 */ /* 0x0007220000000000 */
[----:B0-----:R-:W-:-:S05]  /*32b0*/  IMAD.MOV.U32 R2, RZ, RZ, RZ ;  /* 0x000000ffff027224 */ /* 0x001fca00078e00ff */
.L_x_5150:
[----:B------:R-:W-:Y:S05]  /*32c0*/  BSYNC B3 ;  /* 0x0000000000037941 */ /* 0x000fea0003800000 */
.L_x_5148:
[----:B------:R-:W-:Y:S02]  /*32d0*/  IMAD.SHL.U32 R0, R2, 0x8, RZ ;  /* 0x0000000802007824 */ /* 0x000fe400078e00ff */
[----:B0-----:R-:W-:-:S03]  /*32e0*/  IMAD.MOV.U32 R5, RZ, RZ, 0x8 ;  /* 0x00000008ff057424 */ /* 0x001fc600078e00ff */
[----:B------:R-:W-:-:S05]  /*32f0*/  LOP3.LUT R0, R0, 0x8, RZ, 0xc0, !PT ;  /* 0x0000000800007812 */ /* 0x000fca00078ec0ff */
[----:B------:R-:W-:-:S05]  /*3300*/  IMAD.WIDE.U32 R4, R0, R5, c[0x4][0x168] ;  /* 0x01005a0000047625 */ /* 0x000fca00078e0005 */
[----:B------:R-:W5:Y:S04]  /*3310*/  LDG.E.128.CONSTANT R36, [R4.64] ;  /* 0x0000000604247981 */ /* 0x000f68000c1e9d00 */
[----:B----4-:R-:W4:Y:S04]  /*3320*/  LDG.E.128.CONSTANT R32, [R4.64+0x10] ;  /* 0x0000100604207981 */ /* 0x010f28000c1e9d00 */
[----:B---3--:R-:W3:Y:S01]  /*3330*/  LDG.E.128.CONSTANT R28, [R4.64+0x20] ;  /* 0x00002006041c7981 */ /* 0x008ee2000c1e9d00 */
[----:B------:R-:W-:Y:S01]  /*3340*/  R2P PR, R2, 0x3 ;  /* 0x0000000302007804 */ /* 0x000fe20000000000 */
[----:B------:R-:W-:Y:S01]  /*3350*/  IMAD.MOV.U32 R0, RZ, RZ, 0x3de5db65 ;  /* 0x3de5db65ff007424 */ /* 0x000fe200078e00ff */
[----:B------:R-:W-:Y:S01]  /*3360*/  MOV R40, 0x79785eba ;  /* 0x79785eba00287802 */ /* 0x000fe20000000f00 */
[----:B------:R-:W5:Y:S01]  /*3370*/  DMUL R2, R24, R24 ;  /* 0x0000001818027228 */ /* 0x000f620000000000 */
        /* <DEDUP_REMOVED lines=14> */
[----:B------:R-:W-:-:S06]  /*3460*/  DSETP.GE.AND P0, PT, |R12|, 2.14748364800000000000e+09, PT ;  /* 0x41e000000c00742a */ /* 0x000fcc0003f06200 */
        /* <DEDUP_REMOVED lines=9> */
[----:B012-4-:R-:W-:Y:S05]  /*3500*/  CALL.REL.NOINC `($_ZN2at6native27unrolled_elementwise_kernelIZZZNS0_15tan_kernel_cudaERNS_18TensorIteratorBaseEENKUlvE_clEvENKUlvE_clEvEUlN3c107complexIdEEE_St5arrayIPcLm2EELi4E23TrivialOffsetCalculatorILi1EjESE_NS0_6memory15LoadWithoutCastENSF_16StoreWithoutCastEEEviT_T0_T2_T3_T4_T5_$__internal_trig_reduction_slowpathd) ;  /* 0x00004e8000007944 */ /* 0x017fea0003c00000 */
[----:B------:R-:W-:Y:S02]  /*3510*/  IMAD.MOV.U32 R4, RZ, RZ, R2 ;  /* 0x000000ffff047224 */ /* 0x000fe400078e0002 */
[----:B------:R-:W-:Y:S02]  /*3520*/  IMAD.MOV.U32 R2, RZ, RZ, R28 ;  /* 0x000000ffff027224 */ /* 0x000fe400078e001c */
[----:B------:R-:W-:Y:S01]  /*3530*/  IMAD.MOV.U32 R3, RZ, RZ, R29 ;  /* 0x000000ffff037224 */ /* 0x000fe200078e001d */
[----:B------:R-:W-:Y:S05]  /*3540*/  BRA `(.L_x_5153) ;  /* 0x0000002000007947 */ /* 0x000fea0003800000 */
.L_x_5152:
[----:B------:R3:W4:Y:S01]  /*3550*/  DMUL R2, RZ, R12 ;  /* 0x0000000cff027228 */ /* 0x0007220000000000 */
[----:B------:R-:W-:-:S05]  /*3560*/  IMAD.MOV.U32 R4, RZ, RZ, RZ ;  /* 0x000000ffff047224 */ /* 0x000fca00078e00ff */
.L_x_5153:
[----:B------:R-:W-:Y:S05]  /*3570*/  BSYNC B3 ;  /* 0x0000000000037941 */ /* 0x000fea0003800000 */
.L_x_5151:
[----:B------:R-:W-:Y:S01]  /*3580*/  IADD3 R4, R4, 0x1, RZ ;  /* 0x0000000104047810 */ /* 0x000fe20007ffe0ff */
[----:B---3--:R-:W-:-:S03]  /*3590*/  IMAD.MOV.U32 R13, RZ, RZ, 0x8 ;  /* 0x00000008ff0d7424 */ /* 0x008fc600078e00ff */
[----:B------:R-:W-:-:S04]  /*35a0*/  SHF.L.U32 R0, R4, 0x3, RZ ;  /* 0x0000000304007819 */ /* 0x000fc800000006ff */
        /* <DEDUP_REMOVED lines=17> */
[C---:B----4-:R0:W3:Y:S02]  /*36c0*/  DFMA R28, R4.reuse, R28, R36 ;  /* 0x0000001c041c722b */ /* 0x0500e40000000024 */
[----:B0-----:R-:W-:Y:S02]  /*36d0*/  IMAD.MOV.U32 R37, RZ, RZ, 0x3ff00000 ;  /* 0x3ff00000ff257424 */ /* 0x001fe400078e00ff */
[----:B------:R-:W-:Y:S02]  /*36e0*/  IMAD.MOV.U32 R36, RZ, RZ, RZ ;  /* 0x000000ffff247224 */ /* 0x000fe400078e00ff */
[----:B---3--:R-:W0:Y:S01]  /*36f0*/  DFMA R28, R4, R28, R38 ;  /* 0x0000001c041c722b */ /* 0x008e220000000026 */
[----:B------:R-:W-:-:S05]  /*3700*/  LOP3.LUT R37, R37, 0x80000000, R15, 0xb8, !PT ;  /* 0x8000000025257812 */ /* 0x000fca00078eb80f */
[----:B0-----:R-:W-:-:S04]  /*3710*/  DFMA R2, R28, R2, R2 ;  /* 0x000000021c02722b */ /* 0x001fc80000000002 */
[----:B------:R-:W0:-:S06]  /*3720*/  @P0 DFMA R2, R4, R28, 1 ;  /* 0x3ff000000402042b */ /* 0x000e0c000000001c */
[----:B0-----:R-:W0:-:S06]  /*3730*/  @P1 DFMA R2, R2, -1, RZ ;  /* 0xbff000000202182b */ /* 0x001e0c00000000ff */
[----:B0-----:R-:W0:-:S06]  /*3740*/  DMUL R24, R24, R2 ;  /* 0x0000000218187228 */ /* 0x001e0c0000000000 */
[----:B0-2---:R-:W0:-:S06]  /*3750*/  DMUL R24, R24, R26 ;  /* 0x0000001a18187228 */ /* 0x005e0c0000000000 */
[----:B0-----:R0:W2:Y:S01]  /*3760*/  DMUL R24, R24, R26 ;  /* 0x0000001a18187228 */ /* 0x0010a20000000000 */
[----:B------:R-:W-:Y:S05]  /*3770*/  BRA `(.L_x_5145) ;  /* 0x000005e000007947 */ /* 0x000fea0003800000 */
.L_x_5127:
[----:B------:R-:W2:-:S10]  /*3780*/  DADD R36, R12, -R12 ;  /* 0x000000000c247229 */ /* 0x000e94000000080c */
[----:B--2---:R-:W-:Y:S02]  /*3790*/  IMAD.MOV.U32 R24, RZ, RZ, R36 ;  /* 0x000000ffff187224 */ /* 0x004fe400078e0024 */
[----:B------:R-:W-:Y:S01]  /*37a0*/  IMAD.MOV.U32 R25, RZ, RZ, R37 ;  /* 0x000000ffff197224 */ /* 0x000fe200078e0025 */
[----:B------:R-:W-:Y:S05]  /*37b0*/  BRA `(.L_x_5145) ;  /* 0x000005a000007947 */ /* 0x000fea0003800000 */
.L_x_5126:
        /* <DEDUP_REMOVED lines=25> */
[----:B-1----:R-:W-:Y:S05]  /*3950*/  CALL.REL.NOINC `($_ZN2at6native27unrolled_elementwise_kernelIZZZNS0_15tan_kernel_cudaERNS_18TensorIteratorBaseEENKUlvE_clEvENKUlvE_clEvEUlN3c107complexIdEEE_St5arrayIPcLm2EELi4E23TrivialOffsetCalculatorILi1EjESE_NS0_6memory15LoadWithoutCastENSF_16StoreWithoutCastEEEviT_T0_T2_T3_T4_T5_$__internal_trig_reduction_slowpathd) ;  /* 0x00004a3000007944 */ /* 0x002fea0003c00000 */
[----:B------:R-:W-:Y:S02]  /*3960*/  IMAD.MOV.U32 R0, RZ, RZ, R2 ;  /* 0x000000ffff007224 */ /* 0x000fe400078e0002 */
[----:B------:R-:W-:Y:S02]  /*3970*/  IMAD.MOV.U32 R2, RZ, RZ, R28 ;  /* 0x000000ffff027224 */ /* 0x000fe400078e001c */
[----:B------:R-:W-:Y:S02]  /*3980*/  IMAD.MOV.U32 R3, RZ, RZ, R29 ;  /* 0x000000ffff037224 */ /* 0x000fe400078e001d */
.L_x_5157:
[----:B------:R-:W-:Y:S05]  /*3990*/  BSYNC B4 ;  /* 0x0000000000047941 */ /* 0x000fea0003800000 */
.L_x_5156:
[----:B------:R-:W-:Y:S01]  /*39a0*/  SHF.L.U32 R4, R0, 0x3, RZ ;  /* 0x0000000300047819 */ /* 0x000fe200000006ff */
        /* <DEDUP_REMOVED lines=26> */
[----:B01----:R-:W-:Y:S05]  /*3b50*/  CALL.REL.NOINC `($_ZN2at6native27unrolled_elementwise_kernelIZZZNS0_15tan_kernel_cudaERNS_18TensorIteratorBaseEENKUlvE_clEvENKUlvE_clEvEUlN3c107complexIdEEE_St5arrayIPcLm2EELi4E23TrivialOffsetCalculatorILi1EjESE_NS0_6memory15LoadWithoutCastENSF_16StoreWithoutCastEEEviT_T0_T2_T3_T4_T5_$__internal_trig_reduction_slowpathd) ;  /* 0x0000483000007944 */ /* 0x003fea0003c00000 */
[----:B------:R-:W-:Y:S01]  /*3b60*/  IMAD.MOV.U32 R14, RZ, RZ, R2 ;  /* 0x000000ffff0e7224 */ /* 0x000fe200078e0002 */
[----:B------:R-:W-:Y:S01]  /*3b70*/  MOV R39, R29 ;  /* 0x0000001d00277202 */ /* 0x000fe20000000f00 */
[----:B------:R-:W-:Y:S02]  /*3b80*/  IMAD.MOV.U32 R38, RZ, RZ, R28 ;  /* 0x000000ffff267224 */ /* 0x000fe400078e001c */
.L_x_5159:
[----:B------:R-:W-:Y:S05]  /*3b90*/  BSYNC B4 ;  /* 0x0000000000047941 */ /* 0x000fea0003800000 */
.L_x_5158:
        /* <DEDUP_REMOVED lines=23> */
[----:B0-2---:R0:W2:-:S06]  /*3d10*/  DMUL R12, R12, R40 ;  /* 0x000000280c0c7228 */ /* 0x00508c0000000000 */
.L_x_5155:
[----:B------:R-:W-:Y:S05]  /*3d20*/  BSYNC B3 ;  /* 0x0000000000037941 */ /* 0x000fea0003800000 */
.L_x_5154:
[----:B--2---:R-:W-:Y:S01]  /*3d30*/  LOP3.LUT R25, RZ, 0x80000000, R13, 0xb8, !PT ;  /* 0x80000000ff197812 */ /* 0x004fe200078eb80d */
[----:B------:R-:W-:Y:S02]  /*3d40*/  IMAD.MOV.U32 R37, RZ, RZ, R15 ;  /* 0x000000ffff257224 */ /* 0x000fe400078e000f */
[----:B------:R-:W-:Y:S02]  /*3d50*/  IMAD.MOV.U32 R24, RZ, RZ, RZ ;  /* 0x000000ffff187224 */ /* 0x000fe400078e00ff */
.L_x_5145:
[----:B------:R-:W-:Y:S05]  /*3d60*/  BSYNC B1 ;  /* 0x0000000000017941 */ /* 0x000fea0003800000 */
.L_x_5125:
[----:B0-----:R0:W3:-:S06]  /*3d70*/  DADD R26, -RZ, -R36 ;  /* 0x00000000ff1a7229 */ /* 0x0010cc0000000924 */
.L_x_5124:
[----:B------:R-:W-:Y:S05]  /*3d80*/  BSYNC B2 ;  /* 0x0000000000027941 */ /* 0x000fea0003800000 */
.L_x_5123:
[----:B------:R-:W4:Y:S01]  /*3d90*/  S2R R0, SR_TID.X ;  /* 0x0000000000007919 */ /* 0x000f220000002100 */
[----:B------:R-:W-:Y:S01]  /*3da0*/  BSSY B2, `(.L_x_5160) ;  /* 0x00001d7000027945 */ /* 0x000fe20003800000 */
[----:B------:R-:W-:Y:S01]  /*3db0*/  CS2R R14, SRZ ;  /* 0x00000000000e7805 */ /* 0x000fe2000001ff00 */
[----:B------:R-:W-:Y:S01]  /*3dc0*/  CS2R R12, SRZ ;  /* 0x00000000000c7805 */ /* 0x000fe2000001ff00 */
[----:B----4-:R-:W-:-:S04]  /*3dd0*/  IADD3 R0, R0, 0x100, RZ ;  /* 0x0000010000007810 */ /* 0x010fc80007ffe0ff */
[----:B------:R-:W-:-:S13]  /*3de0*/  ISETP.GE.AND P0, PT, R0, R7, PT ;  /* 0x000000070000720c */ /* 0x000fda0003f06270 */
[----:B------:R-:W-:Y:S05]  /*3df0*/  @P0 BRA `(.L_x_5161) ;  /* 0x00001d1000000947 */ /* 0x000fea0003800000 */
[----:B0-----:R-:W0:Y:S01]  /*3e00*/  DADD R36, -RZ, -R10 ;  /* 0x00000000ff247229 */ /* 0x001e22000000090a */
[----:B------:R-:W-:Y:S09]  /*3e10*/  BSSY B1, `(.L_x_5162) ;  /* 0x00001ce000017945 */ /* 0x000ff20003800000 */
        /* <DEDUP_REMOVED lines=11> */
[----:B------:R-:W-:-:S06]  /*3ed0*/  DSETP.GE.AND P0, PT, |R8|, 2.14748364800000000000e+09, PT ;  /* 0x41e000000800742a */ /* 0x000fcc0003f06200 */
[----:B0-----:R-:W0:Y:S08]  /*3ee0*/  F2I.F64 R2, R2 ;  /* 0x0000000200027311 */ /* 0x001e300000301100 */
[----:B0-----:R-:W0:Y:S02]  /*3ef0*/  I2F.F64 R28, R2 ;  /* 0x00000002001c7312 */ /* 0x001e240000201c00 */
[----:B0-----:R-:W0:-:S06]  /*3f00*/  DFMA R4, -R28, c[0x2][0x8], R8 ;  /* 0x008002001c047a2b */ /* 0x001e0c0000000108 */
[----:B0-----:R-:W0:-:S06]  /*3f10*/  DFMA R4, -R28, c[0x2][0x10], R4 ;  /* 0x008004001c047a2b */ /* 0x001e0c0000000104 */
[----:B0-----:R0:W4:Y:S01]  /*3f20*/  DFMA R28, -R28, c[0x2][0x18], R4 ;  /* 0x008006001c1c7a2b */ /* 0x0011220000000104 */
[----:B------:R-:W-:Y:S05]  /*3f30*/  @!P0 BRA `(.L_x_5168) ;  /* 0x0000007000008947 */ /* 0x000fea0003800000 */
[----:B------:R-:W-:Y:S01]  /*3f40*/  IMAD.MOV.U32 R0, RZ, RZ, R8 ;  /* 0x000000ffff007224 */ /* 0x000fe200078e0008 */
[----:B----4-:R-:W-:Y:S02]  /*3f50*/  MOV R28, R9 ;  /* 0x00000009001c7202 */ /* 0x010fe40000000f00 */
[----:B------:R-:W-:Y:S02]  /*3f60*/  MOV R6, 0x3f80 ;  /* 0x00003f8000067802 */ /* 0x000fe40000000f00 */
[----:B0123--:R-:W-:Y:S05]  /*3f70*/  CALL.REL.NOINC `($_ZN2at6native27unrolled_elementwise_kernelIZZZNS0_15tan_kernel_cudaERNS_18TensorIteratorBaseEENKUlvE_clEvENKUlvE_clEvEUlN3c107complexIdEEE_St5arrayIPcLm2EELi4E23TrivialOffsetCalculatorILi1EjESE_NS0_6memory15LoadWithoutCastENSF_16StoreWithoutCastEEEviT_T0_T2_T3_T4_T5_$__internal_trig_reduction_slowpathd) ;  /* 0x0000441000007944 */ /* 0x00ffea0003c00000 */
[----:B------:R-:W-:Y:S05]  /*3f80*/  BRA `(.L_x_5168) ;  /* 0x0000002000007947 */ /* 0x000fea0003800000 */
.L_x_5167:
[----:B------:R0:W4:Y:S01]  /*3f90*/  DMUL R28, RZ, R8 ;  /* 0x00000008ff1c7228 */ /* 0x0001220000000000 */
[----:B------:R-:W-:-:S05]  /*3fa0*/  IMAD.MOV.U32 R2, RZ, RZ, RZ ;  /* 0x000000ffff027224 */ /* 0x000fca00078e00ff */
.L_x_5168:
[----:B------:R-:W-:Y:S05]  /*3fb0*/  BSYNC B3 ;  /* 0x0000000000037941 */ /* 0x000fea0003800000 */
.L_x_5166:
[----:B0---4-:R-:W0:Y:S01]  /*3fc0*/  DMUL R4, R28, R28 ;  /* 0x0000001c1c047228 */ /* 0x011e220000000000 */
        /* <DEDUP_REMOVED lines=18> */
[----:B0-----:R0:W4:Y:S02]  /*40f0*/  DFMA R2, R4, R8, c[0x2][0x88] ;  /* 0x008022000402762b */ /* 0x0011240000000008 */
[----:B0-----:R-:W-:-:S04]  /*4100*/  LOP3.LUT R9, R37, 0x7fffffff, RZ, 0xc0, !PT ;  /* 0x7fffffff25097812 */ /* 0x001fc800078ec0ff */
[----:B----4-:R-:W0:Y:S01]  /*4110*/  DMUL R30, R4, R2 ;  /* 0x00000002041e7228 */ /* 0x010e220000000000 */
[----:B------:R-:W-:-:S05]  /*4120*/  ISETP.GE.U32.AND P1, PT, R9, 0x3ff00000, PT ;  /* 0x3ff000000900780c */ /* 0x000fca0003f26070 */
        /* <DEDUP_REMOVED lines=9> */
[----:B----4-:R-:W4:-:S06]  /*41c0*/  DFMA R4, R12, -R14, 1 ;  /* 0x3ff000000c04742b */ /* 0x010f0c000000080e */
[----:B----4-:R-:W4:-:S06]  /*41d0*/  DFMA R2, R2, -R14, R4 ;  /* 0x8000000e0202722b */ /* 0x010f0c0000000004 */
[----:B----4-:R4:W0:-:S06]  /*41e0*/  DFMA R12, -R14, R2, -R14 ;  /* 0x000000020e0c722b */ /* 0x01080c000000090e */
.L_x_5170:
[----:B------:R-:W-:Y:S05]  /*41f0*/  BSYNC B0 ;  /* 0x0000000000007941 */ /* 0x000fea0003800000 */
.L_x_5169:
[----:B------:R-:W-:Y:S01]  /*4200*/  BSSY B3, `(.L_x_5171) ;  /* 0x0000052000037945 */ /* 0x000fe20003800000 */
[----:B------:R-:W-:Y:S01]  /*4210*/  IMAD.MOV.U32 R8, RZ, RZ, R36 ;  /* 0x000000ffff087224 */ /* 0x000fe200078e0024 */
[----:B------:R-:W-:Y:S05]  /*4220*/  @!P1 BRA `(.L_x_5172) ;  /* 0x0000044000009947 */ /* 0x000fea0003800000 */
[----:B----4-:R-:W-:Y:S01]  /*4230*/  IMAD.MOV.U32 R2, RZ, RZ, 0x652b82fe ;  /* 0x652b82feff027424 */ /* 0x010fe200078e00ff */
[----:B------:R-:W-:Y:S01]  /*4240*/  SHF.L.U32 R0, R9, 0x1, RZ ;  /* 0x0000000109007819 */ /* 0x000fe200000006ff */
[----:B------:R-:W-:Y:S01]  /*4250*/  IMAD.MOV.U32 R3, RZ, RZ, 0x3ff71547 ;  /* 0x3ff71547ff037424 */ /* 0x000fe200078e00ff */
[----:B------:R-:W-:Y:S02]  /*4260*/  BSSY B4, `(.L_x_5173) ;  /* 0x000003b000047945 */ /* 0x000fe40003800000 */
[C---:B------:R-:W-:Y:S02]  /*4270*/  ISETP.GE.U32.AND P0, PT, R0.reuse, 0x7fb3e647, PT ;  /* 0x7fb3e6470000780c */ /* 0x040fe40003f06070 */
[----:B------:R-:W-:Y:S01]  /*4280*/  ISETP.NE.AND P1, PT, R0, RZ, PT ;  /* 0x000000ff0000720c */ /* 0x000fe20003f25270 */
[----:B------:R-:W4:-:S06]  /*4290*/  DFMA R2, R8, R2, 6.75539944105574400000e+15 ;  /* 0x433800000802742b */ /* 0x000f0c0000000002 */
[----:B----4-:R4:W5:-:S04]  /*42a0*/  DADD R4, R2, -6.75539944105574400000e+15 ;  /* 0xc338000002047429 */ /* 0x0109480000000000 */
[----:B----4-:R-:W-:Y:S02]  /*42b0*/  IADD3 R2, R2, -0x1, RZ ;  /* 0xffffffff02027810 */ /* 0x010fe40007ffe0ff */
[----:B-----5:R-:W4:Y:S02]  /*42c0*/  DFMA R14, R4, c[0x2][0x90], R8 ;  /* 0x00802400040e7a2b */ /* 0x020f240000000008 */
[----:B------:R-:W-:-:S04]  /*42d0*/  SEL R2, R2, RZ, P0 ;  /* 0x000000ff02027207 */ /* 0x000fc80000000000 */
[----:B----4-:R4:W5:Y:S01]  /*42e0*/  DFMA R14, R4, c[0x2][0x98], R14 ;  /* 0x00802600040e7a2b */ /* 0x010962000000000e */
[----:B0-----:R-:W-:Y:S01]  /*42f0*/  IADD3 R28, R2, -0x1, RZ ;  /* 0xffffffff021c7810 */ /* 0x001fe20007ffe0ff */
[----:B----4-:R-:W-:Y:S02]  /*4300*/  IMAD.MOV.U32 R4, RZ, RZ, 0x6acd15b6 ;  /* 0x6acd15b6ff047424 */ /* 0x010fe400078e00ff */
[----:B------:R-:W-:-:S06]  /*4310*/  IMAD.MOV.U32 R5, RZ, RZ, 0x3e21f407 ;  /* 0x3e21f407ff057424 */ /* 0x000fcc00078e00ff */
[----:B-----5:R-:W-:Y:S02]  /*4320*/  FSEL R3, R9, R15, !P0 ;  /* 0x0000000f09037208 */ /* 0x020fe40004000000 */
[----:B------:R-:W-:Y:S02]  /*4330*/  FSEL R14, R8, R14, !P0 ;  /* 0x0000000e080e7208 */ /* 0x000fe40004000000 */
[----:B------:R-:W-:Y:S01]  /*4340*/  ISETP.NE.AND P0, PT, R2, 0x400, PT ;  /* 0x000004000200780c */ /* 0x000fe20003f05270 */
[----:B------:R-:W-:-:S06]  /*4350*/  IMAD.MOV.U32 R15, RZ, RZ, R3 ;  /* 0x000000ffff0f7224 */ /* 0x000fcc00078e0003 */
[----:B------:R-:W0:-:S06]  /*4360*/  DFMA R4, R14, R4, c[0x2][0xa0] ;  /* 0x008028000e04762b */ /* 0x000e0c0000000004 */
[----:B0-----:R-:W0:Y:S01]  /*4370*/  DFMA R4, R14, R4, c[0x2][0xa8] ;  /* 0x00802a000e04762b */ /* 0x001e220000000004 */
[----:B------:R-:W-:-:S05]  /*4380*/  @P0 IMAD.MOV R28, RZ, RZ, R2 ;  /* 0x000000ffff1c0224 */ /* 0x000fca00078e0202 */
[----:B0-----:R-:W0:Y:S01]  /*4390*/  DFMA R4, R14, R4, c[0x2][0xb0] ;  /* 0x00802c000e04762b */ /* 0x001e220000000004 */
[----:B------:R-:W-:Y:S01]  /*43a0*/  LEA R29, R28, 0x3ff00000, 0x14 ;  /* 0x3ff000001c1d7811 */ /* 0x000fe200078ea0ff */
[----:B------:R-:W-:-:S04]  /*43b0*/  IMAD.MOV.U32 R28, RZ, RZ, RZ ;  /* 0x000000ffff1c7224 */ /* 0x000fc800078e00ff */
        /* <DEDUP_REMOVED lines=10> */
[----:B0-----:R0:W4:Y:S02]  /*4460*/  DFMA R4, R4, R28, R30 ;  /* 0x0000001c0404722b */ /* 0x001124000000001e */
[----:B0-----:R-:W-:Y:S02]  /*4470*/  IMAD.MOV.U32 R30, RZ, RZ, 0x0 ;  /* 0x00000000ff1e7424 */ /* 0x001fe400078e00ff */
[----:B------:R-:W-:Y:S02]  /*4480*/  IMAD.MOV.U32 R31, RZ, RZ, 0x3ff00000 ;  /* 0x3ff00000ff1f7424 */ /* 0x000fe400078e00ff */
[----:B----4-:R-:W0:-:S10]  /*4490*/  DADD R28, R4, R4 ;  /* 0x00000000041c7229 */ /* 0x010e140000000004 */
[----:B0-----:R-:W-:Y:S02]  /*44a0*/  @P1 FSEL R3, R29, R5, !P0 ;  /* 0x000000051d031208 */ /* 0x001fe40004000000 */
[----:B------:R-:W-:Y:S01]  /*44b0*/  @P1 FSEL R14, R28, R4, !P0 ;  /* 0x000000041c0e1208 */ /* 0x000fe20004000000 */
[----:B------:R-:W-:Y:S01]  /*44c0*/  IMAD.MOV.U32 R4, RZ, RZ, 0x1 ;  /* 0x00000001ff047424 */ /* 0x000fe200078e00ff */
        /* <DEDUP_REMOVED lines=17> */
[----:B-123--:R-:W-:Y:S05]  /*45e0*/  CALL.REL.NOINC `($__internal_6_$__cuda_sm20_div_rn_f64_full) ;  /* 0x000034c000007944 */ /* 0x00efea0003c00000 */
[----:B------:R-:W-:Y:S02]  /*45f0*/  IMAD.MOV.U32 R4, RZ, RZ, R2 ;  /* 0x000000ffff047224 */ /* 0x000fe400078e0002 */
[----:B------:R-:W-:Y:S02]  /*4600*/  IMAD.MOV.U32 R5, RZ, RZ, R3 ;  /* 0x000000ffff057224 */ /* 0x000fe400078e0003 */
.L_x_5174:
[----:B------:R-:W-:Y:S05]  /*4610*/  BSYNC B4 ;  /* 0x0000000000047941 */ /* 0x000fea0003800000 */
.L_x_5173:
[----:B------:R-:W-:-:S04]  /*4620*/  DADD R4, R14, R4 ;  /* 0x000000000e047229 */ /* 0x000fc80000000004 */
[----:B------:R-:W0:-:S06]  /*4630*/  DSETP.GE.AND P0, PT, R8, c[0x2][0xe8], PT ;  /* 0x00803a000800762a */ /* 0x000e0c0003f06000 */
[----:B0-----:R-:W-:Y:S02]  /*4640*/  FSEL R4, R4, RZ, !P0 ;  /* 0x000000ff04047208 */ /* 0x001fe40004000000 */
[----:B------:R-:W-:Y:S01]  /*4650*/  FSEL R5, R5, +QNAN , !P0 ;  /* 0x7ff0000005057808 */ /* 0x000fe20004000000 */
[----:B------:R-:W-:Y:S05]  /*4660*/  BRA `(.L_x_5175) ;  /* 0x000000b000007947 */ /* 0x000fea0003800000 */
.L_x_5172:
[----:B----4-:R-:W4:Y:S01]  /*4670*/  DMUL R2, R8, R8 ;  /* 0x0000000808027228 */ /* 0x010f220000000000 */
[----:B------:R-:W-:Y:S02]  /*4680*/  IMAD.MOV.U32 R4, RZ, RZ, -0x54d8b3ad ;  /* 0xab274c53ff047424 */ /* 0x000fe400078e00ff */
[----:B------:R-:W-:-:S06]  /*4690*/  IMAD.MOV.U32 R5, RZ, RZ, 0x3d6b4c75 ;  /* 0x3d6b4c75ff057424 */ /* 0x000fcc00078e00ff */
[----:B----4-:R-:W4:-:S06]  /*46a0*/  DFMA R4, R2, R4, c[0x2][0xf0] ;  /* 0x00803c000204762b */ /* 0x010f0c0000000004 */
[----:B----4-:R-:W4:-:S06]  /*46b0*/  DFMA R4, R2, R4, c[0x2][0xf8] ;  /* 0x00803e000204762b */ /* 0x010f0c0000000004 */
[----:B----4-:R-:W4:-:S06]  /*46c0*/  DFMA R4, R2, R4, c[0x2][0x100] ;  /* 0x008040000204762b */ /* 0x010f0c0000000004 */
[----:B----4-:R-:W4:-:S06]  /*46d0*/  DFMA R4, R2, R4, c[0x2][0x108] ;  /* 0x008042000204762b */ /* 0x010f0c0000000004 */
[----:B----4-:R-:W4:-:S06]  /*46e0*/  DFMA R4, R2, R4, c[0x2][0x110] ;  /* 0x008044000204762b */ /* 0x010f0c0000000004 */
[----:B----4-:R-:W4:-:S06]  /*46f0*/  DFMA R4, R2, R4, c[0x2][0x118] ;  /* 0x008046000204762b */ /* 0x010f0c0000000004 */
[----:B----4-:R-:W4:-:S06]  /*4700*/  DMUL R4, R2, R4 ;  /* 0x0000000402047228 */ /* 0x010f0c0000000000 */
[----:B----4-:R4:W3:-:S06]  /*4710*/  DFMA R4, R8, R4, R8 ;  /* 0x000000040804722b */ /* 0x0108cc0000000008 */
.L_x_5175:
[----:B------:R-:W-:Y:S05]  /*4720*/  BSYNC B3 ;  /* 0x0000000000037941 */ /* 0x000fea0003800000 */
.L_x_5171:
[----:B------:R-:W5:Y:S01]  /*4730*/  DADD R10, -RZ, -R10 ;  /* 0x00000000ff0a7229 */ /* 0x000f62000000090a */
[----:B------:R-:W-:Y:S01]  /*4740*/  MOV R14, 0x0 ;  /* 0x00000000000e7802 */ /* 0x000fe20000000f00 */
[----:B------:R-:W-:Y:S01]  /*4750*/  IMAD.MOV.U32 R15, RZ, RZ, 0x3fd80000 ;  /* 0x3fd80000ff0f7424 */ /* 0x000fe200078e00ff */
[----:B------:R-:W-:Y:S03]  /*4760*/  BSSY B3, `(.L_x_5176) ;  /* 0x000001c000037945 */ /* 0x000fe60003800000 */
[----:B---3-5:R-:W-:-:S04]  /*4770*/  IMAD.MOV.U32 R10, RZ, RZ, R4 ;  /* 0x000000ffff0a7224 */ /* 0x028fc800078e0004 */
[----:B------:R-:W-:-:S06]  /*4780*/  LOP3.LUT R11, R5, 0x80000000, R11, 0xb8, !PT ;  /* 0x80000000050b7812 */ /* 0x000fcc00078eb80b */
[----:B----4-:R-:W3:-:S06]  /*4790*/  DFMA R8, R10, R10, 1 ;  /* 0x3ff000000a08742b */ /* 0x010ecc000000000a */
[----:B---3--:R-:W3:Y:S04]  /*47a0*/  MUFU.RSQ64H R5, R9 ;  /* 0x0000000900057308 */ /* 0x008ee80000001c00 */
[----:B------:R-:W-:-:S04]  /*47b0*/  IADD3 R4, R9, -0x3500000, RZ ;  /* 0xfcb0000009047810 */ /* 0x000fc80007ffe0ff */
[----:B------:R-:W-:Y:S02]  /*47c0*/  ISETP.GE.U32.AND P0, PT, R4, 0x7ca00000, PT ;  /* 0x7ca000000400780c */ /* 0x000fe40003f06070 */
[----:B---3--:R-:W3:-:S06]  /*47d0*/  DMUL R2, R4, R4 ;  /* 0x0000000404027228 */ /* 0x008ecc0000000000 */
[----:B---3--:R-:W3:-:S06]  /*47e0*/  DFMA R2, R8, -R2, 1 ;  /* 0x3ff000000802742b */ /* 0x008ecc0000000802 */
[----:B---3--:R-:W-:-:S04]  /*47f0*/  DFMA R14, R2, R14, 0.5 ;  /* 0x3fe00000020e742b */ /* 0x008fc8000000000e */
[----:B------:R-:W3:-:S06]  /*4800*/  DMUL R2, R4, R2 ;  /* 0x0000000204027228 */ /* 0x000ecc0000000000 */
[----:B---3--:R-:W3:-:S04]  /*4810*/  DFMA R32, R14, R2, R4 ;  /* 0x000000020e20722b */ /* 0x008ec80000000004 */
[----:B0-----:R-:W-:-:S04]  /*4820*/  DFMA R14, R12, R12, 1 ;  /* 0x3ff000000c0e742b */ /* 0x001fc8000000000c */
[----:B---3--:R-:W0:Y:S02]  /*4830*/  DMUL R2, R8, R32 ;  /* 0x0000002008027228 */ /* 0x008e240000000000 */
[----:B------:R-:W-:Y:S01]  /*4840*/  IADD3 R31, R33, -0x100000, RZ ;  /* 0xfff00000211f7810 */ /* 0x000fe20007ffe0ff */
[----:B------:R-:W-:-:S03]  /*4850*/  IMAD.MOV.U32 R30, RZ, RZ, R32 ;  /* 0x000000ffff1e7224 */ /* 0x000fc600078e0020 */
[----:B0-----:R-:W0:-:S06]  /*4860*/  DFMA R34, R2, -R2, R8 ;  /* 0x800000020222722b */ /* 0x001e0c0000000008 */
[----:B0-----:R0:W3:Y:S01]  /*4870*/  DFMA R28, R34, R30, R2 ;  /* 0x0000001e221c722b */ /* 0x0010e20000000002 */
[----:B------:R-:W-:Y:S05]  /*4880*/  @!P0 BRA `(.L_x_5177) ;  /* 0x0000009000008947 */ /* 0x000fea0003800000 */
[----:B0-----:R-:W-:Y:S01]  /*4890*/  IMAD.MOV.U32 R30, RZ, RZ, R32 ;  /* 0x000000ffff1e7224 */ /* 0x001fe200078e0020 */
[----:B------:R-:W-:Y:S01]  /*48a0*/  MOV R0, 0x4900 ;  /* 0x0000490000007802 */ /* 0x000fe20000000f00 */
[----:B------:R-:W-:Y:S02]  /*48b0*/  IMAD.MOV.U32 R6, RZ, RZ, R8 ;  /* 0x000000ffff067224 */ /* 0x000fe400078e0008 */
[----:B------:R-:W-:Y:S02]  /*48c0*/  IMAD.MOV.U32 R5, RZ, RZ, R9 ;  /* 0x000000ffff057224 */ /* 0x000fe400078e0009 */
[----:B---3--:R-:W-:Y:S02]  /*48d0*/  IMAD.MOV.U32 R28, RZ, RZ, R34 ;  /* 0x000000ffff1c7224 */ /* 0x008fe400078e0022 */
[----:B------:R-:W-:Y:S02]  /*48e0*/  IMAD.MOV.U32 R29, RZ, RZ, R35 ;  /* 0x000000ffff1d7224 */ /* 0x000fe400078e0023 */
[----:B-12---:R-:W-:Y:S05]  /*48f0*/  CALL.REL.NOINC `($__internal_7_$__cuda_sm20_dsqrt_rn_f64_mediumpath_v1) ;  /* 0x0000380000007944 */ /* 0x006fea0003c00000 */
[----:B-1----:R-:W-:Y:S01]  /*4900*/  MOV R28, R2 ;  /* 0x00000002001c7202 */ /* 0x002fe20000000f00 */
[----:B------:R-:W-:-:S02]  /*4910*/  IMAD.MOV.U32 R29, RZ, RZ, R3 ;  /* 0x000000ffff1d7224 */ /* 0x000fc400078e0003 */
.L_x_5177:
[----:B------:R-:W-:Y:S05]  /*4920*/  BSYNC B3 ;  /* 0x0000000000037941 */ /* 0x000fea0003800000 */
.L_x_5176:
[C---:B------:R-:W4:Y:S01]  /*4930*/  DMUL R8, R14.reuse, R10 ;  /* 0x0000000a0e087228 */ /* 0x040f220000000000 */
[----:B0-----:R-:W-:Y:S01]  /*4940*/  IMAD.MOV.U32 R2, RZ, RZ, 0x1 ;  /* 0x00000001ff027424 */ /* 0x001fe200078e00ff */
[----:B------:R-:W-:Y:S02]  /*4950*/  BSSY B3, `(.L_x_5178) ;  /* 0x0000017000037945 */ /* 0x000fe40003800000 */
[----:B---3--:R-:W0:-:S04]  /*4960*/  DMUL R28, R14, R28 ;  /* 0x0000001c0e1c7228 */ /* 0x008e080000000000 */
[----:B----4-:R-:W3:-:S04]  /*4970*/  DFMA R8, R10, R8, 1 ;  /* 0x3ff000000a08742b */ /* 0x010ec80000000008 */
[----:B0-----:R-:W0:Y:S02]  /*4980*/  DMUL R28, R10, R28 ;  /* 0x0000001c0a1c7228 */ /* 0x001e240000000000 */
[----:B---3--:R-:W3:Y:S08]  /*4990*/  MUFU.RCP64H R3, R9 ;  /* 0x0000000900037308 */ /* 0x008ef00000001800 */
[----:B0-----:R-:W-:Y:S01]  /*49a0*/  FSETP.GEU.AND P1, PT, |R29|, 6.5827683646048100446e-37, PT ;  /* 0x036000001d00780b */ /* 0x001fe20003f2e200 */
[----:B---3--:R-:W0:-:S06]  /*49b0*/  DFMA R4, -R8, R2, 1 ;  /* 0x3ff000000804742b */ /* 0x008e0c0000000102 */
        /* <DEDUP_REMOVED lines=15> */
[----:B-12---:R-:W-:Y:S05]  /*4ab0*/  CALL.REL.NOINC `($__internal_6_$__cuda_sm20_div_rn_f64_full) ;  /* 0x00002ff000007944 */ /* 0x006fea0003c00000 */
.L_x_5179:
[----:B------:R-:W-:Y:S05]  /*4ac0*/  BSYNC B3 ;  /* 0x0000000000037941 */ /* 0x000fea0003800000 */
.L_x_5178:
[----:B------:R-:W0:Y:S01]  /*4ad0*/  MUFU.RCP64H R5, R9 ;  /* 0x0000000900057308 */ /* 0x000e220000001800 */
[----:B------:R-:W-:Y:S01]  /*4ae0*/  IMAD.MOV.U32 R4, RZ, RZ, 0x1 ;  /* 0x00000001ff047424 */ /* 0x000fe200078e00ff */
[----:B------:R-:W-:Y:S01]  /*4af0*/  FSETP.GEU.AND P1, PT, |R13|, 6.5827683646048100446e-37, PT ;  /* 0x036000000d00780b */ /* 0x000fe20003f2e200 */
[----:B------:R-:W-:Y:S01]  /*4b00*/  BSSY B3, `(.L_x_5180) ;  /* 0x0000016000037945 */ /* 0x000fe20003800000 */
[----:B------:R-:W-:Y:S01]  /*4b10*/  MOV R36, R2 ;  /* 0x0000000200247202 */ /* 0x000fe20000000f00 */
[----:B------:R-:W-:-:S02]  /*4b20*/  IMAD.MOV.U32 R37, RZ, RZ, R3 ;  /* 0x000000ffff257224 */ /* 0x000fc400078e0003 */
        /* <DEDUP_REMOVED lines=17> */
[----:B------:R-:W-:Y:S02]  /*4c40*/  IMAD.MOV.U32 R4, RZ, RZ, R2 ;  /* 0x000000ffff047224 */ /* 0x000fe400078e0002 */
[----:B------:R-:W-:Y:S02]  /*4c50*/  IMAD.MOV.U32 R5, RZ, RZ, R3 ;  /* 0x000000ffff057224 */ /* 0x000fe400078e0003 */
.L_x_5181:
[----:B------:R-:W-:Y:S05]  /*4c60*/  BSYNC B3 ;  /* 0x0000000000037941 */ /* 0x000fea0003800000 */
.L_x_5180:
[----:B------:R-:W-:Y:S01]  /*4c70*/  MOV R12, R4 ;  /* 0x00000004000c7202 */ /* 0x000fe20000000f00 */
[----:B------:R-:W-:Y:S01]  /*4c80*/  IMAD.MOV.U32 R13, RZ, RZ, R5 ;  /* 0x000000ffff0d7224 */ /* 0x000fe200078e0005 */
[----:B------:R-:W-:Y:S05]  /*4c90*/  BRA `(.L_x_5182) ;  /* 0x00000e5000007947 */ /* 0x000fea0003800000 */
.L_x_5165:
        /* <DEDUP_REMOVED lines=38> */
[----:B------:R0:W4:-:S06]  /*4f00*/  @!P1 DMUL R12, R2, R4 ;  /* 0x00000004020c9228 */ /* 0x00010c0000000000 */
.L_x_5184:
[----:B------:R-:W-:Y:S05]  /*4f10*/  BSYNC B0 ;  /* 0x0000000000007941 */ /* 0x000fea0003800000 */
.L_x_5183:
        /* <DEDUP_REMOVED lines=13> */
[----:B01234-:R-:W-:Y:S05]  /*4ff0*/  CALL.REL.NOINC `($_ZN2at6native27unrolled_elementwise_kernelIZZZNS0_15tan_kernel_cudaERNS_18TensorIteratorBaseEENKUlvE_clEvENKUlvE_clEvEUlN3c107complexIdEEE_St5arrayIPcLm2EELi4E23TrivialOffsetCalculatorILi1EjESE_NS0_6memory15LoadWithoutCastENSF_16StoreWithoutCastEEEviT_T0_T2_T3_T4_T5_$__internal_trig_reduction_slowpathd) ;  /* 0x0000339000007944 */ /* 0x01ffea0003c00000 */
[----:B------:R-:W-:Y:S02]  /*5000*/  IMAD.MOV.U32 R14, RZ, RZ, R28 ;  /* 0x000000ffff0e7224 */ /* 0x000fe400078e001c */
[----:B------:R-:W-:Y:S01]  /*5010*/  IMAD.MOV.U32 R15, RZ, RZ, R29 ;  /* 0x000000ffff0f7224 */ /* 0x000fe200078e001d */
[----:B------:R-:W-:Y:S05]  /*5020*/  BRA `(.L_x_5187) ;  /* 0x0000002000007947 */ /* 0x000fea0003800000 */
.L_x_5186:
[----:B------:R0:W4:Y:S02]  /*5030*/  DMUL R14, RZ, R8 ;  /* 0x00000008ff0e7228 */ /* 0x0001240000000000 */
[----:B0-----:R-:W-:-:S04]  /*5040*/  MOV R2, RZ ;  /* 0x000000ff00027202 */ /* 0x001fc80000000f00 */
.L_x_5187:
[----:B------:R-:W-:Y:S05]  /*5050*/  BSYNC B3 ;  /* 0x0000000000037941 */ /* 0x000fea0003800000 */
.L_x_5185:
        /* <DEDUP_REMOVED lines=36> */
[----:B------:R-:W-:Y:S01]  /*52a0*/  IMAD.MOV.U32 R4, RZ, RZ, R2 ;  /* 0x000000ffff047224 */ /* 0x000fe200078e0002 */
[----:B------:R-:W-:Y:S01]  /*52b0*/  MOV R2, R28 ;  /* 0x0000001c00027202 */ /* 0x000fe20000000f00 */
[----:B------:R-:W-:Y:S01]  /*52c0*/  IMAD.MOV.U32 R3, RZ, RZ, R29 ;  /* 0x000000ffff037224 */ /* 0x000fe200078e001d */
[----:B------:R-:W-:Y:S05]  /*52d0*/  BRA `(.L_x_5190) ;  /* 0x0000002000007947 */ /* 0x000fea0003800000 */
.L_x_5189:
[----:B------:R3:W4:Y:S01]  /*52e0*/  DMUL R2, RZ, R8 ;  /* 0x00000008ff027228 */ /* 0x0007220000000000 */
[----:B------:R-:W-:-:S05]  /*52f0*/  IMAD.MOV.U32 R4, RZ, RZ, RZ ;  /* 0x000000ffff047224 */ /* 0x000fca00078e00ff */
.L_x_5190:
[----:B------:R-:W-:Y:S05]  /*5300*/  BSYNC B3 ;  /* 0x0000000000037941 */ /* 0x000fea0003800000 */
.L_x_5188:
        /* <DEDUP_REMOVED lines=20> */
[----:B----4-:R0:W3:Y:S02]  /*5450*/  DFMA R28, R4, R28, R36 ;  /* 0x0000001c041c722b */ /* 0x0100e40000000024 */
[----:B0-----:R-:W-:Y:S01]  /*5460*/  IMAD.MOV.U32 R37, RZ, RZ, 0x3ff00000 ;  /* 0x3ff00000ff257424 */ /* 0x001fe200078e00ff */
[----:B------:R-:W-:-:S03]  /*5470*/  MOV R36, RZ ;  /* 0x000000ff00247202 */ /* 0x000fc60000000f00 */
[----:B---3--:R-:W0:Y:S01]  /*5480*/  DFMA R28, R4, R28, R38 ;  /* 0x0000001c041c722b */ /* 0x008e220000000026 */
[----:B------:R-:W-:-:S05]  /*5490*/  LOP3.LUT R37, R37, 0x80000000, R11, 0xb8, !PT ;  /* 0x8000000025257812 */ /* 0x000fca00078eb80b */
[----:B0-----:R-:W-:-:S04]  /*54a0*/  DFMA R2, R28, R2, R2 ;  /* 0x000000021c02722b */ /* 0x001fc80000000002 */
[----:B------:R-:W0:-:S06]  /*54b0*/  @P0 DFMA R2, R4, R28, 1 ;  /* 0x3ff000000402042b */ /* 0x000e0c000000001c */
[----:B0-----:R-:W0:-:S06]  /*54c0*/  @P1 DFMA R2, R2, -1, RZ ;  /* 0xbff000000202182b */ /* 0x001e0c00000000ff */
[----:B0-----:R-:W0:-:S06]  /*54d0*/  DMUL R14, R14, R2 ;  /* 0x000000020e0e7228 */ /* 0x001e0c0000000000 */
[----:B0-----:R-:W0:-:S06]  /*54e0*/  DMUL R14, R14, R12 ;  /* 0x0000000c0e0e7228 */ /* 0x001e0c0000000000 */
[----:B0-----:R0:W3:Y:S01]  /*54f0*/  DMUL R12, R14, R12 ;  /* 0x0000000c0e0c7228 */ /* 0x0010e20000000000 */
[----:B------:R-:W-:Y:S05]  /*5500*/  BRA `(.L_x_5182) ;  /* 0x000005e000007947 */ /* 0x000fea0003800000 */
.L_x_5164:
[----:B------:R-:W0:-:S10]  /*5510*/  DADD R36, R8, -R8 ;  /* 0x0000000008247229 */ /* 0x000e140000000808 */
[----:B0-----:R-:W-:Y:S02]  /*5520*/  IMAD.MOV.U32 R12, RZ, RZ, R36 ;  /* 0x000000ffff0c7224 */ /* 0x001fe400078e0024 */
[----:B------:R-:W-:Y:S01]  /*5530*/  IMAD.MOV.U32 R13, RZ, RZ, R37 ;  /* 0x000000ffff0d7224 */ /* 0x000fe200078e0025 */
[----:B------:R-:W-:Y:S05]  /*5540*/  BRA `(.L_x_5182) ;  /* 0x000005a000007947 */ /* 0x000fea0003800000 */
.L_x_5163:
        /* <DEDUP_REMOVED lines=25> */
[----:B-123--:R-:W-:Y:S05]  /*56e0*/  CALL.REL.NOINC `($_ZN2at6native27unrolled_elementwise_kernelIZZZNS0_15tan_kernel_cudaERNS_18TensorIteratorBaseEENKUlvE_clEvENKUlvE_clEvEUlN3c107complexIdEEE_St5arrayIPcLm2EELi4E23TrivialOffsetCalculatorILi1EjESE_NS0_6memory15LoadWithoutCastENSF_16StoreWithoutCastEEEviT_T0_T2_T3_T4_T5_$__internal_trig_reduction_slowpathd) ;  /* 0x00002ca000007944 */ /* 0x00efea0003c00000 */
[----:B------:R-:W-:Y:S01]  /*56f0*/  MOV R0, R2 ;  /* 0x0000000200007202 */ /* 0x000fe20000000f00 */
[----:B------:R-:W-:Y:S02]  /*5700*/  IMAD.MOV.U32 R2, RZ, RZ, R28 ;  /* 0x000000ffff027224 */ /* 0x000fe400078e001c */
[----:B------:R-:W-:Y:S02]  /*5710*/  IMAD.MOV.U32 R3, RZ, RZ, R29 ;  /* 0x000000ffff037224 */ /* 0x000fe400078e001d */
.L_x_5194:
[----:B------:R-:W-:Y:S05]  /*5720*/  BSYNC B4 ;  /* 0x0000000000047941 */ /* 0x000fea0003800000 */
.L_x_5193:
        /* <DEDUP_REMOVED lines=27> */
[----:B012---:R-:W-:Y:S05]  /*58e0*/  CALL.REL.NOINC `($_ZN2at6native27unrolled_elementwise_kernelIZZZNS0_15tan_kernel_cudaERNS_18TensorIteratorBaseEENKUlvE_clEvENKUlvE_clEvEUlN3c107complexIdEEE_St5arrayIPcLm2EELi4E23TrivialOffsetCalculatorILi1EjESE_NS0_6memory15LoadWithoutCastENSF_16StoreWithoutCastEEEviT_T0_T2_T3_T4_T5_$__internal_trig_reduction_slowpathd) ;  /* 0x00002aa000007944 */ /* 0x007fea0003c00000 */
[----:B------:R-:W-:Y:S02]  /*58f0*/  IMAD.MOV.U32 R10, RZ, RZ, R2 ;  /* 0x000000ffff0a7224 */ /* 0x000fe400078e0002 */
[----:B------:R-:W-:Y:S02]  /*5900*/  IMAD.MOV.U32 R38, RZ, RZ, R28 ;  /* 0x000000ffff267224 */ /* 0x000fe400078e001c */
[----:B------:R-:W-:Y:S02]  /*5910*/  IMAD.MOV.U32 R39, RZ, RZ, R29 ;  /* 0x000000ffff277224 */ /* 0x000fe400078e001d */
.L_x_5196:
[----:B------:R-:W-:Y:S05]  /*5920*/  BSYNC B4 ;  /* 0x0000000000047941 */ /* 0x000fea0003800000 */
.L_x_5195:
[----:B------:R-:W-:Y:S01]  /*5930*/  IADD3 R10, R10, 0x1, RZ ;  /* 0x000000010a0a7810 */ /* 0x000fe20007ffe0ff */
[----:B------:R-:W-:-:S04]  /*5940*/  IMAD.MOV.U32 R5, RZ, RZ, 0x8 ;  /* 0x00000008ff057424 */ /* 0x000fc800078e00ff */
[----:B------:R-:W-:-:S05]  /*5950*/  IMAD.SHL.U32 R0, R10, 0x8, RZ ;  /* 0x000000080a007824 */ /* 0x000fca00078e00ff */
[----:B------:R-:W-:-:S05]  /*5960*/  LOP3.LUT R0, R0, 0x8, RZ, 0xc0, !PT ;  /* 0x0000000800007812 */ /* 0x000fca00078ec0ff */
[----:B------:R-:W-:-:S05]  /*5970*/  IMAD.WIDE.U32 R4, R0, R5, c[0x4][0x168] ;  /* 0x01005a0000047625 */ /* 0x000fca00078e0005 */
[----:B------:R-:W3:Y:S04]  /*5980*/  LDG.E.128.CONSTANT R12, [R4.64] ;  /* 0x00000006040c7981 */ /* 0x000ee8000c1e9d00 */
[----:B------:R-:W4:Y:S04]  /*5990*/  LDG.E.128.CONSTANT R28, [R4.64+0x10] ;  /* 0x00001006041c7981 */ /* 0x000f28000c1e9d00 */
[----:B------:R-:W5:Y:S01]  /*59a0*/  LDG.E.128.CONSTANT R32, [R4.64+0x20] ;  /* 0x0000200604207981 */ /* 0x000f62000c1e9d00 */
[----:B------:R-:W-:Y:S01]  /*59b0*/  R2P PR, R10, 0x3 ;  /* 0x000000030a007804 */ /* 0x000fe20000000000 */
[----:B------:R-:W-:Y:S01]  /*59c0*/  IMAD.MOV.U32 R0, RZ, RZ, 0x3de5db65 ;  /* 0x3de5db65ff007424 */ /* 0x000fe200078e00ff */
[----:B------:R-:W-:Y:S01]  /*59d0*/  MOV R8, 0x79785eba ;  /* 0x79785eba00087802 */ /* 0x000fe20000000f00 */
[----:B------:R-:W3:-:S03]  /*59e0*/  DMUL R2, R38, R38 ;  /* 0x0000002626027228 */ /* 0x000ec60000000000 */
[----:B------:R-:W-:Y:S02]  /*59f0*/  FSEL R8, -R8, 4.2945490664224492434e-19, !P0 ;  /* 0x20fd816408087808 */ /* 0x000fe40004000100 */
[----:B------:R-:W-:-:S06]  /*5a00*/  FSEL R9, R0, -0.082518599927425384521, !P0 ;  /* 0xbda8ff8300097808 */ /* 0x000fcc0004000000 */
[----:B---3--:R-:W3:-:S06]  /*5a10*/  DFMA R12, R2, R8, R12 ;  /* 0x00000008020c722b */ /* 0x008ecc000000000c */
[----:B---3--:R-:W4:-:S06]  /*5a20*/  DFMA R12, R2, R12, R14 ;  /* 0x0000000c020c722b */ /* 0x008f0c000000000e */
[----:B----4-:R-:W3:-:S06]  /*5a30*/  DFMA R12, R2, R12, R28 ;  /* 0x0000000c020c722b */ /* 0x010ecc000000001c */
[----:B---3--:R-:W5:-:S06]  /*5a40*/  DFMA R12, R2, R12, R30 ;  /* 0x0000000c020c722b */ /* 0x008f4c000000001e */
[----:B-----5:R-:W3:-:S06]  /*5a50*/  DFMA R12, R2, R12, R32 ;  /* 0x0000000c020c722b */ /* 0x020ecc0000000020 */
[----:B---3--:R-:W3:-:S06]  /*5a60*/  DFMA R12, R2, R12, R34 ;  /* 0x0000000c020c722b */ /* 0x008ecc0000000022 */
[----:B---3--:R-:W-:-:S04]  /*5a70*/  DFMA R8, R12, R38, R38 ;  /* 0x000000260c08722b */ /* 0x008fc80000000026 */
[----:B------:R-:W3:-:S06]  /*5a80*/  @P0 DFMA R8, R2, R12, 1 ;  /* 0x3ff000000208042b */ /* 0x000ecc000000000c */
[----:B---3--:R-:W3:-:S06]  /*5a90*/  @P1 DFMA R8, R8, -1, RZ ;  /* 0xbff000000808182b */ /* 0x008ecc00000000ff */
[----:B0--3--:R0:W3:-:S06]  /*5aa0*/  DMUL R8, R8, R40 ;  /* 0x0000002808087228 */ /* 0x0090cc0000000000 */
.L_x_5192:
[----:B------:R-:W-:Y:S05]  /*5ab0*/  BSYNC B3 ;  /* 0x0000000000037941 */ /* 0x000fea0003800000 */
.L_x_5191:
[----:B---3--:R-:W-:Y:S01]  /*5ac0*/  LOP3.LUT R13, RZ, 0x80000000, R9, 0xb8, !PT ;  /* 0x80000000ff0d7812 */ /* 0x008fe200078eb809 */
[----:B------:R-:W-:Y:S02]  /*5ad0*/  IMAD.MOV.U32 R37, RZ, RZ, R11 ;  /* 0x000000ffff257224 */ /* 0x000fe400078e000b */
[----:B------:R-:W-:Y:S02]  /*5ae0*/  IMAD.MOV.U32 R12, RZ, RZ, RZ ;  /* 0x000000ffff0c7224 */ /* 0x000fe400078e00ff */
.L_x_5182:
[----:B------:R-:W-:Y:S05]  /*5af0*/  BSYNC B1 ;  /* 0x0000000000017941 */ /* 0x000fea0003800000 */
.L_x_5162:
[----:B0-----:R0:W4:-:S06]  /*5b00*/  DADD R14, -RZ, -R36 ;  /* 0x00000000ff0e7229 */ /* 0x00110c0000000924 */
.L_x_5161:
[----:B------:R-:W-:Y:S05]  /*5b10*/  BSYNC B2 ;  /* 0x0000000000027941 */ /* 0x000fea0003800000 */
.L_x_5160:
[----:B------:R-:W5:Y:S01]  /*5b20*/  S2R R0, SR_TID.X ;  /* 0x0000000000007919 */ /* 0x000f620000002100 */
[----:B------:R-:W-:Y:S01]  /*5b30*/  BSSY B2, `(.L_x_5197) ;  /* 0x00001d7000027945 */ /* 0x000fe20003800000 */
[----:B------:R-:W-:Y:S01]  /*5b40*/  CS2R R10, SRZ ;  /* 0x00000000000a7805 */ /* 0x000fe2000001ff00 */
[----:B------:R-:W-:Y:S01]  /*5b50*/  CS2R R8, SRZ ;  /* 0x0000000000087805 */ /* 0x000fe2000001ff00 */
[----:B-----5:R-:W-:-:S04]  /*5b60*/  IADD3 R0, R0, 0x180, RZ ;  /* 0x0000018000007810 */ /* 0x020fc80007ffe0ff */
[----:B------:R-:W-:-:S13]  /*5b70*/  ISETP.GE.AND P0, PT, R0, R7, PT ;  /* 0x000000070000720c */ /* 0x000fda0003f06270 */
[----:B------:R-:W-:Y:S05]  /*5b80*/  @P0 BRA `(.L_x_5198) ;  /* 0x00001d1000000947 */ /* 0x000fea0003800000 */
[----:B------:R-:W5:Y:S01]  /*5b90*/  DADD R18, -RZ, -R18 ;  /* 0x00000000ff127229 */ /* 0x000f620000000912 */
[----:B------:R-:W-:Y:S09]  /*5ba0*/  BSSY B1, `(.L_x_5199) ;  /* 0x00001ce000017945 */ /* 0x000ff20003800000 */
[----:B-----5:R-:W-:-:S04]  /*5bb0*/  LOP3.LUT R0, R19, 0x7fffffff, RZ, 0xc0, !PT ;  /* 0x7fffffff13007812 */ /* 0x020fc800078ec0ff */
[----:B------:R-:W-:-:S13]  /*5bc0*/  ISETP.GT.U32.AND P0, PT, R0, 0x7fefffff, PT ;  /* 0x7fefffff0000780c */ /* 0x000fda0003f04070 */
[----:B------:R-:W-:Y:S05]  /*5bd0*/  @P0 BRA `(.L_x_5200) ;  /* 0x000016f000000947 */ /* 0x000fea0003800000 */
[----:B------:R-:W5:-:S14]  /*5be0*/  DSETP.GEU.AND P0, PT, |R16|, +INF , PT ;  /* 0x7ff000001000742a */ /* 0x000f5c0003f0e200 */
[----:B-----5:R-:W-:Y:S05]  /*5bf0*/  @P0 BRA `(.L_x_5201) ;  /* 0x0000169000000947 */ /* 0x020fea0003800000 */
[----:B------:R-:W-:-:S13]  /*5c00*/  ISETP.GT.U32.AND P0, PT, R0, 0x4035ffff, PT ;  /* 0x4035ffff0000780c */ /* 0x000fda0003f04070 */
[----:B------:R-:W-:Y:S05]  /*5c10*/  @P0 BRA `(.L_x_5202) ;  /* 0x00000e0000000947 */ /* 0x000fea0003800000 */
[----:B------:R-:W5:Y:S01]  /*5c20*/  DSETP.NEU.AND P0, PT, |R16|, +INF , PT ;  /* 0x7ff000001000742a */ /* 0x000f620003f0d200 */
[----:B------:R-:W-:-:S13]  /*5c30*/  BSSY B3, `(.L_x_5203) ;  /* 0x0000011000037945 */ /* 0x000fda0003800000 */
[----:B-----5:R-:W-:Y:S05]  /*5c40*/  @!P0 BRA `(.L_x_5204) ;  /* 0x000000d000008947 */ /* 0x020fea0003800000 */
        /* <DEDUP_REMOVED lines=10> */
[----:B----4-:R-:W-:-:S03]  /*5cf0*/  IMAD.MOV.U32 R28, RZ, RZ, R17 ;  /* 0x000000ffff1c7224 */ /* 0x010fc600078e0011 */
[----:B0123--:R-:W-:Y:S05]  /*5d00*/  CALL.REL.NOINC `($_ZN2at6native27unrolled_elementwise_kernelIZZZNS0_15tan_kernel_cudaERNS_18TensorIteratorBaseEENKUlvE_clEvENKUlvE_clEvEUlN3c107complexIdEEE_St5arrayIPcLm2EELi4E23TrivialOffsetCalculatorILi1EjESE_NS0_6memory15LoadWithoutCastENSF_16StoreWithoutCastEEEviT_T0_T2_T3_T4_T5_$__internal_trig_reduction_slowpathd) ;  /* 0x0000268000007944 */ /* 0x00ffea0003c00000 */
[----:B------:R-:W-:Y:S05]  /*5d10*/  BRA `(.L_x_5205) ;  /* 0x0000002000007947 */ /* 0x000fea0003800000 */
.L_x_5204:
[----:B0-----:R0:W4:Y:S01]  /*5d20*/  DMUL R28, RZ, R16 ;  /* 0x00000010ff1c7228 */ /* 0x0011220000000000 */
[----:B------:R-:W-:-:S05]  /*5d30*/  IMAD.MOV.U32 R2, RZ, RZ, RZ ;  /* 0x000000ffff027224 */ /* 0x000fca00078e00ff */
.L_x_5205:
[----:B------:R-:W-:Y:S05]  /*5d40*/  BSYNC B3 ;  /* 0x0000000000037941 */ /* 0x000fea0003800000 */
.L_x_5203:
[----:B0---4-:R-:W0:Y:S01]  /*5d50*/  DMUL R4, R28, R28 ;  /* 0x0000001c1c047228 */ /* 0x011e220000000000 */
        /* <DEDUP_REMOVED lines=34> */
.L_x_5207:
[----:B------:R-:W-:Y:S05]  /*5f80*/  BSYNC B0 ;  /* 0x0000000000007941 */ /* 0x000fea0003800000 */
.L_x_5206:
[----:B------:R-:W-:Y:S01]  /*5f90*/  BSSY B3, `(.L_x_5208) ;  /* 0x0000053000037945 */ /* 0x000fe20003800000 */
[----:B0---4-:R0:W4:Y:S01]  /*5fa0*/  DFMA R16, R32, R32, 1 ;  /* 0x3ff000002010742b */ /* 0x0111220000000020 */
[----:B------:R-:W-:Y:S01]  /*5fb0*/  IMAD.MOV.U32 R8, RZ, RZ, R18 ;  /* 0x000000ffff087224 */ /* 0x000fe200078e0012 */
[----:B------:R-:W-:Y:S05]  /*5fc0*/  @!P1 BRA `(.L_x_5209) ;  /* 0x0000044000009947 */ /* 0x000fea0003800000 */
[----:B0---4-:R-:W-:Y:S01]  /*5fd0*/  IMAD.MOV.U32 R2, RZ, RZ, 0x652b82fe ;  /* 0x652b82feff027424 */ /* 0x011fe200078e00ff */
[----:B------:R-:W-:Y:S01]  /*5fe0*/  BSSY B4, `(.L_x_5210) ;  /* 0x000003d000047945 */ /* 0x000fe20003800000 */
[----:B------:R-:W-:Y:S02]  /*5ff0*/  IMAD.MOV.U32 R3, RZ, RZ, 0x3ff71547 ;  /* 0x3ff71547ff037424 */ /* 0x000fe400078e00ff */
[----:B------:R-:W-:-:S04]  /*6000*/  IMAD.SHL.U32 R0, R9, 0x2, RZ ;  /* 0x0000000209007824 */ /* 0x000fc800078e00ff */
[----:B------:R-:W0:Y:S01]  /*6010*/  DFMA R2, R8, R2, 6.75539944105574400000e+15 ;  /* 0x433800000802742b */ /* 0x000e220000000002 */
[C---:B------:R-:W-:Y:S02]  /*6020*/  ISETP.GE.U32.AND P0, PT, R0.reuse, 0x7fb3e647, PT ;  /* 0x7fb3e6470000780c */ /* 0x040fe40003f06070 */
[----:B------:R-:W-:-:S03]  /*6030*/  ISETP.NE.AND P1, PT, R0, RZ, PT ;  /* 0x000000ff0000720c */ /* 0x000fc60003f25270 */
[----:B0-----:R0:W4:-:S04]  /*6040*/  DADD R4, R2, -6.75539944105574400000e+15 ;  /* 0xc338000002047429 */ /* 0x0011080000000000 */
[----:B0-----:R-:W-:Y:S02]  /*6050*/  IADD3 R2, R2, -0x1, RZ ;  /* 0xffffffff02027810 */ /* 0x001fe40007ffe0ff */
[----:B----4-:R-:W0:Y:S02]  /*6060*/  DFMA R10, R4, c[0x2][0x90], R8 ;  /* 0x00802400040a7a2b */ /* 0x010e240000000008 */
[----:B------:R-:W-:-:S04]  /*6070*/  SEL R2, R2, RZ, P0 ;  /* 0x000000ff02027207 */ /* 0x000fc80000000000 */
[----:B0-----:R0:W4:Y:S01]  /*6080*/  DFMA R10, R4, c[0x2][0x98], R10 ;  /* 0x00802600040a7a2b */ /* 0x001122000000000a */
[----:B------:R-:W-:Y:S01]  /*6090*/  IADD3 R28, R2, -0x1, RZ ;  /* 0xffffffff021c7810 */ /* 0x000fe20007ffe0ff */
[----:B0-----:R-:W-:Y:S01]  /*60a0*/  IMAD.MOV.U32 R5, RZ, RZ, 0x3e21f407 ;  /* 0x3e21f407ff057424 */ /* 0x001fe200078e00ff */
[----:B------:R-:W-:-:S07]  /*60b0*/  MOV R4, 0x6acd15b6 ;  /* 0x6acd15b600047802 */ /* 0x000fce0000000f00 */
[----:B----4-:R-:W-:Y:S02]  /*60c0*/  FSEL R3, R9, R11, !P0 ;  /* 0x0000000b09037208 */ /* 0x010fe40004000000 */
        /* <DEDUP_REMOVED lines=46> */
.L_x_5211:
[----:B------:R-:W-:Y:S05]  /*63b0*/  BSYNC B4 ;  /* 0x0000000000047941 */ /* 0x000fea0003800000 */
.L_x_5210:
[----:B------:R-:W-:-:S04]  /*63c0*/  DADD R4, R10, R4 ;  /* 0x000000000a047229 */ /* 0x000fc80000000004 */
[----:B------:R-:W0:-:S06]  /*63d0*/  DSETP.GE.AND P0, PT, R8, c[0x2][0xe8], PT ;  /* 0x00803a000800762a */ /* 0x000e0c0003f06000 */
[----:B0-----:R-:W-:Y:S02]  /*63e0*/  FSEL R4, R4, RZ, !P0 ;  /* 0x000000ff04047208 */ /* 0x001fe40004000000 */
[----:B------:R-:W-:Y:S01]  /*63f0*/  FSEL R5, R5, +QNAN , !P0 ;  /* 0x7ff0000005057808 */ /* 0x000fe20004000000 */
[----:B------:R-:W-:Y:S05]  /*6400*/  BRA `(.L_x_5212) ;  /* 0x000000b000007947 */ /* 0x000fea0003800000 */
.L_x_5209:
[----:B0---4-:R-:W0:Y:S01]  /*6410*/  DMUL R2, R8, R8 ;  /* 0x0000000808027228 */ /* 0x011e220000000000 */
        /* <DEDUP_REMOVED lines=10> */
.L_x_5212:
[----:B------:R-:W-:Y:S05]  /*64c0*/  BSYNC B3 ;  /* 0x0000000000037941 */ /* 0x000fea0003800000 */
.L_x_5208:
[----:B----4-:R-:W-:Y:S01]  /*64d0*/  LOP3.LUT R19, R5, 0x80000000, R19, 0xb8, !PT ;  /* 0x8000000005137812 */ /* 0x010fe200078eb813 */
[----:B------:R-:W-:Y:S01]  /*64e0*/  IMAD.MOV.U32 R10, RZ, RZ, 0x0 ;  /* 0x00000000ff0a7424 */ /* 0x000fe200078e00ff */
[----:B------:R-:W-:Y:S01]  /*64f0*/  MOV R18, R4 ;  /* 0x0000000400127202 */ /* 0x000fe20000000f00 */
[----:B------:R-:W-:Y:S01]  /*6500*/  IMAD.MOV.U32 R11, RZ, RZ, 0x3fd80000 ;  /* 0x3fd80000ff0b7424 */ /* 0x000fe200078e00ff */
[----:B------:R-:W-:Y:S04]  /*6510*/  BSSY B3, `(.L_x_5213) ;  /* 0x0000019000037945 */ /* 0x000fe80003800000 */
        /* <DEDUP_REMOVED lines=13> */
[----:B0-----:R0:W4:Y:S01]  /*65f0*/  DFMA R10, R34, R30, R2 ;  /* 0x0000001e220a722b */ /* 0x0011220000000002 */
[----:B------:R-:W-:Y:S05]  /*6600*/  @!P0 BRA `(.L_x_5214) ;  /* 0x0000009000008947 */ /* 0x000fea0003800000 */
[----:B0-----:R-:W-:Y:S01]  /*6610*/  IMAD.MOV.U32 R30, RZ, RZ, R28 ;  /* 0x000000ffff1e7224 */ /* 0x001fe200078e001c */
[----:B------:R-:W-:Y:S01]  /*6620*/  MOV R28, R34 ;  /* 0x00000022001c7202 */ /* 0x000fe20000000f00 */
[----:B------:R-:W-:Y:S01]  /*6630*/  IMAD.MOV.U32 R6, RZ, RZ, R8 ;  /* 0x000000ffff067224 */ /* 0x000fe200078e0008 */
[----:B------:R-:W-:Y:S01]  /*6640*/  MOV R0, 0x6680 ;  /* 0x0000668000007802 */ /* 0x000fe20000000f00 */
[----:B------:R-:W-:Y:S02]  /*6650*/  IMAD.MOV.U32 R5, RZ, RZ, R9 ;  /* 0x000000ffff057224 */ /* 0x000fe400078e0009 */
[----:B------:R-:W-:Y:S02]  /*6660*/  IMAD.MOV.U32 R29, RZ, RZ, R35 ;  /* 0x000000ffff1d7224 */ /* 0x000fe400078e0023 */
[----:B-1234-:R-:W-:Y:S05]  /*6670*/  CALL.REL.NOINC `($__internal_7_$__cuda_sm20_dsqrt_rn_f64_mediumpath_v1) ;  /* 0x00001a8000007944 */ /* 0x01efea0003c00000 */
[----:B-1----:R-:W-:Y:S02]  /*6680*/  IMAD.MOV.U32 R10, RZ, RZ, R2 ;  /* 0x000000ffff0a7224 */ /* 0x002fe400078e0002 */
[----:B------:R-:W-:Y:S02]  /*6690*/  IMAD.MOV.U32 R11, RZ, RZ, R3 ;  /* 0x000000ffff0b7224 */ /* 0x000fe400078e0003 */
.L_x_5214:
[----:B------:R-:W-:Y:S05]  /*66a0*/  BSYNC B3 ;  /* 0x0000000000037941 */ /* 0x000fea0003800000 */
.L_x_5213:
[C---:B------:R-:W5:Y:S01]  /*66b0*/  DMUL R8, R16.reuse, R18 ;  /* 0x0000001210087228 */ /* 0x040f620000000000 */
[----:B0-----:R-:W-:Y:S01]  /*66c0*/  IMAD.MOV.U32 R2, RZ, RZ, 0x1 ;  /* 0x00000001ff027424 */ /* 0x001fe200078e00ff */
[----:B------:R-:W-:Y:S02]  /*66d0*/  BSSY B3, `(.L_x_5215) ;  /* 0x0000017000037945 */ /* 0x000fe40003800000 */
[----:B----4-:R-:W0:-:S04]  /*66e0*/  DMUL R10, R16, R10 ;  /* 0x0000000a100a7228 */ /* 0x010e080000000000 */
[----:B-----5:R-:W4:-:S04]  /*66f0*/  DFMA R8, R18, R8, 1 ;  /* 0x3ff000001208742b */ /* 0x020f080000000008 */
[----:B0-----:R-:W0:Y:S02]  /*6700*/  DMUL R18, R18, R10 ;  /* 0x0000000a12127228 */ /* 0x001e240000000000 */
[----:B----4-:R-:W4:Y:S08]  /*6710*/  MUFU.RCP64H R3, R9 ;  /* 0x0000000900037308 */ /* 0x010f300000001800 */
[----:B0-----:R-:W-:Y:S01]  /*6720*/  FSETP.GEU.AND P1, PT, |R19|, 6.5827683646048100446e-37, PT ;  /* 0x036000001300780b */ /* 0x001fe20003f2e200 */
[----:B----4-:R-:W0:-:S06]  /*6730*/  DFMA R4, -R8, R2, 1 ;  /* 0x3ff000000804742b */ /* 0x010e0c0000000102 */
        /* <DEDUP_REMOVED lines=15> */
[----:B-123--:R-:W-:Y:S05]  /*6830*/  CALL.REL.NOINC `($__internal_6_$__cuda_sm20_div_rn_f64_full) ;  /* 0x0000127000007944 */ /* 0x00efea0003c00000 */
.L_x_5216:
[----:B------:R-:W-:Y:S05]  /*6840*/  BSYNC B3 ;  /* 0x0000000000037941 */ /* 0x000fea0003800000 */
.L_x_5215:
        /* <DEDUP_REMOVED lines=23> */
[----:B------:R-:W-:Y:S02]  /*69c0*/  IMAD.MOV.U32 R4, RZ, RZ, R2 ;  /* 0x000000ffff047224 */ /* 0x000fe400078e0002 */
[----:B------:R-:W-:Y:S02]  /*69d0*/  IMAD.MOV.U32 R5, RZ, RZ, R3 ;  /* 0x000000ffff057224 */ /* 0x000fe400078e0003 */
.L_x_5218:
[----:B------:R-:W-:Y:S05]  /*69e0*/  BSYNC B3 ;  /* 0x0000000000037941 */ /* 0x000fea0003800000 */
.L_x_5217:
[----:B------:R-:W-:Y:S02]  /*69f0*/  IMAD.MOV.U32 R8, RZ, RZ, R4 ;  /* 0x000000ffff087224 */ /* 0x000fe400078e0004 */
[----:B------:R-:W-:Y:S01]  /*6a00*/  IMAD.MOV.U32 R9, RZ, RZ, R5 ;  /* 0x000000ffff097224 */ /* 0x000fe200078e0005 */
[----:B------:R-:W-:Y:S05]  /*6a10*/  BRA `(.L_x_5219) ;  /* 0x00000e6000007947 */ /* 0x000fea0003800000 */
.L_x_5202:
        /* <DEDUP_REMOVED lines=32> */
[----:B------:R-:W-:Y:S01]  /*6c20*/  FSEL R10, R4, RZ, !P0 ;  /* 0x000000ff040a7208 */ /* 0x000fe20004000000 */
[----:B------:R-:W-:Y:S01]  /*6c30*/  @!P1 IMAD.MOV.U32 R4, RZ, RZ, RZ ;  /* 0x000000ffff049224 */ /* 0x000fe200078e00ff */
[----:B------:R-:W-:-:S05]  /*6c40*/  @!P1 SHF.R.S32.HI R3, RZ, 0x1, R0 ;  /* 0x00000001ff039819 */ /* 0x000fca0000011400 */
[----:B------:R-:W-:Y:S01]  /*6c50*/  @!P1 IMAD.IADD R2, R2, 0x1, -R3 ;  /* 0x0000000102029824 */ /* 0x000fe200078e0a03 */
[----:B------:R-:W-:-:S04]  /*6c60*/  @!P1 LEA R3, R3, R9, 0x14 ;  /* 0x0000000903039211 */ /* 0x000fc800078ea0ff */
[----:B------:R-:W-:Y:S01]  /*6c70*/  @!P1 LEA R5, R2, 0x3ff00000, 0x14 ;  /* 0x3ff0000002059811 */ /* 0x000fe200078ea0ff */
[----:B------:R-:W-:-:S06]  /*6c80*/  @!P1 IMAD.MOV.U32 R2, RZ, RZ, R8 ;  /* 0x000000ffff029224 */ /* 0x000fcc00078e0008 */
[----:B------:R0:W4:-:S06]  /*6c90*/  @!P1 DMUL R10, R2, R4 ;  /* 0x00000004020a9228 */ /* 0x00010c0000000000 */
.L_x_5221:
[----:B------:R-:W-:Y:S05]  /*6ca0*/  BSYNC B0 ;  /* 0x0000000000007941 */ /* 0x000fea0003800000 */
.L_x_5220:
        /* <DEDUP_REMOVED lines=17> */
.L_x_5223:
[----:B------:R0:W4:Y:S02]  /*6dc0*/  DMUL R8, RZ, R16 ;  /* 0x00000010ff087228 */ /* 0x0001240000000000 */
[----:B0-----:R-:W-:-:S04]  /*6dd0*/  MOV R2, RZ ;  /* 0x000000ff00027202 */ /* 0x001fc80000000f00 */
.L_x_5224:
[----:B------:R-:W-:Y:S05]  /*6de0*/  BSYNC B3 ;  /* 0x0000000000037941 */ /* 0x000fea0003800000 */
.L_x_5222:
        /* <DEDUP_REMOVED lines=36> */
[----:B------:R-:W-:Y:S01]  /*7030*/  MOV R4, R2 ;  /* 0x0000000200047202 */ /* 0x000fe20000000f00 */
[----:B------:R-:W-:Y:S02]  /*7040*/  IMAD.MOV.U32 R2, RZ, RZ, R28 ;  /* 0x000000ffff027224 */ /* 0x000fe400078e001c */
[----:B------:R-:W-:Y:S01]  /*7050*/  IMAD.MOV.U32 R3, RZ, RZ, R29 ;  /* 0x000000ffff037224 */ /* 0x000fe200078e001d */
[----:B------:R-:W-:Y:S05]  /*7060*/  BRA `(.L_x_5227) ;  /* 0x0000002000007947 */ /* 0x000fea0003800000 */
.L_x_5226:
[----:B------:R3:W4:Y:S01]  /*7070*/  DMUL R2, RZ, R16 ;  /* 0x00000010ff027228 */ /* 0x0007220000000000 */
[----:B------:R-:W-:-:S05]  /*7080*/  IMAD.MOV.U32 R4, RZ, RZ, RZ ;  /* 0x000000ffff047224 */ /* 0x000fca00078e00ff */
.L_x_5227:
[----:B------:R-:W-:Y:S05]  /*7090*/  BSYNC B3 ;  /* 0x0000000000037941 */ /* 0x000fea0003800000 */
.L_x_5225:
        /* <DEDUP_REMOVED lines=10> */
[----:B------:R-:W-:Y:S01]  /*7140*/  MOV R0, 0x3de5db65 ;  /* 0x3de5db6500007802 */ /* 0x000fe20000000f00 */
[----:B------:R-:W3:Y:S01]  /*7150*/  DMUL R4, R2, R2 ;  /* 0x0000000202047228 */ /* 0x000ee20000000000 */
[----:B------:R-:W-:-:S02]  /*7160*/  IMAD.MOV.U32 R18, RZ, RZ, RZ ;  /* 0x000000ffff127224 */ /* 0x000fc400078e00ff */
[----:B------:R-:W-:Y:S01]  /*7170*/  FSEL R40, -R40, 4.2945490664224492434e-19, !P0 ;  /* 0x20fd816428287808 */ /* 0x000fe20004000100 */
[----:B0-----:R-:W-:Y:S01]  /*7180*/  DMUL R8, R8, 4 ;  /* 0x4010000008087828 */ /* 0x001fe20000000000 */
[----:B------:R-:W-:-:S06]  /*7190*/  FSEL R41, R0, -0.082518599927425384521, !P0 ;  /* 0xbda8ff8300297808 */ /* 0x000fcc0004000000 */
        /* <DEDUP_REMOVED lines=11> */
[----:B---3--:R-:W0:Y:S01]  /*7250*/  DMUL R8, R8, R10 ;  /* 0x0000000a08087228 */ /* 0x008e220000000000 */
[----:B------:R-:W-:-:S05]  /*7260*/  LOP3.LUT R19, R3, 0x80000000, R19, 0xb8, !PT ;  /* 0x8000000003137812 */ /* 0x000fca00078eb813 */
[----:B0-----:R0:W3:Y:S01]  /*7270*/  DMUL R8, R8, R10 ;  /* 0x0000000a08087228 */ /* 0x0010e20000000000 */
[----:B------:R-:W-:Y:S05]  /*7280*/  BRA `(.L_x_5219) ;  /* 0x000005f000007947 */ /* 0x000fea0003800000 */
.L_x_5201:
[----:B------:R-:W5:-:S10]  /*7290*/  DADD R18, R16, -R16 ;  /* 0x0000000010127229 */ /* 0x000f540000000810 */
[----:B-----5:R-:W-:Y:S02]  /*72a0*/  IMAD.MOV.U32 R8, RZ, RZ, R18 ;  /* 0x000000ffff087224 */ /* 0x020fe400078e0012 */
[----:B------:R-:W-:Y:S01]  /*72b0*/  IMAD.MOV.U32 R9, RZ, RZ, R19 ;  /* 0x000000ffff097224 */ /* 0x000fe200078e0013 */
[----:B------:R-:W-:Y:S05]  /*72c0*/  BRA `(.L_x_5219) ;  /* 0x000005b000007947 */ /* 0x000fea0003800000 */
.L_x_5200:
        /* <DEDUP_REMOVED lines=25> */
[----:B-1234-:R-:W-:Y:S05]  /*7460*/  CALL.REL.NOINC `($_ZN2at6native27unrolled_elementwise_kernelIZZZNS0_15tan_kernel_cudaERNS_18TensorIteratorBaseEENKUlvE_clEvENKUlvE_clEvEUlN3c107complexIdEEE_St5arrayIPcLm2EELi4E23TrivialOffsetCalculatorILi1EjESE_NS0_6memory15LoadWithoutCastENSF_16StoreWithoutCastEEEviT_T0_T2_T3_T4_T5_$__internal_trig_reduction_slowpathd) ;  /* 0x00000f2000007944 */ /* 0x01efea0003c00000 */
[----:B------:R-:W-:Y:S02]  /*7470*/  IMAD.MOV.U32 R0, RZ, RZ, R2 ;  /* 0x000000ffff007224 */ /* 0x000fe400078e0002 */
[----:B------:R-:W-:Y:S02]  /*7480*/  IMAD.MOV.U32 R2, RZ, RZ, R28 ;  /* 0x000000ffff027224 */ /* 0x000fe400078e001c */
[----:B------:R-:W-:Y:S02]  /*7490*/  IMAD.MOV.U32 R3, RZ, RZ, R29 ;  /* 0x000000ffff037224 */ /* 0x000fe400078e001d */
.L_x_5231:
[----:B------:R-:W-:Y:S05]  /*74a0*/  BSYNC B4 ;  /* 0x0000000000047941 */ /* 0x000fea0003800000 */
.L_x_5230:
[----:B------:R-:W-:Y:S01]  /*74b0*/  IMAD.SHL.U32 R4, R0, 0x8, RZ ;  /* 0x0000000800047824 */ /* 0x000fe200078e00ff */
[----:B------:R-:W-:-:S04]  /*74c0*/  MOV R41, 0x8 ;  /* 0x0000000800297802 */ /* 0x000fc80000000f00 */
        /* <DEDUP_REMOVED lines=25> */
[----:B012---:R-:W-:Y:S05]  /*7660*/  CALL.REL.NOINC `($_ZN2at6native27unrolled_elementwise_kernelIZZZNS0_15tan_kernel_cudaERNS_18TensorIteratorBaseEENKUlvE_clEvENKUlvE_clEvEUlN3c107complexIdEEE_St5arrayIPcLm2EELi4E23TrivialOffsetCalculatorILi1EjESE_NS0_6memory15LoadWithoutCastENSF_16StoreWithoutCastEEEviT_T0_T2_T3_T4_T5_$__internal_trig_reduction_slowpathd) ;  /* 0x00000d2000007944 */ /* 0x007fea0003c00000 */
[----:B------:R-:W-:Y:S01]  /*7670*/  IMAD.MOV.U32 R8, RZ, RZ, R2 ;  /* 0x000000ffff087224 */ /* 0x000fe200078e0002 */
[----:B------:R-:W-:Y:S01]  /*7680*/  MOV R11, R29 ;  /* 0x0000001d000b7202 */ /* 0x000fe20000000f00 */
[----:B------:R-:W-:Y:S02]  /*7690*/  IMAD.MOV.U32 R10, RZ, RZ, R28 ;  /* 0x000000ffff0a7224 */ /* 0x000fe400078e001c */
.L_x_5233:
[----:B------:R-:W-:Y:S05]  /*76a0*/  BSYNC B4 ;  /* 0x0000000000047941 */ /* 0x000fea0003800000 */
.L_x_5232:
        /* <DEDUP_REMOVED lines=10> */
[----:B------:R-:W3:Y:S01]  /*7750*/  DMUL R2, R10, R10 ;  /* 0x0000000a0a027228 */ /* 0x000ee20000000000 */
[----:B------:R-:W-:-:S03]  /*7760*/  IMAD.MOV.U32 R0, RZ, RZ, 0x3de5db65 ;  /* 0x3de5db65ff007424 */ /* 0x000fc600078e00ff */
        /* <DEDUP_REMOVED lines=12> */
.L_x_5229:
[----:B------:R-:W-:Y:S05]  /*7830*/  BSYNC B3 ;  /* 0x0000000000037941 */ /* 0x000fea0003800000 */
.L_x_5228:
[----:B---3--:R-:W-:Y:S01]  /*7840*/  LOP3.LUT R16, RZ, 0x80000000, R17, 0xb8, !PT ;  /* 0x80000000ff107812 */ /* 0x008fe200078eb811 */
[----:B------:R-:W-:Y:S02]  /*7850*/  IMAD.MOV.U32 R19, RZ, RZ, R9 ;  /* 0x000000ffff137224 */ /* 0x000fe400078e0009 */
[----:B------:R-:W-:Y:S01]  /*7860*/  IMAD.MOV.U32 R8, RZ, RZ, RZ ;  /* 0x000000ffff087224 */ /* 0x000fe200078e00ff */
[----:B------:R-:W-:Y:S02]  /*7870*/  MOV R9, R16 ;  /* 0x0000001000097202 */ /* 0x000fe40000000f00 */
.L_x_5219:
[----:B------:R-:W-:Y:S05]  /*7880*/  BSYNC B1 ;  /* 0x0000000000017941 */ /* 0x000fea0003800000 */
.L_x_5199:
[----:B0-----:R0:W4:-:S06]  /*7890*/  DADD R10, -RZ, -R18 ;  /* 0x00000000ff0a7229 */ /* 0x00110c0000000912 */
.L_x_5198:
[----:B------:R-:W-:Y:S05]  /*78a0*/  BSYNC B2 ;  /* 0x0000000000027941 */ /* 0x000fea0003800000 */
.L_x_5197:
[----:B0-----:R-:W0:Y:S01]  /*78b0*/  S2R R2, SR_TID.X ;  /* 0x0000000000027919 */ /* 0x001e220000002100 */
[----:B------:R-:W-:Y:S01]  /*78c0*/  BSSY B0, `(.L_x_5234) ;  /* 0x0000016000007945 */ /* 0x000fe20003800000 */
[----:B0-----:R-:W-:Y:S01]  /*78d0*/  ISETP.GE.AND P1, PT, R2, R7, PT ;  /* 0x000000070200720c */ /* 0x001fe20003f26270 */
[----:B------:R-:W-:-:S12]  /*78e0*/  IMAD.MOV.U32 R0, RZ, RZ, R2 ;  /* 0x000000ffff007224 */ /* 0x000fd800078e0002 */
[----:B------:R-:W0:Y:S01]  /*78f0*/  @!P1 S2R R3, SR_CTAID.X ;  /* 0x0000000000039919 */ /* 0x000e220000002500 */
[----:B------:R-:W-:Y:S01]  /*7900*/  @!P1 IADD3 R0, R2, 0x80, RZ ;  /* 0x0000008002009810 */ /* 0x000fe20007ffe0ff */
[----:B------:R-:W-:-:S03]  /*7910*/  @!P1 IMAD.MOV.U32 R5, RZ, RZ, 0x10 ;  /* 0x00000010ff059424 */ /* 0x000fc600078e00ff */
[----:B------:R-:W-:Y:S01]  /*7920*/  ISETP.GE.AND P0, PT, R0, R7, PT ;  /* 0x000000070000720c */ /* 0x000fe20003f06270 */
[----:B0-----:R-:W-:-:S04]  /*7930*/  @!P1 IMAD R2, R3, 0x200, R2 ;  /* 0x0000020003029824 */ /* 0x001fc800078e0202 */
[----:B------:R-:W-:-:S05]  /*7940*/  @!P1 IMAD.WIDE.U32 R2, R2, R5, c[0x0][0x168] ;  /* 0x00005a0002029625 */ /* 0x000fca00078e0005 */
[----:B-1----:R0:W-:Y:S03]  /*7950*/  @!P1 STG.E.128 [R2.64], R20 ;  /* 0x0000001402009986 */ /* 0x0021e6000c101d06 */
[----:B------:R-:W-:Y:S05]  /*7960*/  @P0 BRA `(.L_x_5235) ;  /* 0x000000b000000947 */ /* 0x000fea0003800000 */
[----:B0-----:R-:W0:Y:S01]  /*7970*/  S2R R3, SR_CTAID.X ;  /* 0x0000000000037919 */ /* 0x001e220000002500 */
[----:B------:R-:W-:Y:S02]  /*7980*/  IMAD.MOV.U32 R5, RZ, RZ, 0x10 ;  /* 0x00000010ff057424 */ /* 0x000fe400078e00ff */
[----:B0-----:R-:W-:Y:S01]  /*7990*/  IMAD R2, R3, 0x200, R0 ;  /* 0x0000020003027824 */ /* 0x001fe200078e0200 */
[----:B------:R-:W-:-:S04]  /*79a0*/  IADD3 R0, R0, 0x80, RZ ;  /* 0x0000008000007810 */ /* 0x000fc80007ffe0ff */
[----:B------:R-:W-:-:S13]  /*79b0*/  ISETP.GE.AND P0, PT, R0, R7, PT ;  /* 0x000000070000720c */ /* 0x000fda0003f06270 */
[----:B------:R-:W-:Y:S01]  /*79c0*/  @!P0 IMAD R4, R3, 0x200, R0 ;  /* 0x0000020003048824 */ /* 0x000fe200078e0200 */
[----:B------:R-:W-:Y:S01]  /*79d0*/  @!P0 IADD3 R0, R0, 0x80, RZ ;  /* 0x0000008000008810 */ /* 0x000fe20007ffe0ff */
[----:B------:R-:W-:-:S04]  /*79e0*/  IMAD.WIDE.U32 R2, R2, R5, c[0x0][0x168] ;  /* 0x00005a0002027625 */ /* 0x000fc800078e0005 */
[----:B------:R-:W-:Y:S01]  /*79f0*/  @!P0 IMAD.WIDE.U32 R4, R4, R5, c[0x0][0x168] ;  /* 0x00005a0004048625 */ /* 0x000fe200078e0005 */
[----:B--23--:R0:W-:Y:S04]  /*7a00*/  STG.E.128 [R2.64], R24 ;  /* 0x0000001802007986 */ /* 0x00c1e8000c101d06 */
[----:B----4-:R0:W-:Y:S02]  /*7a10*/  @!P0 STG.E.128 [R4.64], R12 ;  /* 0x0000000c04008986 */ /* 0x0101e4000c101d06 */
.L_x_5235:
[----:B------:R-:W-:Y:S05]  /*7a20*/  BSYNC B0 ;  /* 0x0000000000007941 */ /* 0x000fea0003800000 */
.L_x_5234:
[----:B------:R-:W-:-:S13]  /*7a30*/  ISETP.GE.AND P0, PT, R0, R7, PT ;  /* 0x000000070000720c */ /* 0x000fda0003f06270 */
[----:B------:R-:W-:Y:S05]  /*7a40*/  @P0 EXIT ;  /* 0x000000000000094d */ /* 0x000fea0003800000 */
[----:B0-----:R-:W0:Y:S01]  /*7a50*/  S2R R3, SR_CTAID.X ;  /* 0x0000000000037919 */ /* 0x001e220000002500 */
[----:B------:R-:W-:Y:S01]  /*7a60*/  MOV R5, 0x10 ;  /* 0x0000001000057802 */ /* 0x000fe20000000f00 */
[----:B0-----:R-:W-:-:S04]  /*7a70*/  IMAD R2, R3, 0x200, R0 ;  /* 0x0000020003027824 */ /* 0x001fc800078e0200 */
[----:B------:R-:W-:-:S05]  /*7a80*/  IMAD.WIDE.U32 R2, R2, R5, c[0x0][0x168] ;  /* 0x00005a0002027625 */ /* 0x000fca00078e0005 */
[----:B---34-:R-:W-:Y:S01]  /*7a90*/  STG.E.128 [R2.64], R8 ;  /* 0x0000000802007986 */ /* 0x018fe2000c101d06 */
[----:B------:R-:W-:Y:S05]  /*7aa0*/  EXIT ;  /* 0x000000000000794d */ /* 0x000fea0003800000 */
        .weak           $__internal_6_$__cuda_sm20_div_rn_f64_full
        .type           $__internal_6_$__cuda_sm20_div_rn_f64_full,@function
        .size           $__internal_6_$__cuda_sm20_div_rn_f64_full,($__internal_7_$__cuda_sm20_dsqrt_rn_f64_mediumpath_v1 - $__internal_6_$__cuda_sm20_div_rn_f64_full)
$__internal_6_$__cuda_sm20_div_rn_f64_full:
[C---:B------:R-:W-:Y:S01]  /*7ab0*/  FSETP.GEU.AND P0, PT, |R29|.reuse, 1.469367938527859385e-39, PT ;  /* 0x001000001d00780b */ /* 0x040fe20003f0e200 */
[----:B------:R-:W-:Y:S01]  /*7ac0*/  IMAD.MOV.U32 R34, RZ, RZ, R28 ;  /* 0x000000ffff227224 */ /* 0x000fe200078e001c */
[C---:B------:R-:W-:Y:S01]  /*7ad0*/  LOP3.LUT R4, R29.reuse, 0x800fffff, RZ, 0xc0, !PT ;  /* 0x800fffff1d047812 */ /* 0x040fe200078ec0ff */
[----:B------:R-:W-:Y:S01]  /*7ae0*/  IMAD.MOV.U32 R43, RZ, RZ, R3 ;  /* 0x000000ffff2b7224 */ /* 0x000fe200078e0003 */
[----:B------:R-:W-:Y:S01]  /*7af0*/  LOP3.LUT R5, R29, 0x7ff00000, RZ, 0xc0, !PT ;  /* 0x7ff000001d057812 */ /* 0x000fe200078ec0ff */
[----:B------:R-:W-:Y:S01]  /*7b00*/  IMAD.MOV.U32 R30, RZ, RZ, 0x1 ;  /* 0x00000001ff1e7424 */ /* 0x000fe200078e00ff */
[----:B------:R-:W-:Y:S01]  /*7b10*/  LOP3.LUT R35, R4, 0x3ff00000, RZ, 0xfc, !PT ;  /* 0x3ff0000004237812 */ /* 0x000fe200078efcff */
[----:B------:R-:W-:Y:S01]  /*7b20*/  IMAD.MOV.U32 R42, RZ, RZ, R2 ;  /* 0x000000ffff2a7224 */ /* 0x000fe200078e0002 */
[C---:B------:R-:W-:Y:S01]  /*7b30*/  FSETP.GEU.AND P2, PT, |R43|.reuse, 1.469367938527859385e-39, PT ;  /* 0x001000002b00780b */ /* 0x040fe20003f4e200 */
[----:B------:R-:W-:Y:S01]  /*7b40*/  BSSY B0, `(.L_x_5236) ;  /* 0x0000056000007945 */ /* 0x000fe20003800000 */
[----:B------:R-:W-:-:S02]  /*7b50*/  LOP3.LUT R2, R43, 0x7ff00000, RZ, 0xc0, !PT ;  /* 0x7ff000002b027812 */ /* 0x000fc400078ec0ff */
[----:B------:R-:W-:Y:S01]  /*7b60*/  MOV R40, R42 ;  /* 0x0000002a00287202 */ /* 0x000fe20000000f00 */
[----:B------:R-:W0:Y:S01]  /*7b70*/  @!P0 DMUL R34, R28, 8.98846567431157953865e+307 ;  /* 0x7fe000001c228828 */ /* 0x000e220000000000 */
[----:B------:R-:W-:-:S05]  /*7b80*/  ISETP.GE.U32.AND P1, PT, R2, R5, PT ;  /* 0x000000050200720c */ /* 0x000fca0003f26070 */
[----:B0-----:R-:W0:Y:S02]  /*7b90*/  MUFU.RCP64H R31, R35 ;  /* 0x00000023001f7308 */ /* 0x001e240000001800 */
[----:B------:R-:W-:Y:S02]  /*7ba0*/  @!P2 LOP3.LUT R3, R29, 0x7ff00000, RZ, 0xc0, !PT ;  /* 0x7ff000001d03a812 */ /* 0x000fe400078ec0ff */
[----:B------:R-:W-:Y:S02]  /*7bb0*/  @!P0 LOP3.LUT R5, R35, 0x7ff00000, RZ, 0xc0, !PT ;  /* 0x7ff0000023058812 */ /* 0x000fe400078ec0ff */
[----:B------:R-:W-:Y:S01]  /*7bc0*/  @!P2 ISETP.GE.U32.AND P3, PT, R2, R3, PT ;  /* 0x000000030200a20c */ /* 0x000fe20003f66070 */
[----:B------:R-:W-:-:S05]  /*7bd0*/  IMAD.MOV.U32 R3, RZ, RZ, 0x1ca00000 ;  /* 0x1ca00000ff037424 */ /* 0x000fca00078e00ff */
[C---:B------:R-:W-:Y:S02]  /*7be0*/  @!P2 SEL R6, R3.reuse, 0x63400000, !P3 ;  /* 0x634000000306a807 */ /* 0x040fe40005800000 */
[----:B------:R-:W-:Y:S01]  /*7bf0*/  SEL R4, R3, 0x63400000, !P1 ;  /* 0x6340000003047807 */ /* 0x000fe20004800000 */
[----:B0-----:R-:W0:Y:S01]  /*7c00*/  DFMA R38, R30, -R34, 1 ;  /* 0x3ff000001e26742b */ /* 0x001e220000000822 */
[--C-:B------:R-:W-:Y:S02]  /*7c10*/  @!P2 LOP3.LUT R6, R6, 0x80000000, R43.reuse, 0xf8, !PT ;  /* 0x800000000606a812 */ /* 0x100fe400078ef82b */
[----:B------:R-:W-:Y:S01]  /*7c20*/  LOP3.LUT R41, R4, 0x800fffff, R43, 0xf8, !PT ;  /* 0x800fffff04297812 */ /* 0x000fe200078ef82b */
[----:B------:R-:W-:Y:S02]  /*7c30*/  IMAD.MOV.U32 R4, RZ, RZ, R2 ;  /* 0x000000ffff047224 */ /* 0x000fe400078e0002 */
[----:B0-----:R-:W0:-:S06]  /*7c40*/  DFMA R38, R38, R38, R38 ;  /* 0x000000262626722b */ /* 0x001e0c0000000026 */
[----:B0-----:R0:W1:Y:S02]  /*7c50*/  DFMA R30, R30, R38, R30 ;  /* 0x000000261e1e722b */ /* 0x001064000000001e */
[----:B0-----:R-:W-:Y:S01]  /*7c60*/  @!P2 LOP3.LUT R39, R6, 0x100000, RZ, 0xfc, !PT ;  /* 0x001000000627a812 */ /* 0x001fe200078efcff */
[----:B------:R-:W-:-:S03]  /*7c70*/  @!P2 IMAD.MOV.U32 R38, RZ, RZ, RZ ;  /* 0x000000ffff26a224 */ /* 0x000fc600078e00ff */
[----:B-1----:R-:W0:-:S04]  /*7c80*/  DFMA R44, R30, -R34, 1 ;  /* 0x3ff000001e2c742b */ /* 0x002e080000000822 */
[----:B------:R-:W-:-:S04]  /*7c90*/  @!P2 DFMA R40, R40, 2, -R38 ;  /* 0x400000002828a82b */ /* 0x000fc80000000826 */
[----:B0-----:R-:W0:-:S06]  /*7ca0*/  DFMA R44, R30, R44, R30 ;  /* 0x0000002c1e2c722b */ /* 0x001e0c000000001e */
[----:B0-----:R-:W0:Y:S01]  /*7cb0*/  DMUL R30, R44, R40 ;  /* 0x000000282c1e7228 */ /* 0x001e220000000000 */
[----:B------:R-:W-:-:S04]  /*7cc0*/  @!P2 LOP3.LUT R4, R41, 0x7ff00000, RZ, 0xc0, !PT ;  /* 0x7ff000002904a812 */ /* 0x000fc800078ec0ff */
[----:B------:R-:W-:Y:S01]  /*7cd0*/  IADD3 R6, R4, -0x1, RZ ;  /* 0xffffffff04067810 */ /* 0x000fe20007ffe0ff */
[----:B0-----:R-:W0:-:S03]  /*7ce0*/  DFMA R38, R30, -R34, R40 ;  /* 0x800000221e26722b */ /* 0x001e060000000028 */
[----:B------:R-:W-:-:S03]  /*7cf0*/  ISETP.GT.U32.AND P0, PT, R6, 0x7feffffe, PT ;  /* 0x7feffffe0600780c */ /* 0x000fc60003f04070 */
[----:B0-----:R0:W1:Y:S02]  /*7d00*/  DFMA R38, R44, R38, R30 ;  /* 0x000000262c26722b */ /* 0x001064000000001e */
[----:B0-----:R-:W-:-:S04]  /*7d10*/  IADD3 R30, R5, -0x1, RZ ;  /* 0xffffffff051e7810 */ /* 0x001fc80007ffe0ff */
[----:B------:R-:W-:-:S13]  /*7d20*/  ISETP.GT.U32.OR P0, PT, R30, 0x7feffffe, P0 ;  /* 0x7feffffe1e00780c */ /* 0x000fda0000704470 */
[----:B------:R-:W-:Y:S05]  /*7d30*/  @P0 BRA `(.L_x_5237) ;  /* 0x000001e000000947 */ /* 0x000fea0003800000 */
[----:B-1----:R-:W-:-:S04]  /*7d40*/  LOP3.LUT R5, R29, 0x7ff00000, RZ, 0xc0, !PT ;  /* 0x7ff000001d057812 */ /* 0x002fc800078ec0ff */
        /* <DEDUP_REMOVED lines=19> */
[----:B------:R-:W-:-:S05]  /*7e80*/  IADD3 R3, -R3, -0x43300000, RZ ;  /* 0xbcd0000003037810 */ /* 0x000fca0007ffe1ff */
[----:B------:R-:W0:-:S04]  /*7e90*/  DFMA R4, R30, -R4, R38 ;  /* 0x800000041e04722b */ /* 0x000e080000000026 */
[----:B------:R-:W1:-:S06]  /*7ea0*/  DMUL.RP R38, R38, R34 ;  /* 0x0000002226267228 */ /* 0x000e4c0000008000 */
[----:B0-----:R-:W-:-:S04]  /*7eb0*/  FSETP.NEU.AND P0, PT, |R5|, R3, PT ;  /* 0x000000030500720b */ /* 0x001fc80003f0d200 */
[----:B-1----:R-:W-:Y:S02]  /*7ec0*/  LOP3.LUT R28, R39, R28, RZ, 0x3c, !PT ;  /* 0x0000001c271c7212 */ /* 0x002fe400078e3cff */
[----:B------:R-:W-:Y:S02]  /*7ed0*/  FSEL R2, R38, R30, !P0 ;  /* 0x0000001e26027208 */ /* 0x000fe40004000000 */
[----:B------:R-:W-:-:S03]  /*7ee0*/  FSEL R3, R28, R31, !P0 ;  /* 0x0000001f1c037208 */ /* 0x000fc60004000000 */
[----:B------:R-:W-:Y:S02]  /*7ef0*/  IMAD.MOV.U32 R30, RZ, RZ, R2 ;  /* 0x000000ffff1e7224 */ /* 0x000fe400078e0002 */
[----:B------:R-:W-:Y:S01]  /*7f00*/  IMAD.MOV.U32 R31, RZ, RZ, R3 ;  /* 0x000000ffff1f7224 */ /* 0x000fe200078e0003 */
[----:B------:R-:W-:Y:S05]  /*7f10*/  BRA `(.L_x_5238) ;  /* 0x0000018000007947 */ /* 0x000fea0003800000 */
.L_x_5237:
        /* <DEDUP_REMOVED lines=12> */
[----:B------:R-:W-:Y:S01]  /*7fe0*/  @!P0 IMAD.MOV.U32 R30, RZ, RZ, RZ ;  /* 0x000000ffff1e8224 */ /* 0x000fe200078e00ff */
[----:B------:R-:W-:Y:S01]  /*7ff0*/  @!P0 MOV R31, R29 ;  /* 0x0000001d001f8202 */ /* 0x000fe20000000f00 */
[----:B------:R-:W-:Y:S02]  /*8000*/  @P0 IMAD.MOV.U32 R30, RZ, RZ, RZ ;  /* 0x000000ffff1e0224 */ /* 0x000fe400078e00ff */
[----:B------:R-:W-:Y:S01]  /*8010*/  @P0 IMAD.MOV.U32 R31, RZ, RZ, R2 ;  /* 0x000000ffff1f0224 */ /* 0x000fe200078e0002 */
[----:B------:R-:W-:Y:S05]  /*8020*/  BRA `(.L_x_5238) ;  /* 0x0000007000007947 */ /* 0x000fea0003800000 */
.L_x_5240:
[----:B------:R-:W-:Y:S01]  /*8030*/  LOP3.LUT R3, R29, 0x80000, RZ, 0xfc, !PT ;  /* 0x000800001d037812 */ /* 0x000fe200078efcff */
[----:B------:R-:W-:-:S04]  /*8040*/  IMAD.MOV.U32 R30, RZ, RZ, R28 ;  /* 0x000000ffff1e7224 */ /* 0x000fc800078e001c */
[----:B------:R-:W-:Y:S01]  /*8050*/  IMAD.MOV.U32 R31, RZ, RZ, R3 ;  /* 0x000000ffff1f7224 */ /* 0x000fe200078e0003 */
[----:B------:R-:W-:Y:S05]  /*8060*/  BRA `(.L_x_5238) ;  /* 0x0000003000007947 */ /* 0x000fea0003800000 */
.L_x_5239:
[----:B------:R-:W-:Y:S01]  /*8070*/  LOP3.LUT R3, R43, 0x80000, RZ, 0xfc, !PT ;  /* 0x000800002b037812 */ /* 0x000fe200078efcff */
[----:B------:R-:W-:-:S04]  /*8080*/  IMAD.MOV.U32 R30, RZ, RZ, R42 ;  /* 0x000000ffff1e7224 */ /* 0x000fc800078e002a */
[----:B------:R-:W-:Y:S02]  /*8090*/  IMAD.MOV.U32 R31, RZ, RZ, R3 ;  /* 0x000000ffff1f7224 */ /* 0x000fe400078e0003 */
.L_x_5238:
[----:B------:R-:W-:Y:S05]  /*80a0*/  BSYNC B0 ;  /* 0x0000000000007941 */ /* 0x000fea0003800000 */
.L_x_5236:
[----:B------:R-:W-:Y:S01]  /*80b0*/  IMAD.MOV.U32 R4, RZ, RZ, R0 ;  /* 0x000000ffff047224 */ /* 0x000fe200078e0000 */
[----:B------:R-:W-:Y:S01]  /*80c0*/  MOV R2, R30 ;  /* 0x0000001e00027202 */ /* 0x000fe20000000f00 */
[----:B------:R-:W-:Y:S02]  /*80d0*/  IMAD.MOV.U32 R5, RZ, RZ, 0x0 ;  /* 0x00000000ff057424 */ /* 0x000fe400078e00ff */
[----:B------:R-:W-:Y:S02]  /*80e0*/  IMAD.MOV.U32 R3, RZ, RZ, R31 ;  /* 0x000000ffff037224 */ /* 0x000fe400078e001f */
[----:B------:R-:W-:Y:S05]  /*80f0*/  RET.REL.NODEC R4 `(_ZN2at6native27unrolled_elementwise_kernelIZZZNS0_15tan_kernel_cudaERNS_18TensorIteratorBaseEENKUlvE_clEvENKUlvE_clEvEUlN3c107complexIdEEE_St5arrayIPcLm2EELi4E23TrivialOffsetCalculatorILi1EjESE_NS0_6memory15LoadWithoutCastENSF_16StoreWithoutCastEEEviT_T0_T2_T3_T4_T5_) ;  /* 0xffff7f0004007950 */ /* 0x000fea0003c3ffff */
        .weak           $__internal_7_$__cuda_sm20_dsqrt_rn_f64_mediumpath_v1
        .type           $__internal_7_$__cuda_sm20_dsqrt_rn_f64_mediumpath_v1,@function
        .size           $__internal_7_$__cuda_sm20_dsqrt_rn_f64_mediumpath_v1,($_ZN2at6native27unrolled_elementwise_kernelIZZZNS0_15tan_kernel_cudaERNS_18TensorIteratorBaseEENKUlvE_clEvENKUlvE_clEvEUlN3c107complexIdEEE_St5arrayIPcLm2EELi4E23TrivialOffsetCalculatorILi1EjESE_NS0_6memory15LoadWithoutCastENSF_16StoreWithoutCastEEEviT_T0_T2_T3_T4_T5_$__internal_trig_reduction_slowpathd - $__internal_7_$__cuda_sm20_dsqrt_rn_f64_mediumpath_v1)
$__internal_7_$__cuda_sm20_dsqrt_rn_f64_mediumpath_v1:
[----:B------:R-:W-:Y:S01]  /*8100*/  ISETP.GE.U32.AND P0, PT, R4, -0x3400000, PT ;  /* 0xfcc000000400780c */ /* 0x000fe20003f06070 */
[----:B------:R-:W-:Y:S01]  /*8110*/  BSSY B0, `(.L_x_5241) ;  /* 0x0000024000007945 */ /* 0x000fe20003800000 */
[----:B------:R-:W-:-:S11]  /*8120*/  IMAD.MOV.U32 R4, RZ, RZ, R6 ;  /* 0x000000ffff047224 */ /* 0x000fd600078e0006 */
        /* <DEDUP_REMOVED lines=9> */
.L_x_5242:
        /* <DEDUP_REMOVED lines=8> */
[----:B------:R-:W0:Y:S01]  /*8240*/  DMUL R30, R4, 8.11296384146066816958e+31 ;  /* 0x46900000041e7828 */ /* 0x000e220000000000 */
[----:B------:R-:W-:Y:S02]  /*8250*/  IMAD.MOV.U32 R28, RZ, RZ, RZ ;  /* 0x000000ffff1c7224 */ /* 0x000fe400078e00ff */
[----:B------:R-:W-:Y:S02]  /*8260*/  IMAD.MOV.U32 R2, RZ, RZ, 0x0 ;  /* 0x00000000ff027424 */ /* 0x000fe400078e00ff */
[----:B------:R-:W-:Y:S01]  /*8270*/  IMAD.MOV.U32 R3, RZ, RZ, 0x3fd80000 ;  /* 0x3fd80000ff037424 */ /* 0x000fe200078e00ff */
[----:B0-----:R-:W0:Y:S02]  /*8280*/  MUFU.RSQ64H R29, R31 ;  /* 0x0000001f001d7308 */ /* 0x001e240000001c00 */
        /* <DEDUP_REMOVED lines=11> */
.L_x_5244:
[----:B------:R0:W1:-:S06]  /*8340*/  DADD R2, R4, R4 ;  /* 0x0000000004027229 */ /* 0x00004c0000000004 */
.L_x_5243:
[----:B------:R-:W-:Y:S05]  /*8350*/  BSYNC B0 ;  /* 0x0000000000007941 */ /* 0x000fea0003800000 */
.L_x_5241:
[----:B0-----:R-:W-:Y:S02]  /*8360*/  IMAD.MOV.U32 R4, RZ, RZ, R0 ;  /* 0x000000ffff047224 */ /* 0x001fe400078e0000 */
[----:B------:R-:W-:-:S04]  /*8370*/  IMAD.MOV.U32 R5, RZ, RZ, 0x0 ;  /* 0x00000000ff057424 */ /* 0x000fc800078e00ff */
[----:B------:R-:W-:Y:S05]  /*8380*/  RET.REL.NODEC R4 `(_ZN2at6native27unrolled_elementwise_kernelIZZZNS0_15tan_kernel_cudaERNS_18TensorIteratorBaseEENKUlvE_clEvENKUlvE_clEvEUlN3c107complexIdEEE_St5arrayIPcLm2EELi4E23TrivialOffsetCalculatorILi1EjESE_NS0_6memory15LoadWithoutCastENSF_16StoreWithoutCastEEEviT_T0_T2_T3_T4_T5_) ;  /* 0xffff7c7004007950 */ /* 0x000fea0003c3ffff */
        .type           $_ZN2at6native27unrolled_elementwise_kernelIZZZNS0_15tan_kernel_cudaERNS_18TensorIteratorBaseEENKUlvE_clEvENKUlvE_clEvEUlN3c107complexIdEEE_St5arrayIPcLm2EELi4E23TrivialOffsetCalculatorILi1EjESE_NS0_6memory15LoadWithoutCastENSF_16StoreWithoutCastEEEviT_T0_T2_T3_T4_T5_$__internal_trig_reduction_slowpathd,@function
        .size           $_ZN2at6native27unrolled_elementwise_kernelIZZZNS0_15tan_kernel_cudaERNS_18TensorIteratorBaseEENKUlvE_clEvENKUlvE_clEvEUlN3c107complexIdEEE_St5arrayIPcLm2EELi4E23TrivialOffsetCalculatorILi1EjESE_NS0_6memory15LoadWithoutCastENSF_16StoreWithoutCastEEEviT_T0_T2_T3_T4_T5_$__internal_trig_reduction_slowpathd,(.L_x_6464 - $_ZN2at6native27unrolled_elementwise_kernelIZZZNS0_15tan_kernel_cudaERNS_18TensorIteratorBaseEENKUlvE_clEvENKUlvE_clEvEUlN3c107complexIdEEE_St5arrayIPcLm2EELi4E23TrivialOffsetCalculatorILi1EjESE_NS0_6memory15LoadWithoutCastENSF_16StoreWithoutCastEEEviT_T0_T2_T3_T4_T5_$__internal_trig_reduction_slowpathd)
$_ZN2at6native27unrolled_elementwise_kernelIZZZNS0_15tan_kernel_cudaERNS_18TensorIteratorBaseEENKUlvE_clEvENKUlvE_clEvEUlN3c107complexIdEEE_St5arrayIPcLm2EELi4E23TrivialOffsetCalculatorILi1EjESE_NS0_6memory15LoadWithoutCastENSF_16StoreWithoutCastEEEviT_T0_T2_T3_T4_T5_$__internal_trig_reduction_slowpathd:
        /* <DEDUP_REMOVED lines=11> */
[C---:B------:R-:W-:Y:S02]  /*8440*/  IADD3 R2, -R4.reuse, 0x13, RZ ;  /* 0x0000001304027810 */ /* 0x040fe40007ffe1ff */
[----:B------:R-:W-:Y:S02]  /*8450*/  ISETP.GT.AND P0, PT, R5, 0xe, PT ;  /* 0x0000000e0500780c */ /* 0x000fe40003f04270 */
[----:B------:R-:W-:Y:S02]  /*8460*/  IADD3 R3, -R4, 0xf, RZ ;  /* 0x0000000f04037810 */ /* 0x000fe40007ffe1ff */
[----:B------:R-:W-:Y:S02]  /*8470*/  SEL R2, R2, 0x12, !P0 ;  /* 0x0000001202027807 */ /* 0x000fe40004000000 */
[----:B------:R-:W-:-:S02]  /*8480*/  LOP3.LUT P0, R29, R29, 0x3f, RZ, 0xc0, !PT ;  /* 0x0000003f1d1d7812 */ /* 0x000fc4000780c0ff */
[----:B------:R-:W-:Y:S02]  /*8490*/  ISETP.GT.AND P1, PT, R5, R2, PT ;  /* 0x000000020500720c */ /* 0x000fe40003f24270 */
[----:B------:R-:W-:-:S11]  /*84a0*/  MOV R5, R3 ;  /* 0x0000000300057202 */ /* 0x000fd60000000f00 */
[----:B------:R-:W-:Y:S05]  /*84b0*/  @P1 BRA `(.L_x_5247) ;  /* 0x0000024000001947 */ /* 0x000fea0003800000 */
[----:B------:R-:W-:Y:S01]  /*84c0*/  IMAD.MOV.U32 R4, RZ, RZ, 0x8 ;  /* 0x00000008ff047424 */ /* 0x000fe200078e00ff */
[----:B------:R-:W-:Y:S01]  /*84d0*/  CS2R R44, SRZ ;  /* 0x00000000002c7805 */ /* 0x000fe2000001ff00 */
[----:B------:R-:W-:Y:S02]  /*84e0*/  IMAD.MOV.U32 R5, RZ, RZ, R3 ;  /* 0x000000ffff057224 */ /* 0x000fe400078e0003 */
[----:B------:R-:W-:Y:S01]  /*84f0*/  IMAD.WIDE R30, R3, R4, c[0x4][0x170] ;  /* 0x01005c00031e7625 */ /* 0x000fe200078e0204 */
[----:B------:R-:W-:-:S03]  /*8500*/  SHF.L.U64.HI R4, R0, 0xb, R28 ;  /* 0x0000000b00047819 */ /* 0x000fc6000001021c */
[----:B------:R-:W-:Y:S01]  /*8510*/  IMAD.MOV.U32 R33, RZ, RZ, R31 ;  /* 0x000000ffff217224 */ /* 0x000fe200078e001f */
[----:B------:R-:W-:Y:S01]  /*8520*/  LOP3.LUT R4, R4, 0x80000000, RZ, 0xfc, !PT ;  /* 0x8000000004047812 */ /* 0x000fe200078efcff */
[----:B------:R-:W-:Y:S02]  /*8530*/  IMAD.SHL.U32 R31, R0, 0x800, RZ ;  /* 0x00000800001f7824 */ /* 0x000fe400078e00ff */
[----:B------:R-:W-:Y:S02]  /*8540*/  IMAD.MOV.U32 R0, RZ, RZ, R1 ;  /* 0x000000ffff007224 */ /* 0x000fe400078e0001 */
.L_x_5248:
[----:B------:R-:W-:Y:S01]  /*8550*/  IMAD.MOV.U32 R42, RZ, RZ, R30 ;  /* 0x000000ffff2a7224 */ /* 0x000fe200078e001e */
[----:B------:R-:W-:Y:S01]  /*8560*/  MOV R43, R33 ;  /* 0x00000021002b7202 */ /* 0x000fe20000000f00 */
[----:B------:R-:W-:-:S05]  /*8570*/  ULDC.64 UR4, c[0x0][0x118] ;  /* 0x0000460000047ab9 */ /* 0x000fca0000000a00 */
        /* <DEDUP_REMOVED lines=11> */
[----:B------:R-:W-:-:S03]  /*8630*/  IMAD.HI.U32 R32, R43, R4, RZ ;  /* 0x000000042b207227 */ /* 0x000fc600078e00ff */
[----:B------:R-:W-:Y:S01]  /*8640*/  IADD3.X R34, P1, R34, R35, RZ, P3, !PT ;  /* 0x0000002322227210 */ /* 0x000fe20001f3e4ff */
[----:B------:R-:W-:Y:S01]  /*8650*/  IMAD R35, R43, R4, RZ ;  /* 0x000000042b237224 */ /* 0x000fe200078e02ff */
[----:B------:R-:W-:-:S03]  /*8660*/  ISETP.GE.AND P3, PT, R5, R2, PT ;  /* 0x000000020500720c */ /* 0x000fc60003f66270 */
[----:B------:R-:W-:Y:S01]  /*8670*/  IMAD.X R32, RZ, RZ, R32, P1 ;  /* 0x000000ffff207224 */ /* 0x000fe200008e0620 */
[----:B------:R-:W-:Y:S02]  /*8680*/  IADD3.X R34, P4, R35, R34, RZ, P4, !PT ;  /* 0x0000002223227210 */ /* 0x000fe4000279e4ff */
[----:B------:R-:W-:Y:S02]  /*8690*/  IADD3 R30, P1, R30, 0x8, RZ ;  /* 0x000000081e1e7810 */ /* 0x000fe40007f3e0ff */
[----:B0-----:R-:W-:Y:S01]  /*86a0*/  IADD3 R0, R0, 0x8, RZ ;  /* 0x0000000800007810 */ /* 0x001fe20007ffe0ff */
[----:B------:R-:W-:Y:S02]  /*86b0*/  IMAD.X R35, RZ, RZ, R32, P4 ;  /* 0x000000ffff237224 */ /* 0x000fe400020e0620 */
[----:B------:R-:W-:Y:S02]  /*86c0*/  IMAD.X R33, RZ, RZ, R33, P1 ;  /* 0x000000ffff217224 */ /* 0x000fe400008e0621 */
[----:B------:R-:W-:-:S02]  /*86d0*/  IMAD.MOV.U32 R44, RZ, RZ, R34 ;  /* 0x000000ffff2c7224 */ /* 0x000fc400078e0022 */
[----:B------:R-:W-:Y:S01]  /*86e0*/  IMAD.MOV.U32 R45, RZ, RZ, R35 ;  /* 0x000000ffff2d7224 */ /* 0x000fe200078e0023 */
[----:B------:R-:W-:Y:S05]  /*86f0*/  @!P3 BRA `(.L_x_5248) ;  /* 0xfffffe500000b947 */ /* 0x000fea000383ffff */
.L_x_5247:
[----:B------:R-:W-:Y:S05]  /*8700*/  BSYNC B0 ;  /* 0x0000000000007941 */ /* 0x000fea0003800000 */
.L_x_5246:
[----:B------:R-:W-:-:S05]  /*8710*/  IADD3 R0, -R3, R5, RZ ;  /* 0x0000000503007210 */ /* 0x000fca0007ffe1ff */
[----:B------:R-:W-:-:S05]  /*8720*/  IMAD R35, R0, 0x8, R1 ;  /* 0x0000000800237824 */ /* 0x000fca00078e0201 */
[----:B------:R0:W-:Y:S04]  /*8730*/  STL.64 [R35], R44 ;  /* 0x0000002c23007387 */ /* 0x0001e80000100a00 */
[----:B------:R-:W2:Y:S04]  /*8740*/  LDL.64 R2, [R1+0x10] ;  /* 0x0000100001027983 */ /* 0x000ea80000100a00 */
[----:B------:R-:W3:Y:S04]  /*8750*/  @P0 LDL.64 R32, [R1+0x8] ;  /* 0x0000080001200983 */ /* 0x000ee80000100a00 */
[----:B------:R-:W4:Y:S01]  /*8760*/  LDL.64 R4, [R1+0x18] ;  /* 0x0000180001047983 */ /* 0x000f220000100a00 */
[----:B------:R-:W-:Y:S01]  /*8770*/  @P0 IADD3 R34, -R29, 0x40, RZ ;  /* 0x000000401d220810 */ /* 0x000fe20007ffe1ff */
[----:B0-----:R-:W-:Y:S01]  /*8780*/  IMAD.MOV.U32 R35, RZ, RZ, RZ ;  /* 0x000000ffff237224 */ /* 0x001fe200078e00ff */
[----:B------:R-:W-:Y:S01]  /*8790*/  UMOV UR4, URZ ;  /* 0x0000003f00047c82 */ /* 0x000fe20008000000 */
[----:B--2---:R-:W-:-:S02]  /*87a0*/  @P0 SHF.L.U32 R31, R2, R29, RZ ;  /* 0x0000001d021f0219 */ /* 0x004fc400000006ff */
[-C--:B------:R-:W-:Y:S02]  /*87b0*/  @P0 SHF.R.U64 R0, R2, R34.reuse, R3 ;  /* 0x0000002202000219 */ /* 0x080fe40000001203 */
[-C--:B---3--:R-:W-:Y:S02]  /*87c0*/  @P0 SHF.R.U64 R32, R32, R34.reuse, R33 ;  /* 0x0000002220200219 */ /* 0x088fe40000001221 */
[----:B------:R-:W-:Y:S02]  /*87d0*/  @P0 SHF.L.U64.HI R30, R2, R29, R3 ;  /* 0x0000001d021e0219 */ /* 0x000fe40000010203 */
[----:B------:R-:W-:Y:S02]  /*87e0*/  @P0 LOP3.LUT R2, R32, R31, RZ, 0xfc, !PT ;  /* 0x0000001f20020212 */ /* 0x000fe400078efcff */
[----:B------:R-:W-:Y:S02]  /*87f0*/  @P0 SHF.R.U32.HI R33, RZ, R34, R33 ;  /* 0x00000022ff210219 */ /* 0x000fe40000011621 */
        /* <DEDUP_REMOVED lines=24> */
[----:B------:R-:W-:Y:S01]  /*8980*/  SEL R34, R29, R4, !P1 ;  /* 0x000000041d227207 */ /* 0x000fe20004800000 */
[----:B------:R-:W-:-:S03]  /*8990*/  @P0 IMAD.MOV R2, RZ, RZ, -R2 ;  /* 0x000000ffff020224 */ /* 0x000fc600078e0a02 */
        /* <DEDUP_REMOVED lines=8> */
[C---:B------:R-:W-:Y:S02]  /*8a20*/  SHF.L.U32 R0, R29.reuse, R30, RZ ;  /* 0x0000001e1d007219 */ /* 0x040fe400000006ff */
[----:B------:R-:W-:Y:S02]  /*8a30*/  SHF.R.U64 R33, R2, R32, R31 ;  /* 0x0000002002217219 */ /* 0x000fe4000000121f */
[----:B------:R-:W-:-:S02]  /*8a40*/  SHF.L.U64.HI R2, R29, R30, R4 ;  /* 0x0000001e1d027219 */ /* 0x000fc40000010204 */
[----:B------:R-:W-:-:S05]  /*8a50*/  SHF.R.U32.HI R31, RZ, R32, R31 ;  /* 0x00000020ff1f7219 */ /* 0x000fca000001161f */
[----:B------:R-:W-:Y:S02]  /*8a60*/  @P1 LOP3.LUT R29, R33, R0, RZ, 0xfc, !PT ;  /* 0x00000000211d1212 */ /* 0x000fe400078efcff */
[----:B------:R-:W-:-:S03]  /*8a70*/  @P1 LOP3.LUT R4, R31, R2, RZ, 0xfc, !PT ;  /* 0x000000021f041212 */ /* 0x000fc600078efcff */
[----:B------:R-:W-:-:S04]  /*8a80*/  IMAD.WIDE.U32 R32, R29, 0x2168c235, RZ ;  /* 0x2168c2351d207825 */ /* 0x000fc800078e00ff */
[----:B------:R-:W-:Y:S01]  /*8a90*/  IMAD.HI.U32 R0, R4, -0x36f0255e, RZ ;  /* 0xc90fdaa204007827 */ /* 0x000fe200078e00ff */
[----:B------:R-:W-:Y:S02]  /*8aa0*/  MOV R34, R33 ;  /* 0x0000002100227202 */ /* 0x000fe40000000f00 */
[----:B------:R-:W-:Y:S01]  /*8ab0*/  IADD3 RZ, P1, R32, R32, RZ ;  /* 0x0000002020ff7210 */ /* 0x000fe20007f3e0ff */
[----:B------:R-:W-:Y:S02]  /*8ac0*/  IMAD R31, R4, -0x36f0255e, RZ ;  /* 0xc90fdaa2041f7824 */ /* 0x000fe400078e02ff */
[----:B------:R-:W-:-:S06]  /*8ad0*/  IMAD.WIDE.U32 R34, R29, -0x36f0255e, R34 ;  /* 0xc90fdaa21d227825 */ /* 0x000fcc00078e0022 */
[----:B------:R-:W-:-:S04]  /*8ae0*/  IMAD.WIDE.U32 R34, P3, R4, 0x2168c235, R34 ;  /* 0x2168c23504227825 */ /* 0x000fc80007860022 */
[----:B------:R-:W-:Y:S01]  /*8af0*/  IMAD.X R0, RZ, RZ, R0, P3 ;  /* 0x000000ffff007224 */ /* 0x000fe200018e0600 */
        /* <DEDUP_REMOVED lines=9> */
[----:B------:R-:W-:Y:S02]  /*8b90*/  IADD3 R29, P1, R2, 0x1, RZ ;  /* 0x00000001021d7810 */ /* 0x000fe40007f3e0ff */
[----:B------:R-:W-:-:S03]  /*8ba0*/  LOP3.LUT R2, R3, 0x1, RZ, 0xc0, !PT ;  /* 0x0000000103027812 */ /* 0x000fc600078ec0ff */
[----:B------:R-:W-:Y:S01]  /*8bb0*/  IMAD.X R0, RZ, RZ, R0, P1 ;  /* 0x000000ffff007224 */ /* 0x000fe200008e0600 */
[----:B------:R-:W-:-:S04]  /*8bc0*/  LEA.HI R2, R5, R2, RZ, 0x2 ;  /* 0x0000000205027211 */ /* 0x000fc800078f10ff */
[----:B------:R-:W-:-:S04]  /*8bd0*/  SHF.R.U64 R29, R29, 0xa, R0 ;  /* 0x0000000a1d1d7819 */ /* 0x000fc80000001200 */
[----:B------:R-:W-:Y:S02]  /*8be0*/  IADD3 R31, P1, R29, 0x1, RZ ;  /* 0x000000011d1f7810 */ /* 0x000fe40007f3e0ff */
[----:B------:R-:W-:Y:S02]  /*8bf0*/  SEL R29, RZ, 0x1, !P3 ;  /* 0x00000001ff1d7807 */ /* 0x000fe40005800000 */
[----:B------:R-:W-:Y:S02]  /*8c00*/  LEA.HI.X R0, R0, RZ, RZ, 0x16, P1 ;  /* 0x000000ff00007211 */ /* 0x000fe400008fb4ff */
[----:B------:R-:W-:Y:S01]  /*8c10*/  LOP3.LUT P1, R28, R28, 0x80000000, RZ, 0xc0, !PT ;  /* 0x800000001c1c7812 */ /* 0x000fe2000782c0ff */
[----:B------:R-:W-:Y:S01]  /*8c20*/  IMAD.IADD R29, R29, 0x1, R30 ;  /* 0x000000011d1d7824 */ /* 0x000fe200078e021e */
[--C-:B------:R-:W-:Y:S02]  /*8c30*/  SHF.R.U64 R31, R31, 0x1, R0.reuse ;  /* 0x000000011f1f7819 */ /* 0x100fe40000001200 */
[----:B------:R-:W-:-:S02]  /*8c40*/  SHF.R.U32.HI R4, RZ, 0x1, R0 ;  /* 0x00000001ff047819 */ /* 0x000fc40000011600 */
[----:B------:R-:W-:Y:S02]  /*8c50*/  SHF.L.U32 R29, R29, 0x14, RZ ;  /* 0x000000141d1d7819 */ /* 0x000fe400000006ff */
[----:B------:R-:W-:Y:S02]  /*8c60*/  IADD3 R0, P3, P4, R31, -UR4, RZ ;  /* 0x800000041f007c10 */ /* 0x000fe4000fc7e0ff */
[----:B------:R-:W-:Y:S02]  /*8c70*/  @P0 LOP3.LUT R28, R28, 0x80000000, RZ, 0x3c, !PT ;  /* 0x800000001c1c0812 */ /* 0x000fe400078e3cff */
[----:B------:R-:W-:Y:S01]  /*8c80*/  IADD3.X R29, R4, 0x3fe00000, ~R29, P3, P4 ;  /* 0x3fe00000041d7810 */ /* 0x000fe20001fe8c1d */
[----:B------:R-:W-:-:S03]  /*8c90*/  @P1 IMAD.MOV R2, RZ, RZ, -R2 ;  /* 0x000000ffff021224 */ /* 0x000fc600078e0a02 */
[----:B------:R-:W-:Y:S02]  /*8ca0*/  LOP3.LUT R28, R29, R28, RZ, 0xfc, !PT ;  /* 0x0000001c1d1c7212 */ /* 0x000fe400078efcff */
.L_x_5245:
[----:B------:R-:W-:Y:S02]  /*8cb0*/  IMAD.MOV.U32 R4, RZ, RZ, R6 ;  /* 0x000000ffff047224 */ /* 0x000fe400078e0006 */
[----:B------:R-:W-:Y:S02]  /*8cc0*/  IMAD.MOV.U32 R5, RZ, RZ, 0x0 ;  /* 0x00000000ff057424 */ /* 0x000fe400078e00ff */
[----:B------:R-:W-:Y:S02]  /*8cd0*/  IMAD.MOV.U32 R29, RZ, RZ, R28 ;  /* 0x000000ffff1d7224 */ /* 0x000fe400078e001c */
[----:B------:R-:W-:Y:S01]  /*8ce0*/  IMAD.MOV.U32 R28, RZ, RZ, R0 ;  /* 0x000000ffff1c7224 */ /* 0x000fe200078e0000 */
[----:B------:R-:W-:Y:S06]  /*8cf0*/  RET.REL.NODEC R4 `(_ZN2at6native27unrolled_elementwise_kernelIZZZNS0_15tan_kernel_cudaERNS_18TensorIteratorBaseEENKUlvE_clEvENKUlvE_clEvEUlN3c107complexIdEEE_St5arrayIPcLm2EELi4E23TrivialOffsetCalculatorILi1EjESE_NS0_6memory15LoadWithoutCastENSF_16StoreWithoutCastEEEviT_T0_T2_T3_T4_T5_) ;  /* 0xffff730004007950 */ /* 0x000fec0003c3ffff */
.L_x_5249:
        /* <DEDUP_REMOVED lines=16> */
.L_x_6464:


//--------------------- .text._ZN2at6native29vectorized_elementwise_kernelILi2EZZZNS0_15tan_kernel_cudaERNS_18TensorIteratorBaseEENKUlvE_clEvENKUlvE_clEvEUlN3c107complexIdEEE_St5arrayIPcLm2EEEEviT0_T1_ --------------------------
	.section	.text._ZN2at6native29vectorized_elementwise_kernelILi2EZZZNS0_15tan_kernel_cudaERNS_18TensorIteratorBaseEENKUlvE_clEvENKUlvE_clEvEUlN3c107complexIdEEE_St5arrayIPcLm2EEEEviT0_T1_,"ax",@progbits
	.sectioninfo	@"SHI_REGISTERS=80"
	.align	128
        .global         _ZN2at6native29vectorized_elementwise_kernelILi2EZZZNS0_15tan_kernel_cudaERNS_18TensorIteratorBaseEENKUlvE_clEvENKUlvE_clEvEUlN3c107complexIdEEE_St5arrayIPcLm2EEEEviT0_T1_
        .type           _ZN2at6native29vectorized_elementwise_kernelILi2EZZZNS0_15tan_kernel_cudaERNS_18TensorIteratorBaseEENKUlvE_clEvENKUlvE_clEvEUlN3c107complexIdEEE_St5arrayIPcLm2EEEEviT0_T1_,@function
        .size           _ZN2at6native29vectorized_elementwise_kernelILi2EZZZNS0_15tan_kernel_cudaERNS_18TensorIteratorBaseEENKUlvE_clEvENKUlvE_clEvEUlN3c107complexIdEEE_St5arrayIPcLm2EEEEviT0_T1_,(.L_x_6467 - _ZN2at6native29vectorized_elementwise_kernelILi2EZZZNS0_15tan_kernel_cudaERNS_18TensorIteratorBaseEENKUlvE_clEvENKUlvE_clEvEUlN3c107complexIdEEE_St5arrayIPcLm2EEEEviT0_T1_)
        .other          _ZN2at6native29vectorized_elementwise_kernelILi2EZZZNS0_15tan_kernel_cudaERNS_18TensorIteratorBaseEENKUlvE_clEvENKUlvE_clEvEUlN3c107complexIdEEE_St5arrayIPcLm2EEEEviT0_T1_,@"STO_CUDA_ENTRY STV_DEFAULT"
_ZN2at6native29vectorized_elementwise_kernelILi2EZZZNS0_15tan_kernel_cudaERNS_18TensorIteratorBaseEENKUlvE_clEvENKUlvE_clEvEUlN3c107complexIdEEE_St5arrayIPcLm2EEEEviT0_T1_:
.text._ZN2at6native29vectorized_elementwise_kernelILi2EZZZNS0_15tan_kernel_cudaERNS_18TensorIteratorBaseEENKUlvE_clEvENKUlvE_clEvEUlN3c107complexIdEEE_St5arrayIPcLm2EEEEviT0_T1_:
        /* <DEDUP_REMOVED lines=15> */
[----:B------:R0:W5:Y:S04]  /*00f0*/  LDG.E.128 R28, [R8.64+0x1010] ;  /* 0x00101006081c7981 */ /* 0x000168000c1e1d00 */
[----:B------:R0:W5:Y:S04]  /*0100*/  LDG.E.128 R24, [R8.64+0x2000] ;  /* 0x0020000608187981 */ /* 0x000168000c1e1d00 */
[----:B------:R0:W5:Y:S04]  /*0110*/  LDG.E.128 R20, [R8.64+0x2010] ;  /* 0x0020100608147981 */ /* 0x000168000c1e1d00 */
[----:B------:R0:W5:Y:S04]  /*0120*/  LDG.E.128 R16, [R8.64+0x3000] ;  /* 0x0030000608107981 */ /* 0x000168000c1e1d00 */
[----:B------:R0:W5:Y:S01]  /*0130*/  LDG.E.128 R12, [R8.64+0x3010] ;  /* 0x00301006080c7981 */ /* 0x000162000c1e1d00 */
[----:B------:R-:W-:Y:S01]  /*0140*/  BSSY B1, `(.L_x_5251) ;  /* 0x00001cf000017945 */ /* 0x000fe20003800000 */
[----:B--2---:R-:W1:-:S10]  /*0150*/  DADD R48, -RZ, -R6 ;  /* 0x00000000ff307229 */ /* 0x004e540000000906 */
[----:B-1----:R-:W-:Y:S01]  /*0160*/  LOP3.LUT R3, R49, 0x7fffffff, RZ, 0xc0, !PT ;  /* 0x7fffffff31037812 */ /* 0x002fe200078ec0ff */
[----:B------:R-:W-:Y:S02]  /*0170*/  IMAD.MOV.U32 R6, RZ, RZ, R48 ;  /* 0x000000ffff067224 */ /* 0x000fe400078e0030 */
[----:B------:R-:W-:Y:S01]  /*0180*/  IMAD.MOV.U32 R7, RZ, RZ, R49 ;  /* 0x000000ffff077224 */ /* 0x000fe200078e0031 */
[----:B------:R-:W-:-:S13]  /*0190*/  ISETP.GT.U32.AND P0, PT, R3, 0x7fefffff, PT ;  /* 0x7fefffff0300780c */ /* 0x000fda0003f04070 */
[----:B------:R-:W-:Y:S05]  /*01a0*/  @P0 BRA `(.L_x_5252) ;  /* 0x000016f000000947 */ /* 0x000fea0003800000 */
[----:B0-----:R-:W0:-:S14]  /*01b0*/  DSETP.GEU.AND P0, PT, |R4|, +INF , PT ;  /* 0x7ff000000400742a */ /* 0x001e1c0003f0e200 */
        /* <DEDUP_REMOVED lines=17> */
[----:B0----5:R-:W-:Y:S05]  /*02d0*/  CALL.REL.NOINC `($_ZN2at6native29vectorized_elementwise_kernelILi2EZZZNS0_15tan_kernel_cudaERNS_18TensorIteratorBaseEENKUlvE_clEvENKUlvE_clEvEUlN3c107complexIdEEE_St5arrayIPcLm2EEEEviT0_T1_$__internal_trig_reduction_slowpathd) ;  /* 0x0001e38000007944 */ /* 0x021fea0003c00000 */
[----:B------:R-:W-:Y:S05]  /*02e0*/  BRA `(.L_x_5257) ;  /* 0x0000002000007947 */ /* 0x000fea0003800000 */
.L_x_5256:
[----:B------:R0:W1:Y:S01]  /*02f0*/  DMUL R10, RZ, R4 ;  /* 0x00000004ff0a7228 */ /* 0x0000620000000000 */
[----:B------:R-:W-:-:S05]  /*0300*/  IMAD.MOV.U32 R3, RZ, RZ, RZ ;  /* 0x000000ffff037224 */ /* 0x000fca00078e00ff */
.L_x_5257:
[----:B------:R-:W-:Y:S05]  /*0310*/  BSYNC B2 ;  /* 0x0000000000027941 */ /* 0x000fea0003800000 */
.L_x_5255:
[----:B01----:R-:W0:Y:S01]  /*0320*/  DMUL R4, R10, R10 ;  /* 0x0000000a0a047228 */ /* 0x003e220000000000 */
[----:B------:R-:W-:Y:S01]  /*0330*/  IMAD.MOV.U32 R8, RZ, RZ, 0x2799bcb9 ;  /* 0x2799bcb9ff087424 */ /* 0x000fe200078e00ff */
[----:B------:R-:W-:Y:S01]  /*0340*/  LOP3.LUT R3, R3, 0x1, RZ, 0xc0, !PT ;  /* 0x0000000103037812 */ /* 0x000fe200078ec0ff */
[----:B------:R-:W-:Y:S01]  /*0350*/  IMAD.MOV.U32 R9, RZ, RZ, 0x3ee48dac ;  /* 0x3ee48dacff097424 */ /* 0x000fe200078e00ff */
[----:B------:R-:W-:Y:S01]  /*0360*/  LOP3.LUT R45, R7, 0x7fffffff, RZ, 0xc0, !PT ;  /* 0x7fffffff072d7812 */ /* 0x000fe200078ec0ff */
[----:B------:R-:W-:Y:S01]  /*0370*/  BSSY B0, `(.L_x_5258) ;  /* 0x000001e000007945 */ /* 0x000fe20003800000 */
[----:B------:R-:W-:-:S02]  /*0380*/  ISETP.NE.U32.AND P0, PT, R3, 0x1, PT ;  /* 0x000000010300780c */ /* 0x000fc40003f05070 */
[----:B------:R-:W-:Y:S01]  /*0390*/  ISETP.GE.U32.AND P1, PT, R45, 0x3ff00000, PT ;  /* 0x3ff000002d00780c */ /* 0x000fe20003f26070 */
        /* <DEDUP_REMOVED lines=27> */
.L_x_5259:
[----:B------:R-:W-:Y:S05]  /*0550*/  BSYNC B0 ;  /* 0x0000000000007941 */ /* 0x000fea0003800000 */
.L_x_5258:
[----:B------:R-:W-:Y:S01]  /*0560*/  BSSY B2, `(.L_x_5260) ;  /* 0x0000053000027945 */ /* 0x000fe20003800000 */
[----:B01----:R0:W1:Y:S01]  /*0570*/  DFMA R4, R8, R8, 1 ;  /* 0x3ff000000804742b */ /* 0x0030620000000008 */
[----:B------:R-:W-:Y:S01]  /*0580*/  IMAD.MOV.U32 R44, RZ, RZ, R6 ;  /* 0x000000ffff2c7224 */ /* 0x000fe200078e0006 */
[----:B------:R-:W-:Y:S05]  /*0590*/  @!P1 BRA `(.L_x_5261) ;  /* 0x0000044000009947 */ /* 0x000fea0003800000 */
[----:B01----:R-:W-:Y:S01]  /*05a0*/  IMAD.MOV.U32 R10, RZ, RZ, 0x652b82fe ;  /* 0x652b82feff0a7424 */ /* 0x003fe200078e00ff */
[----:B------:R-:W-:Y:S01]  /*05b0*/  MOV R11, 0x3ff71547 ;  /* 0x3ff71547000b7802 */ /* 0x000fe20000000f00 */
[----:B------:R-:W-:Y:S01]  /*05c0*/  IMAD.MOV.U32 R57, RZ, RZ, 0x3ff00000 ;  /* 0x3ff00000ff397424 */ /* 0x000fe200078e00ff */
[----:B------:R-:W-:Y:S01]  /*05d0*/  MOV R56, 0x0 ;  /* 0x0000000000387802 */ /* 0x000fe20000000f00 */
[----:B------:R-:W-:Y:S03]  /*05e0*/  BSSY B3, `(.L_x_5262) ;  /* 0x000003a000037945 */ /* 0x000fe60003800000 */
[----:B------:R-:W0:-:S06]  /*05f0*/  DFMA R10, R44, R10, 6.75539944105574400000e+15 ;  /* 0x433800002c0a742b */ /* 0x000e0c000000000a */
[----:B0-----:R0:W1:Y:S02]  /*0600*/  DADD R40, R10, -6.75539944105574400000e+15 ;  /* 0xc33800000a287429 */ /* 0x0010640000000000 */
[----:B0-----:R-:W-:Y:S02]  /*0610*/  IMAD.SHL.U32 R11, R45, 0x2, RZ ;  /* 0x000000022d0b7824 */ /* 0x001fe400078e00ff */
[----:B------:R-:W-:Y:S02]  /*0620*/  IADD3 R10, R10, -0x1, RZ ;  /* 0xffffffff0a0a7810 */ /* 0x000fe40007ffe0ff */
[C---:B-1----:R-:W0:Y:S01]  /*0630*/  DFMA R42, R40.reuse, c[0x2][0x90], R44 ;  /* 0x00802400282a7a2b */ /* 0x042e22000000002c */
[C---:B------:R-:W-:Y:S02]  /*0640*/  ISETP.GE.U32.AND P0, PT, R11.reuse, 0x7fb3e647, PT ;  /* 0x7fb3e6470b00780c */ /* 0x040fe40003f06070 */
[----:B------:R-:W-:Y:S02]  /*0650*/  ISETP.NE.AND P1, PT, R11, RZ, PT ;  /* 0x000000ff0b00720c */ /* 0x000fe40003f25270 */
[----:B------:R-:W-:Y:S01]  /*0660*/  SEL R10, R10, RZ, P0 ;  /* 0x000000ff0a0a7207 */ /* 0x000fe20000000000 */
[----:B0-----:R0:W1:-:S02]  /*0670*/  DFMA R40, R40, c[0x2][0x98], R42 ;  /* 0x0080260028287a2b */ /* 0x001044000000002a */
[----:B0-----:R-:W-:Y:S01]  /*0680*/  IMAD.MOV.U32 R42, RZ, RZ, 0x6acd15b6 ;  /* 0x6acd15b6ff2a7424 */ /* 0x001fe200078e00ff */
[----:B------:R-:W-:Y:S01]  /*0690*/  IADD3 R46, R10, -0x1, RZ ;  /* 0xffffffff0a2e7810 */ /* 0x000fe20007ffe0ff */
[----:B------:R-:W-:-:S06]  /*06a0*/  IMAD.MOV.U32 R43, RZ, RZ, 0x3e21f407 ;  /* 0x3e21f407ff2b7424 */ /* 0x000fcc00078e00ff */
[----:B-1----:R-:W-:Y:S02]  /*06b0*/  FSEL R3, R45, R41, !P0 ;  /* 0x000000292d037208 */ /* 0x002fe40004000000 */
        /* <DEDUP_REMOVED lines=42> */
[----:B-----5:R-:W-:Y:S05]  /*0960*/  CALL.REL.NOINC `($__internal_8_$__cuda_sm20_div_rn_f64_full) ;  /* 0x0001d33000007944 */ /* 0x020fea0003c00000 */
[----:B------:R-:W-:Y:S02]  /*0970*/  IMAD.MOV.U32 R11, RZ, RZ, R3 ;  /* 0x000000ffff0b7224 */ /* 0x000fe400078e0003 */
.L_x_5263:
[----:B------:R-:W-:Y:S05]  /*0980*/  BSYNC B3 ;  /* 0x0000000000037941 */ /* 0x000fea0003800000 */
.L_x_5262:
[----:B------:R-:W-:-:S04]  /*0990*/  DADD R10, R40, R10 ;  /* 0x00000000280a7229 */ /* 0x000fc8000000000a */
[----:B------:R-:W0:-:S06]  /*09a0*/  DSETP.GE.AND P0, PT, R44, c[0x2][0xe8], PT ;  /* 0x00803a002c00762a */ /* 0x000e0c0003f06000 */
[----:B0-----:R-:W-:Y:S02]  /*09b0*/  FSEL R40, R10, RZ, !P0 ;  /* 0x000000ff0a287208 */ /* 0x001fe40004000000 */
[----:B------:R-:W-:Y:S01]  /*09c0*/  FSEL R41, R11, +QNAN , !P0 ;  /* 0x7ff000000b297808 */ /* 0x000fe20004000000 */
[----:B------:R-:W-:Y:S05]  /*09d0*/  BRA `(.L_x_5264) ;  /* 0x000000b000007947 */ /* 0x000fea0003800000 */
.L_x_5261:
[----:B01----:R-:W0:Y:S01]  /*09e0*/  DMUL R10, R44, R44 ;  /* 0x0000002c2c0a7228 */ /* 0x003e220000000000 */
[----:B------:R-:W-:Y:S01]  /*09f0*/  MOV R40, 0xab274c53 ;  /* 0xab274c5300287802 */ /* 0x000fe20000000f00 */
        /* <DEDUP_REMOVED lines=9> */
.L_x_5264:
[----:B------:R-:W-:Y:S05]  /*0a90*/  BSYNC B2 ;  /* 0x0000000000027941 */ /* 0x000fea0003800000 */
.L_x_5260:
[----:B-1----:R-:W-:Y:S01]  /*0aa0*/  LOP3.LUT R7, R41, 0x80000000, R7, 0xb8, !PT ;  /* 0x8000000029077812 */ /* 0x002fe200078eb807 */
[----:B------:R-:W-:Y:S01]  /*0ab0*/  IMAD.MOV.U32 R6, RZ, RZ, R40 ;  /* 0x000000ffff067224 */ /* 0x000fe200078e0028 */
[----:B------:R-:W-:Y:S01]  /*0ac0*/  BSSY B2, `(.L_x_5265) ;  /* 0x000001e000027945 */ /* 0x000fe20003800000 */
[----:B------:R-:W-:Y:S02]  /*0ad0*/  IMAD.MOV.U32 R40, RZ, RZ, 0x0 ;  /* 0x00000000ff287424 */ /* 0x000fe400078e00ff */
        /* <DEDUP_REMOVED lines=10> */
[----:B01----:R-:W0:-:S04]  /*0b80*/  DMUL R44, R60, R42 ;  /* 0x0000002a3c2c7228 */ /* 0x003e080000000000 */
[----:B------:R-:W-:Y:S01]  /*0b90*/  IADD3 R41, R43, -0x100000, RZ ;  /* 0xfff000002b297810 */ /* 0x000fe20007ffe0ff */
[----:B------:R-:W-:Y:S01]  /*0ba0*/  IMAD.MOV.U32 R40, RZ, RZ, R42 ;  /* 0x000000ffff287224 */ /* 0x000fe200078e002a */
[----:B0-----:R-:W0:-:S06]  /*0bb0*/  DFMA R46, R44, -R44, R60 ;  /* 0x8000002c2c2e722b */ /* 0x001e0c000000003c */
[----:B0-----:R0:W1:Y:S01]  /*0bc0*/  DFMA R10, R46, R40, R44 ;  /* 0x000000282e0a722b */ /* 0x001062000000002c */
[----:B------:R-:W-:Y:S05]  /*0bd0*/  @!P0 BRA `(.L_x_5266) ;  /* 0x000000c000008947 */ /* 0x000fea0003800000 */
[----:B------:R-:W-:Y:S01]  /*0be0*/  IMAD.MOV.U32 R43, RZ, RZ, R42 ;  /* 0x000000ffff2b7224 */ /* 0x000fe200078e002a */
[----:B------:R-:W-:Y:S01]  /*0bf0*/  MOV R59, R61 ;  /* 0x0000003d003b7202 */ /* 0x000fe20000000f00 */
[----:B------:R-:W-:Y:S01]  /*0c00*/  IMAD.MOV.U32 R57, RZ, RZ, R46 ;  /* 0x000000ffff397224 */ /* 0x000fe200078e002e */
[----:B------:R-:W-:Y:S01]  /*0c10*/  MOV R3, 0xc70 ;  /* 0x00000c7000037802 */ /* 0x000fe20000000f00 */
[----:B------:R-:W-:Y:S02]  /*0c20*/  IMAD.MOV.U32 R56, RZ, RZ, R47 ;  /* 0x000000ffff387224 */ /* 0x000fe400078e002f */
[----:B-1----:R-:W-:Y:S02]  /*0c30*/  IMAD.MOV.U32 R11, RZ, RZ, R44 ;  /* 0x000000ffff0b7224 */ /* 0x002fe400078e002c */
[----:B------:R-:W-:Y:S02]  /*0c40*/  IMAD.MOV.U32 R10, RZ, RZ, R45 ;  /* 0x000000ffff0a7224 */ /* 0x000fe400078e002d */
[----:B------:R-:W-:-:S02]  /*0c50*/  IMAD.MOV.U32 R42, RZ, RZ, R41 ;  /* 0x000000ffff2a7224 */ /* 0x000fc400078e0029 */
[----:B0----5:R-:W-:Y:S05]  /*0c60*/  CALL.REL.NOINC `($__internal_9_$__cuda_sm20_dsqrt_rn_f64_mediumpath_v1) ;  /* 0x0001d6a000007944 */ /* 0x021fea0003c00000 */
[----:B------:R-:W-:-:S04]  /*0c70*/  LOP3.LUT R11, R11, R10, RZ, 0x3c, !PT ;  /* 0x0000000a0b0b7212 */ /* 0x000fc800078e3cff */
[----:B------:R-:W-:-:S04]  /*0c80*/  LOP3.LUT R10, R11, R10, RZ, 0x3c, !PT ;  /* 0x0000000a0b0a7212 */ /* 0x000fc800078e3cff */
[----:B------:R-:W-:Y:S02]  /*0c90*/  LOP3.LUT R11, R11, R10, RZ, 0x3c, !PT ;  /* 0x0000000a0b0b7212 */ /* 0x000fe400078e3cff */
.L_x_5266:
[----:B------:R-:W-:Y:S05]  /*0ca0*/  BSYNC B2 ;  /* 0x0000000000027941 */ /* 0x000fea0003800000 */
.L_x_5265:
[C---:B0-----:R-:W0:Y:S01]  /*0cb0*/  DMUL R40, R4.reuse, R6 ;  /* 0x0000000604287228 */ /* 0x041e220000000000 */
[----:B------:R-:W-:Y:S01]  /*0cc0*/  IMAD.MOV.U32 R42, RZ, RZ, 0x1 ;  /* 0x00000001ff2a7424 */ /* 0x000fe200078e00ff */
[----:B------:R-:W-:Y:S02]  /*0cd0*/  BSSY B2, `(.L_x_5267) ;  /* 0x0000019000027945 */ /* 0x000fe40003800000 */
[----:B-1----:R-:W-:-:S04]  /*0ce0*/  DMUL R10, R4, R10 ;  /* 0x0000000a040a7228 */ /* 0x002fc80000000000 */
[----:B0-----:R-:W0:-:S06]  /*0cf0*/  DFMA R40, R6, R40, 1 ;  /* 0x3ff000000628742b */ /* 0x001e0c0000000028 */
[----:B0-----:R-:W0:Y:S02]  /*0d00*/  MUFU.RCP64H R43, R41 ;  /* 0x00000029002b7308 */ /* 0x001e240000001800 */
[----:B0-----:R-:W0:-:S06]  /*0d10*/  DFMA R44, -R40, R42, 1 ;  /* 0x3ff00000282c742b */ /* 0x001e0c000000012a */
[----:B0-----:R-:W0:-:S06]  /*0d20*/  DFMA R44, R44, R44, R44 ;  /* 0x0000002c2c2c722b */ /* 0x001e0c000000002c */
[----:B0-----:R-:W0:-:S04]  /*0d30*/  DFMA R44, R42, R44, R42 ;  /* 0x0000002c2a2c722b */ /* 0x001e08000000002a */
[----:B------:R-:W-:-:S04]  /*0d40*/  DMUL R42, R6, R10 ;  /* 0x0000000a062a7228 */ /* 0x000fc80000000000 */
[----:B0-----:R-:W0:-:S06]  /*0d50*/  DFMA R4, -R40, R44, 1 ;  /* 0x3ff000002804742b */ /* 0x001e0c000000012c */
[----:B0-----:R-:W0:Y:S01]  /*0d60*/  DFMA R4, R44, R4, R44 ;  /* 0x000000042c04722b */ /* 0x001e22000000002c */
[----:B------:R-:W-:-:S05]  /*0d70*/  FSETP.GEU.AND P1, PT, |R43|, 6.5827683646048100446e-37, PT ;  /* 0x036000002b00780b */ /* 0x000fca0003f2e200 */
        /* <DEDUP_REMOVED lines=11> */
[----:B-----5:R-:W-:Y:S05]  /*0e30*/  CALL.REL.NOINC `($__internal_8_$__cuda_sm20_div_rn_f64_full) ;  /* 0x0001ce6000007944 */ /* 0x020fea0003c00000 */
[----:B------:R-:W-:Y:S02]  /*0e40*/  IMAD.MOV.U32 R6, RZ, RZ, R10 ;  /* 0x000000ffff067224 */ /* 0x000fe400078e000a */
[----:B------:R-:W-:Y:S02]  /*0e50*/  IMAD.MOV.U32 R7, RZ, RZ, R3 ;  /* 0x000000ffff077224 */ /* 0x000fe400078e0003 */
.L_x_5268:
[----:B------:R-:W-:Y:S05]  /*0e60*/  BSYNC B2 ;  /* 0x0000000000027941 */ /* 0x000fea0003800000 */
.L_x_5267:
        /* <DEDUP_REMOVED lines=22> */
.L_x_5270:
[----:B------:R-:W-:Y:S05]  /*0fd0*/  BSYNC B2 ;  /* 0x0000000000027941 */ /* 0x000fea0003800000 */
.L_x_5269:
[----:B------:R-:W-:Y:S02]  /*0fe0*/  IMAD.MOV.U32 R8, RZ, RZ, R10 ;  /* 0x000000ffff087224 */ /* 0x000fe400078e000a */
[----:B------:R-:W-:Y:S01]  /*0ff0*/  IMAD.MOV.U32 R9, RZ, RZ, R11 ;  /* 0x000000ffff097224 */ /* 0x000fe200078e000b */
[----:B------:R-:W-:Y:S05]  /*1000*/  BRA `(.L_x_5271) ;  /* 0x00000e2000007947 */ /* 0x000fea0003800000 */
.L_x_5254:
        /* <DEDUP_REMOVED lines=33> */
[----:B------:R-:W-:-:S04]  /*1220*/  @!P1 SHF.R.S32.HI R3, RZ, 0x1, R3 ;  /* 0x00000001ff039819 */ /* 0x000fc80000011403 */
[----:B------:R-:W-:Y:S01]  /*1230*/  @!P1 LEA R9, R3, R41, 0x14 ;  /* 0x0000002903099211 */ /* 0x000fe200078ea0ff */
[----:B------:R-:W-:-:S05]  /*1240*/  @!P1 IMAD.IADD R8, R8, 0x1, -R3 ;  /* 0x0000000108089824 */ /* 0x000fca00078e0a03 */
[----:B------:R-:W-:Y:S01]  /*1250*/  @!P1 LEA R11, R8, 0x3ff00000, 0x14 ;  /* 0x3ff00000080b9811 */ /* 0x000fe200078ea0ff */
[----:B------:R-:W-:-:S06]  /*1260*/  @!P1 IMAD.MOV.U32 R8, RZ, RZ, R40 ;  /* 0x000000ffff089224 */ /* 0x000fcc00078e0028 */
[----:B------:R0:W1:-:S06]  /*1270*/  @!P1 DMUL R48, R8, R10 ;  /* 0x0000000a08309228 */ /* 0x00004c0000000000 */
.L_x_5273:
[----:B------:R-:W-:Y:S05]  /*1280*/  BSYNC B0 ;  /* 0x0000000000007941 */ /* 0x000fea0003800000 */
.L_x_5272:
        /* <DEDUP_REMOVED lines=10> */
[----:B0-----:R-:W-:Y:S01]  /*1330*/  IMAD.MOV.U32 R10, RZ, RZ, R4 ;  /* 0x000000ffff0a7224 */ /* 0x001fe200078e0004 */
[----:B------:R-:W-:Y:S01]  /*1340*/  MOV R56, 0x1370 ;  /* 0x0000137000387802 */ /* 0x000fe20000000f00 */
[----:B------:R-:W-:-:S03]  /*1350*/  IMAD.MOV.U32 R57, RZ, RZ, R5 ;  /* 0x000000ffff397224 */ /* 0x000fc600078e0005 */
[----:B-12--5:R-:W-:Y:S05]  /*1360*/  CALL.REL.NOINC `($_ZN2at6native29vectorized_elementwise_kernelILi2EZZZNS0_15tan_kernel_cudaERNS_18TensorIteratorBaseEENKUlvE_clEvENKUlvE_clEvEUlN3c107complexIdEEE_St5arrayIPcLm2EEEEviT0_T1_$__internal_trig_reduction_slowpathd) ;  /* 0x0001d2f000007944 */ /* 0x026fea0003c00000 */
[----:B------:R-:W-:Y:S02]  /*1370*/  IMAD.MOV.U32 R50, RZ, RZ, R10 ;  /* 0x000000ffff327224 */ /* 0x000fe400078e000a */
[----:B------:R-:W-:Y:S01]  /*1380*/  IMAD.MOV.U32 R51, RZ, RZ, R11 ;  /* 0x000000ffff337224 */ /* 0x000fe200078e000b */
[----:B------:R-:W-:Y:S05]  /*1390*/  BRA `(.L_x_5276) ;  /* 0x0000002000007947 */ /* 0x000fea0003800000 */
.L_x_5275:
[----:B------:R2:W3:Y:S01]  /*13a0*/  DMUL R50, RZ, R4 ;  /* 0x00000004ff327228 */ /* 0x0004e20000000000 */
[----:B------:R-:W-:-:S05]  /*13b0*/  MOV R3, RZ ;  /* 0x000000ff00037202 */ /* 0x000fca0000000f00 */
.L_x_5276:
[----:B------:R-:W-:Y:S05]  /*13c0*/  BSYNC B2 ;  /* 0x0000000000027941 */ /* 0x000fea0003800000 */
.L_x_5274:
[----:B0-----:R-:W-:Y:S02]  /*13d0*/  IMAD.SHL.U32 R8, R3, 0x8, RZ ;  /* 0x0000000803087824 */ /* 0x001fe400078e00ff */
[----:B------:R-:W-:-:S03]  /*13e0*/  IMAD.MOV.U32 R55, RZ, RZ, 0x8 ;  /* 0x00000008ff377424 */ /* 0x000fc600078e00ff */
[----:B------:R-:W-:-:S05]  /*13f0*/  LOP3.LUT R8, R8, 0x8, RZ, 0xc0, !PT ;  /* 0x0000000808087812 */ /* 0x000fca00078ec0ff */
[----:B------:R-:W-:-:S05]  /*1400*/  IMAD.WIDE.U32 R54, R8, R55, c[0x4][0x168] ;  /* 0x01005a0008367625 */ /* 0x000fca00078e0037 */
[----:B------:R-:W4:Y:S04]  /*1410*/  LDG.E.128.CONSTANT R8, [R54.64] ;  /* 0x0000000636087981 */ /* 0x000f28000c1e9d00 */
[----:B---3--:R-:W3:Y:S04]  /*1420*/  LDG.E.128.CONSTANT R40, [R54.64+0x10] ;  /* 0x0000100636287981 */ /* 0x008ee8000c1e9d00 */
[----:B--2---:R-:W2:Y:S01]  /*1430*/  LDG.E.128.CONSTANT R44, [R54.64+0x20] ;  /* 0x00002006362c7981 */ /* 0x004ea2000c1e9d00 */
        /* <DEDUP_REMOVED lines=8> */
[----:B0-----:R-:W3:-:S06]  /*14c0*/  DFMA R8, R52, R8, R10 ;  /* 0x000000083408722b */ /* 0x001ecc000000000a */
[----:B---3--:R-:W0:-:S06]  /*14d0*/  DFMA R8, R52, R8, R40 ;  /* 0x000000083408722b */ /* 0x008e0c0000000028 */
[----:B0-----:R-:W2:-:S06]  /*14e0*/  DFMA R8, R52, R8, R42 ;  /* 0x000000083408722b */ /* 0x001e8c000000002a */
[----:B--2---:R-:W0:-:S06]  /*14f0*/  DFMA R8, R52, R8, R44 ;  /* 0x000000083408722b */ /* 0x004e0c000000002c */
        /* <DEDUP_REMOVED lines=13> */
[----:B--2---:R-:W-:Y:S01]  /*15d0*/  IMAD.MOV.U32 R10, RZ, RZ, R4 ;  /* 0x000000ffff0a7224 */ /* 0x004fe200078e0004 */
[----:B------:R-:W-:Y:S01]  /*15e0*/  MOV R56, 0x1610 ;  /* 0x0000161000387802 */ /* 0x000fe20000000f00 */
[----:B------:R-:W-:-:S03]  /*15f0*/  IMAD.MOV.U32 R57, RZ, RZ, R5 ;  /* 0x000000ffff397224 */ /* 0x000fc600078e0005 */
[----:B01-3-5:R-:W-:Y:S05]  /*1600*/  CALL.REL.NOINC `($_ZN2at6native29vectorized_elementwise_kernelILi2EZZZNS0_15tan_kernel_cudaERNS_18TensorIteratorBaseEENKUlvE_clEvENKUlvE_clEvEUlN3c107complexIdEEE_St5arrayIPcLm2EEEEviT0_T1_$__internal_trig_reduction_slowpathd) ;  /* 0x0001d05000007944 */ /* 0x02bfea0003c00000 */
[----:B------:R-:W-:Y:S01]  /*1610*/  MOV R52, R10 ;  /* 0x0000000a00347202 */ /* 0x000fe20000000f00 */
[----:B------:R-:W-:Y:S01]  /*1620*/  IMAD.MOV.U32 R53, RZ, RZ, R11 ;  /* 0x000000ffff357224 */ /* 0x000fe200078e000b */
[----:B------:R-:W-:Y:S05]  /*1630*/  BRA `(.L_x_5279) ;  /* 0x0000002000007947 */ /* 0x000fea0003800000 */
.L_x_5278:
[----:B------:R2:W3:Y:S01]  /*1640*/  DMUL R52, RZ, R4 ;  /* 0x00000004ff347228 */ /* 0x0004e20000000000 */
[----:B------:R-:W-:-:S05]  /*1650*/  IMAD.MOV.U32 R3, RZ, RZ, RZ ;  /* 0x000000ffff037224 */ /* 0x000fca00078e00ff */
.L_x_5279:
[----:B------:R-:W-:Y:S05]  /*1660*/  BSYNC B2 ;  /* 0x0000000000027941 */ /* 0x000fea0003800000 */
.L_x_5277:
[----:B--2---:R-:W-:Y:S01]  /*1670*/  IADD3 R4, R3, 0x1, RZ ;  /* 0x0000000103047810 */ /* 0x004fe20007ffe0ff */
[----:B------:R-:W-:-:S04]  /*1680*/  IMAD.MOV.U32 R54, RZ, RZ, 0x8 ;  /* 0x00000008ff367424 */ /* 0x000fc800078e00ff */
[----:B------:R-:W-:-:S05]  /*1690*/  IMAD.SHL.U32 R3, R4, 0x8, RZ ;  /* 0x0000000804037824 */ /* 0x000fca00078e00ff */
[----:B------:R-:W-:-:S05]  /*16a0*/  LOP3.LUT R3, R3, 0x8, RZ, 0xc0, !PT ;  /* 0x0000000803037812 */ /* 0x000fca00078ec0ff */
[----:B------:R-:W-:-:S05]  /*16b0*/  IMAD.WIDE.U32 R54, R3, R54, c[0x4][0x168] ;  /* 0x01005a0003367625 */ /* 0x000fca00078e0036 */
[----:B------:R-:W2:Y:S04]  /*16c0*/  LDG.E.128.CONSTANT R8, [R54.64] ;  /* 0x0000000636087981 */ /* 0x000ea8000c1e9d00 */
[----:B------:R-:W4:Y:S04]  /*16d0*/  LDG.E.128.CONSTANT R40, [R54.64+0x10] ;  /* 0x0000100636287981 */ /* 0x000f28000c1e9d00 */
[----:B---3--:R-:W3:Y:S01]  /*16e0*/  LDG.E.128.CONSTANT R44, [R54.64+0x20] ;  /* 0x00002006362c7981 */ /* 0x008ee2000c1e9d00 */
[----:B------:R-:W-:Y:S01]  /*16f0*/  R2P PR, R4, 0x3 ;  /* 0x0000000304007804 */ /* 0x000fe20000000000 */
[----:B------:R-:W-:Y:S01]  /*1700*/  IMAD.MOV.U32 R56, RZ, RZ, 0x79785eba ;  /* 0x79785ebaff387424 */ /* 0x000fe200078e00ff */
[----:B------:R-:W2:Y:S01]  /*1710*/  DMUL R4, R52, R52 ;  /* 0x0000003434047228 */ /* 0x000ea20000000000 */
[----:B------:R-:W-:-:S02]  /*1720*/  IMAD.MOV.U32 R3, RZ, RZ, 0x3de5db65 ;  /* 0x3de5db65ff037424 */ /* 0x000fc400078e00ff */
[----:B------:R-:W-:Y:S01]  /*1730*/  IMAD.MOV.U32 R6, RZ, RZ, RZ ;  /* 0x000000ffff067224 */ /* 0x000fe200078e00ff */
[----:B------:R-:W-:Y:S01]  /*1740*/  FSEL R56, -R56, 4.2945490664224492434e-19, !P0 ;  /* 0x20fd816438387808 */ /* 0x000fe20004000100 */
[----:B0-----:R-:W-:Y:S01]  /*1750*/  DMUL R50, R50, 4 ;  /* 0x4010000032327828 */ /* 0x001fe20000000000 */
[----:B------:R-:W-:Y:S02]  /*1760*/  FSEL R57, R3, -0.082518599927425384521, !P0 ;  /* 0xbda8ff8303397808 */ /* 0x000fe40004000000 */
[----:B------:R-:W-:-:S04]  /*1770*/  MOV R3, 0x3ff00000 ;  /* 0x3ff0000000037802 */ /* 0x000fc80000000f00 */
[----:B------:R-:W-:Y:S01]  /*1780*/  LOP3.LUT R7, R3, 0x80000000, R7, 0xb8, !PT ;  /* 0x8000000003077812 */ /* 0x000fe200078eb807 */
[----:B--2---:R-:W0:-:S06]  /*1790*/  DFMA R8, R4, R56, R8 ;  /* 0x000000380408722b */ /* 0x004e0c0000000008 */
[----:B0-----:R-:W4:-:S06]  /*17a0*/  DFMA R8, R4, R8, R10 ;  /* 0x000000080408722b */ /* 0x001f0c000000000a */
[----:B----4-:R-:W0:-:S06]  /*17b0*/  DFMA R8, R4, R8, R40 ;  /* 0x000000080408722b */ /* 0x010e0c0000000028 */
[----:B0-----:R-:W3:-:S06]  /*17c0*/  DFMA R8, R4, R8, R42 ;  /* 0x000000080408722b */ /* 0x001ecc000000002a */
[----:B---3--:R-:W0:-:S06]  /*17d0*/  DFMA R8, R4, R8, R44 ;  /* 0x000000080408722b */ /* 0x008e0c000000002c */
[----:B0-----:R-:W0:-:S06]  /*17e0*/  DFMA R8, R4, R8, R46 ;  /* 0x000000080408722b */ /* 0x001e0c000000002e */
[----:B0-----:R-:W-:-:S04]  /*17f0*/  DFMA R52, R8, R52, R52 ;  /* 0x000000340834722b */ /* 0x001fc80000000034 */
[----:B------:R-:W0:-:S06]  /*1800*/  @P0 DFMA R52, R4, R8, 1 ;  /* 0x3ff000000434042b */ /* 0x000e0c0000000008 */
[----:B0-----:R-:W0:-:S06]  /*1810*/  @P1 DFMA R52, R52, -1, RZ ;  /* 0xbff000003434182b */ /* 0x001e0c00000000ff */
[----:B0-----:R-:W0:-:S06]  /*1820*/  DMUL R50, R50, R52 ;  /* 0x0000003432327228 */ /* 0x001e0c0000000000 */
[----:B01----:R-:W0:-:S06]  /*1830*/  DMUL R50, R50, R48 ;  /* 0x0000003032327228 */ /* 0x003e0c0000000000 */
[----:B0-----:R0:W1:Y:S01]  /*1840*/  DMUL R8, R50, R48 ;  /* 0x0000003032087228 */ /* 0x0010620000000000 */
[----:B------:R-:W-:Y:S05]  /*1850*/  BRA `(.L_x_5271) ;  /* 0x000005d000007947 */ /* 0x000fea0003800000 */
.L_x_5253:
[----:B------:R-:W0:-:S10]  /*1860*/  DADD R6, R4, -R4 ;  /* 0x0000000004067229 */ /* 0x000e140000000804 */
[----:B0-----:R-:W-:Y:S02]  /*1870*/  IMAD.MOV.U32 R8, RZ, RZ, R6 ;  /* 0x000000ffff087224 */ /* 0x001fe400078e0006 */
[----:B------:R-:W-:Y:S01]  /*1880*/  IMAD.MOV.U32 R9, RZ, RZ, R7 ;  /* 0x000000ffff097224 */ /* 0x000fe200078e0007 */
[----:B------:R-:W-:Y:S05]  /*1890*/  BRA `(.L_x_5271) ;  /* 0x0000059000007947 */ /* 0x000fea0003800000 */
.L_x_5252:
[----:B0-----:R-:W-:-:S13]  /*18a0*/  LOP3.LUT P0, RZ, R48, 0xfffff, R49, 0xf8, !PT ;  /* 0x000fffff30ff7812 */ /* 0x001fda000780f831 */
        /* <DEDUP_REMOVED lines=24> */
[----:B-----5:R-:W-:Y:S05]  /*1a30*/  CALL.REL.NOINC `($_ZN2at6native29vectorized_elementwise_kernelILi2EZZZNS0_15tan_kernel_cudaERNS_18TensorIteratorBaseEENKUlvE_clEvENKUlvE_clEvEUlN3c107complexIdEEE_St5arrayIPcLm2EEEEviT0_T1_$__internal_trig_reduction_slowpathd) ;  /* 0x0001cc2000007944 */ /* 0x020fea0003c00000 */
[----:B------:R-:W-:Y:S02]  /*1a40*/  IMAD.MOV.U32 R52, RZ, RZ, R10 ;  /* 0x000000ffff347224 */ /* 0x000fe400078e000a */
[----:B------:R-:W-:Y:S02]  /*1a50*/  IMAD.MOV.U32 R53, RZ, RZ, R11 ;  /* 0x000000ffff357224 */ /* 0x000fe400078e000b */
.L_x_5283:
[----:B------:R-:W-:Y:S05]  /*1a60*/  BSYNC B3 ;  /* 0x0000000000037941 */ /* 0x000fea0003800000 */
.L_x_5282:
        /* <DEDUP_REMOVED lines=27> */
[----:B0----5:R-:W-:Y:S05]  /*1c20*/  CALL.REL.NOINC `($_ZN2at6native29vectorized_elementwise_kernelILi2EZZZNS0_15tan_kernel_cudaERNS_18TensorIteratorBaseEENKUlvE_clEvENKUlvE_clEvEUlN3c107complexIdEEE_St5arrayIPcLm2EEEEviT0_T1_$__internal_trig_reduction_slowpathd) ;  /* 0x0001ca3000007944 */ /* 0x021fea0003c00000 */
[----:B------:R-:W-:Y:S02]  /*1c30*/  IMAD.MOV.U32 R6, RZ, RZ, R3 ;  /* 0x000000ffff067224 */ /* 0x000fe400078e0003 */
[----:B------:R-:W-:Y:S02]  /*1c40*/  IMAD.MOV.U32 R50, RZ, RZ, R10 ;  /* 0x000000ffff327224 */ /* 0x000fe400078e000a */
[----:B------:R-:W-:Y:S02]  /*1c50*/  IMAD.MOV.U32 R51, RZ, RZ, R11 ;  /* 0x000000ffff337224 */ /* 0x000fe400078e000b */
.L_x_5285:
[----:B------:R-:W-:Y:S05]  /*1c60*/  BSYNC B3 ;  /* 0x0000000000037941 */ /* 0x000fea0003800000 */
.L_x_5284:
[----:B------:R-:W-:Y:S02]  /*1c70*/  IADD3 R6, R6, 0x1, RZ ;  /* 0x0000000106067810 */ /* 0x000fe40007ffe0ff */
[----:B------:R-:W-:-:S03]  /*1c80*/  MOV R54, 0x8 ;  /* 0x0000000800367802 */ /* 0x000fc60000000f00 */
        /* <DEDUP_REMOVED lines=22> */
.L_x_5281:
[----:B------:R-:W-:Y:S05]  /*1df0*/  BSYNC B2 ;  /* 0x0000000000027941 */ /* 0x000fea0003800000 */
.L_x_5280:
[----:B-1----:R-:W-:Y:S01]  /*1e00*/  LOP3.LUT R9, RZ, 0x80000000, R5, 0xb8, !PT ;  /* 0x80000000ff097812 */ /* 0x002fe200078eb805 */
[----:B------:R-:W-:Y:S02]  /*1e10*/  IMAD.MOV.U32 R6, RZ, RZ, R48 ;  /* 0x000000ffff067224 */ /* 0x000fe400078e0030 */
[----:B------:R-:W-:Y:S02]  /*1e20*/  IMAD.MOV.U32 R8, RZ, RZ, RZ ;  /* 0x000000ffff087224 */ /* 0x000fe400078e00ff */
.L_x_5271:
[----:B------:R-:W-:Y:S05]  /*1e30*/  BSYNC B1 ;  /* 0x0000000000017941 */ /* 0x000fea0003800000 */
.L_x_5251:
[----:B0----5:R-:W0:Y:S01]  /*1e40*/  DADD R52, -RZ, -R38 ;  /* 0x00000000ff347229 */ /* 0x021e220000000926 */
[----:B------:R-:W-:Y:S09]  /*1e50*/  BSSY B1, `(.L_x_5286) ;  /* 0x00001c8000017945 */ /* 0x000ff20003800000 */
[----:B0-----:R-:W-:Y:S01]  /*1e60*/  LOP3.LUT R3, R53, 0x7fffffff, RZ, 0xc0, !PT ;  /* 0x7fffffff35037812 */ /* 0x001fe200078ec0ff */
[----:B------:R-:W-:-:S02]  /*1e70*/  IMAD.MOV.U32 R4, RZ, RZ, R52 ;  /* 0x000000ffff047224 */ /* 0x000fc400078e0034 */
        /* <DEDUP_REMOVED lines=18> */
[----:B--2---:R-:W-:Y:S01]  /*1fa0*/  MOV R10, R36 ;  /* 0x00000024000a7202 */ /* 0x004fe20000000f00 */
[----:B------:R-:W-:Y:S01]  /*1fb0*/  IMAD.MOV.U32 R57, RZ, RZ, R37 ;  /* 0x000000ffff397224 */ /* 0x000fe200078e0025 */
[----:B------:R-:W-:-:S03]  /*1fc0*/  MOV R56, 0x1fe0 ;  /* 0x00001fe000387802 */ /* 0x000fc60000000f00 */
[----:B01----:R-:W-:Y:S05]  /*1fd0*/  CALL.REL.NOINC `($_ZN2at6native29vectorized_elementwise_kernelILi2EZZZNS0_15tan_kernel_cudaERNS_18TensorIteratorBaseEENKUlvE_clEvENKUlvE_clEvEUlN3c107complexIdEEE_St5arrayIPcLm2EEEEviT0_T1_$__internal_trig_reduction_slowpathd) ;  /* 0x0001c68000007944 */ /* 0x003fea0003c00000 */
[----:B------:R-:W-:Y:S05]  /*1fe0*/  BRA `(.L_x_5292) ;  /* 0x0000002000007947 */ /* 0x000fea0003800000 */
.L_x_5291:
[----:B------:R0:W2:Y:S01]  /*1ff0*/  DMUL R10, RZ, R36 ;  /* 0x00000024ff0a7228 */ /* 0x0000a20000000000 */
[----:B------:R-:W-:-:S05]  /*2000*/  IMAD.MOV.U32 R3, RZ, RZ, RZ ;  /* 0x000000ffff037224 */ /* 0x000fca00078e00ff */
.L_x_5292:
[----:B------:R-:W-:Y:S05]  /*2010*/  BSYNC B2 ;  /* 0x0000000000027941 */ /* 0x000fea0003800000 */
.L_x_5290:
[----:B0-2---:R-:W0:Y:S01]  /*2020*/  DMUL R36, R10, R10 ;  /* 0x0000000a0a247228 */ /* 0x005e220000000000 */
        /* <DEDUP_REMOVED lines=34> */
.L_x_5294:
[----:B------:R-:W-:Y:S05]  /*2250*/  BSYNC B0 ;  /* 0x0000000000007941 */ /* 0x000fea0003800000 */
.L_x_5293:
[----:B------:R-:W-:Y:S01]  /*2260*/  BSSY B2, `(.L_x_5295) ;  /* 0x0000053000027945 */ /* 0x000fe20003800000 */
[----:B--2---:R2:W3:Y:S01]  /*2270*/  DFMA R36, R38, R38, 1 ;  /* 0x3ff000002624742b */ /* 0x0044e20000000026 */
[----:B------:R-:W-:Y:S01]  /*2280*/  IMAD.MOV.U32 R44, RZ, RZ, R4 ;  /* 0x000000ffff2c7224 */ /* 0x000fe200078e0004 */
[----:B------:R-:W-:Y:S05]  /*2290*/  @!P1 BRA `(.L_x_5296) ;  /* 0x0000044000009947 */ /* 0x000fea0003800000 */
[----:B0-23--:R-:W-:Y:S01]  /*22a0*/  MOV R10, 0x652b82fe ;  /* 0x652b82fe000a7802 */ /* 0x00dfe20000000f00 */
[----:B------:R-:W-:Y:S01]  /*22b0*/  IMAD.MOV.U32 R11, RZ, RZ, 0x3ff71547 ;  /* 0x3ff71547ff0b7424 */ /* 0x000fe200078e00ff */
[----:B------:R-:W-:Y:S01]  /*22c0*/  BSSY B3, `(.L_x_5297) ;  /* 0x000003c000037945 */ /* 0x000fe20003800000 */
[----:B------:R-:W-:Y:S02]  /*22d0*/  IMAD.MOV.U32 R56, RZ, RZ, 0x0 ;  /* 0x00000000ff387424 */ /* 0x000fe400078e00ff */
[----:B------:R-:W-:Y:S02]  /*22e0*/  IMAD.MOV.U32 R57, RZ, RZ, 0x3ff00000 ;  /* 0x3ff00000ff397424 */ /* 0x000fe400078e00ff */
[----:B------:R-:W0:-:S06]  /*22f0*/  DFMA R10, R44, R10, 6.75539944105574400000e+15 ;  /* 0x433800002c0a742b */ /* 0x000e0c000000000a */
[----:B0-----:R0:W2:Y:S02]  /*2300*/  DADD R40, R10, -6.75539944105574400000e+15 ;  /* 0xc33800000a287429 */ /* 0x0010a40000000000 */
[----:B0-----:R-:W-:Y:S02]  /*2310*/  IMAD.SHL.U32 R11, R45, 0x2, RZ ;  /* 0x000000022d0b7824 */ /* 0x001fe400078e00ff */
[----:B------:R-:W-:Y:S02]  /*2320*/  IADD3 R10, R10, -0x1, RZ ;  /* 0xffffffff0a0a7810 */ /* 0x000fe40007ffe0ff */
[C---:B--2---:R-:W0:Y:S01]  /*2330*/  DFMA R42, R40.reuse, c[0x2][0x90], R44 ;  /* 0x00802400282a7a2b */ /* 0x044e22000000002c */
[C---:B------:R-:W-:Y:S02]  /*2340*/  ISETP.GE.U32.AND P0, PT, R11.reuse, 0x7fb3e647, PT ;  /* 0x7fb3e6470b00780c */ /* 0x040fe40003f06070 */
[----:B------:R-:W-:Y:S02]  /*2350*/  ISETP.NE.AND P1, PT, R11, RZ, PT ;  /* 0x000000ff0b00720c */ /* 0x000fe40003f25270 */
[----:B------:R-:W-:Y:S01]  /*2360*/  SEL R10, R10, RZ, P0 ;  /* 0x000000ff0a0a7207 */ /* 0x000fe20000000000 */
[----:B0-----:R0:W2:-:S02]  /*2370*/  DFMA R40, R40, c[0x2][0x98], R42 ;  /* 0x0080260028287a2b */ /* 0x001084000000002a */
[----:B0-----:R-:W-:Y:S01]  /*2380*/  IMAD.MOV.U32 R42, RZ, RZ, 0x6acd15b6 ;  /* 0x6acd15b6ff2a7424 */ /* 0x001fe200078e00ff */
[----:B------:R-:W-:Y:S01]  /*2390*/  IADD3 R46, R10, -0x1, RZ ;  /* 0xffffffff0a2e7810 */ /* 0x000fe20007ffe0ff */
[----:B------:R-:W-:-:S06]  /*23a0*/  IMAD.MOV.U32 R43, RZ, RZ, 0x3e21f407 ;  /* 0x3e21f407ff2b7424 */ /* 0x000fcc00078e00ff */
[----:B--2---:R-:W-:Y:S02]  /*23b0*/  FSEL R3, R45, R41, !P0 ;  /* 0x000000292d037208 */ /* 0x004fe40004000000 */
[----:B------:R-:W-:Y:S02]  /*23c0*/  FSEL R40, R44, R40, !P0 ;  /* 0x000000282c287208 */ /* 0x000fe40004000000 */
[----:B------:R-:W-:Y:S01]  /*23d0*/  ISETP.NE.AND P0, PT, R10, 0x400, PT ;  /* 0x000004000a00780c */ /* 0x000fe20003f05270 */
[----:B------:R-:W-:-:S06]  /*23e0*/  IMAD.MOV.U32 R41, RZ, RZ, R3 ;  /* 0x000000ffff297224 */ /* 0x000fcc00078e0003 */
[----:B------:R-:W0:-:S06]  /*23f0*/  DFMA R42, R40, R42, c[0x2][0xa0] ;  /* 0x00802800282a762b */ /* 0x000e0c000000002a */
[----:B0-----:R-:W0:Y:S01]  /*2400*/  DFMA R42, R40, R42, c[0x2][0xa8] ;  /* 0x00802a00282a762b */ /* 0x001e22000000002a */
[----:B------:R-:W-:-:S05]  /*2410*/  @P0 IMAD.MOV R46, RZ, RZ, R10 ;  /* 0x000000ffff2e0224 */ /* 0x000fca00078e020a */
[----:B0-----:R-:W0:Y:S01]  /*2420*/  DFMA R42, R40, R42, c[0x2][0xb0] ;  /* 0x00802c00282a762b */ /* 0x001e22000000002a */
[----:B------:R-:W-:Y:S02]  /*2430*/  LEA R47, R46, 0x3ff00000, 0x14 ;  /* 0x3ff000002e2f7811 */ /* 0x000fe400078ea0ff */
[----:B------:R-:W-:-:S03]  /*2440*/  MOV R46, RZ ;  /* 0x000000ff002e7202 */ /* 0x000fc60000000f00 */
        /* <DEDUP_REMOVED lines=33> */
[----:B-1----:R-:W-:Y:S05]  /*2660*/  CALL.REL.NOINC `($__internal_8_$__cuda_sm20_div_rn_f64_full) ;  /* 0x0001b63000007944 */ /* 0x002fea0003c00000 */
[----:B------:R-:W-:Y:S02]  /*2670*/  MOV R11, R3 ;  /* 0x00000003000b7202 */ /* 0x000fe40000000f00 */
.L_x_5298:
[----:B------:R-:W-:Y:S05]  /*2680*/  BSYNC B3 ;  /* 0x0000000000037941 */ /* 0x000fea0003800000 */
.L_x_5297:
[----:B------:R-:W-:-:S04]  /*2690*/  DADD R10, R40, R10 ;  /* 0x00000000280a7229 */ /* 0x000fc8000000000a */
[----:B------:R-:W0:-:S06]  /*26a0*/  DSETP.GE.AND P0, PT, R44, c[0x2][0xe8], PT ;  /* 0x00803a002c00762a */ /* 0x000e0c0003f06000 */
[----:B0-----:R-:W-:Y:S02]  /*26b0*/  FSEL R40, R10, RZ, !P0 ;  /* 0x000000ff0a287208 */ /* 0x001fe40004000000 */
[----:B------:R-:W-:Y:S01]  /*26c0*/  FSEL R41, R11, +QNAN , !P0 ;  /* 0x7ff000000b297808 */ /* 0x000fe20004000000 */
[----:B------:R-:W-:Y:S05]  /*26d0*/  BRA `(.L_x_5299) ;  /* 0x000000b000007947 */ /* 0x000fea0003800000 */
.L_x_5296:
[----:B0-23--:R-:W0:Y:S01]  /*26e0*/  DMUL R10, R44, R44 ;  /* 0x0000002c2c0a7228 */ /* 0x00de220000000000 */
        /* <DEDUP_REMOVED lines=10> */
.L_x_5299:
[----:B------:R-:W-:Y:S05]  /*2790*/  BSYNC B2 ;  /* 0x0000000000027941 */ /* 0x000fea0003800000 */
.L_x_5295:
        /* <DEDUP_REMOVED lines=14> */
[----:B0-2---:R-:W0:-:S04]  /*2880*/  DMUL R44, R60, R42 ;  /* 0x0000002a3c2c7228 */ /* 0x005e080000000000 */
[----:B------:R-:W-:Y:S01]  /*2890*/  IADD3 R41, R43, -0x100000, RZ ;  /* 0xfff000002b297810 */ /* 0x000fe20007ffe0ff */
[----:B------:R-:W-:Y:S01]  /*28a0*/  IMAD.MOV.U32 R40, RZ, RZ, R42 ;  /* 0x000000ffff287224 */ /* 0x000fe200078e002a */
[----:B0-----:R-:W0:-:S06]  /*28b0*/  DFMA R46, R44, -R44, R60 ;  /* 0x8000002c2c2e722b */ /* 0x001e0c000000003c */
[----:B0-----:R0:W2:Y:S01]  /*28c0*/  DFMA R10, R46, R40, R44 ;  /* 0x000000282e0a722b */ /* 0x0010a2000000002c */
[----:B------:R-:W-:Y:S05]  /*28d0*/  @!P0 BRA `(.L_x_5301) ;  /* 0x000000c000008947 */ /* 0x000fea0003800000 */
[----:B------:R-:W-:Y:S01]  /*28e0*/  MOV R43, R42 ;  /* 0x0000002a002b7202 */ /* 0x000fe20000000f00 */
[----:B------:R-:W-:Y:S01]  /*28f0*/  IMAD.MOV.U32 R59, RZ, RZ, R61 ;  /* 0x000000ffff3b7224 */ /* 0x000fe200078e003d */
[----:B------:R-:W-:Y:S01]  /*2900*/  MOV R3, 0x2970 ;  /* 0x0000297000037802 */ /* 0x000fe20000000f00 */
[----:B------:R-:W-:Y:S02]  /*2910*/  IMAD.MOV.U32 R57, RZ, RZ, R46 ;  /* 0x000000ffff397224 */ /* 0x000fe400078e002e */
[----:B------:R-:W-:Y:S02]  /*2920*/  IMAD.MOV.U32 R56, RZ, RZ, R47 ;  /* 0x000000ffff387224 */ /* 0x000fe400078e002f */
[----:B--2---:R-:W-:Y:S02]  /*2930*/  IMAD.MOV.U32 R11, RZ, RZ, R44 ;  /* 0x000000ffff0b7224 */ /* 0x004fe400078e002c */
[----:B------:R-:W-:-:S02]  /*2940*/  IMAD.MOV.U32 R10, RZ, RZ, R45 ;  /* 0x000000ffff0a7224 */ /* 0x000fc400078e002d */
[----:B------:R-:W-:Y:S02]  /*2950*/  IMAD.MOV.U32 R42, RZ, RZ, R41 ;  /* 0x000000ffff2a7224 */ /* 0x000fe400078e0029 */
[----:B01----:R-:W-:Y:S05]  /*2960*/  CALL.REL.NOINC `($__internal_9_$__cuda_sm20_dsqrt_rn_f64_mediumpath_v1) ;  /* 0x0001b9a000007944 */ /* 0x003fea0003c00000 */
[----:B------:R-:W-:-:S04]  /*2970*/  LOP3.LUT R11, R11, R10, RZ, 0x3c, !PT ;  /* 0x0000000a0b0b7212 */ /* 0x000fc800078e3cff */
[----:B------:R-:W-:-:S04]  /*2980*/  LOP3.LUT R10, R11, R10, RZ, 0x3c, !PT ;  /* 0x0000000a0b0a7212 */ /* 0x000fc800078e3cff */
[----:B------:R-:W-:Y:S02]  /*2990*/  LOP3.LUT R11, R11, R10, RZ, 0x3c, !PT ;  /* 0x0000000a0b0b7212 */ /* 0x000fe400078e3cff */
.L_x_5301:
[----:B------:R-:W-:Y:S05]  /*29a0*/  BSYNC B2 ;  /* 0x0000000000027941 */ /* 0x000fea0003800000 */
.L_x_5300:
[C---:B0-----:R-:W0:Y:S01]  /*29b0*/  DMUL R40, R36.reuse, R4 ;  /* 0x0000000424287228 */ /* 0x041e220000000000 */
[----:B------:R-:W-:Y:S01]  /*29c0*/  MOV R42, 0x1 ;  /* 0x00000001002a7802 */ /* 0x000fe20000000f00 */
[----:B------:R-:W-:Y:S02]  /*29d0*/  BSSY B2, `(.L_x_5302) ;  /* 0x0000019000027945 */ /* 0x000fe40003800000 */
[----:B--2---:R-:W-:-:S04]  /*29e0*/  DMUL R10, R36, R10 ;  /* 0x0000000a240a7228 */ /* 0x004fc80000000000 */
        /* <DEDUP_REMOVED lines=20> */
[----:B-1----:R-:W-:Y:S05]  /*2b30*/  CALL.REL.NOINC `($__internal_8_$__cuda_sm20_div_rn_f64_full) ;  /* 0x0001b16000007944 */ /* 0x002fea0003c00000 */
[----:B------:R-:W-:Y:S02]  /*2b40*/  IMAD.MOV.U32 R4, RZ, RZ, R10 ;  /* 0x000000ffff047224 */ /* 0x000fe400078e000a */
[----:B------:R-:W-:Y:S02]  /*2b50*/  IMAD.MOV.U32 R5, RZ, RZ, R3 ;  /* 0x000000ffff057224 */ /* 0x000fe400078e0003 */
.L_x_5303:
[----:B------:R-:W-:Y:S05]  /*2b60*/  BSYNC B2 ;  /* 0x0000000000027941 */ /* 0x000fea0003800000 */
.L_x_5302:
        /* <DEDUP_REMOVED lines=22> */
.L_x_5305:
[----:B------:R-:W-:Y:S05]  /*2cd0*/  BSYNC B2 ;  /* 0x0000000000027941 */ /* 0x000fea0003800000 */
.L_x_5304:
[----:B------:R-:W-:Y:S01]  /*2ce0*/  IMAD.MOV.U32 R40, RZ, RZ, R10 ;  /* 0x000000ffff287224 */ /* 0x000fe200078e000a */
[----:B------:R-:W-:Y:S01]  /*2cf0*/  MOV R41, R11 ;  /* 0x0000000b00297202 */ /* 0x000fe20000000f00 */
[----:B------:R-:W-:Y:S05]  /*2d00*/  BRA `(.L_x_5306) ;  /* 0x00000dc000007947 */ /* 0x000fea0003800000 */
.L_x_5289:
        /* <DEDUP_REMOVED lines=34> */
[----:B------:R-:W-:Y:S01]  /*2f30*/  @!P1 IADD3 R10, R10, -R3, RZ ;  /* 0x800000030a0a9210 */ /* 0x000fe20007ffe0ff */
[----:B------:R-:W-:-:S03]  /*2f40*/  @!P1 IMAD R11, R3, 0x100000, R41 ;  /* 0x00100000030b9824 */ /* 0x000fc600078e0229 */
[----:B------:R-:W-:Y:S01]  /*2f50*/  @!P1 LEA R39, R10, 0x3ff00000, 0x14 ;  /* 0x3ff000000a279811 */ /* 0x000fe200078ea0ff */
[----:B------:R-:W-:-:S06]  /*2f60*/  @!P1 IMAD.MOV.U32 R10, RZ, RZ, R40 ;  /* 0x000000ffff0a9224 */ /* 0x000fcc00078e0028 */
[----:B------:R0:W2:-:S06]  /*2f70*/  @!P1 DMUL R52, R10, R38 ;  /* 0x000000260a349228 */ /* 0x00008c0000000000 */
.L_x_5308:
[----:B------:R-:W-:Y:S05]  /*2f80*/  BSYNC B0 ;  /* 0x0000000000007941 */ /* 0x000fea0003800000 */
.L_x_5307:
        /* <DEDUP_REMOVED lines=13> */
[----:B012---:R-:W-:Y:S05]  /*3060*/  CALL.REL.NOINC `($_ZN2at6native29vectorized_elementwise_kernelILi2EZZZNS0_15tan_kernel_cudaERNS_18TensorIteratorBaseEENKUlvE_clEvENKUlvE_clEvEUlN3c107complexIdEEE_St5arrayIPcLm2EEEEviT0_T1_$__internal_trig_reduction_slowpathd) ;  /* 0x0001b5f000007944 */ /* 0x007fea0003c00000 */
[----:B------:R-:W-:Y:S05]  /*3070*/  BRA `(.L_x_5311) ;  /* 0x0000002000007947 */ /* 0x000fea0003800000 */
.L_x_5310:
[----:B0-----:R0:W3:Y:S01]  /*3080*/  DMUL R10, RZ, R36 ;  /* 0x00000024ff0a7228 */ /* 0x0010e20000000000 */
[----:B------:R-:W-:-:S05]  /*3090*/  IMAD.MOV.U32 R3, RZ, RZ, RZ ;  /* 0x000000ffff037224 */ /* 0x000fca00078e00ff */
.L_x_5311:
[----:B------:R-:W-:Y:S05]  /*30a0*/  BSYNC B2 ;  /* 0x0000000000027941 */ /* 0x000fea0003800000 */
.L_x_5309:
[----:B------:R-:W-:Y:S01]  /*30b0*/  SHF.L.U32 R38, R3, 0x3, RZ ;  /* 0x0000000303267819 */ /* 0x000fe200000006ff */
[----:B------:R-:W-:-:S03]  /*30c0*/  IMAD.MOV.U32 R55, RZ, RZ, 0x8 ;  /* 0x00000008ff377424 */ /* 0x000fc600078e00ff */
[----:B------:R-:W-:-:S05]  /*30d0*/  LOP3.LUT R38, R38, 0x8, RZ, 0xc0, !PT ;  /* 0x0000000826267812 */ /* 0x000fca00078ec0ff */
[----:B------:R-:W-:-:S05]  /*30e0*/  IMAD.WIDE.U32 R54, R38, R55, c[0x4][0x168] ;  /* 0x01005a0026367625 */ /* 0x000fca00078e0037 */
[----:B0-----:R-:W4:Y:S04]  /*30f0*/  LDG.E.128.CONSTANT R40, [R54.64] ;  /* 0x0000000636287981 */ /* 0x001f28000c1e9d00 */
        /* <DEDUP_REMOVED lines=27> */
[----:B----4-:R-:W-:Y:S01]  /*32b0*/  IMAD.MOV.U32 R10, RZ, RZ, R36 ;  /* 0x000000ffff0a7224 */ /* 0x010fe200078e0024 */
[----:B------:R-:W-:Y:S01]  /*32c0*/  MOV R56, 0x32f0 ;  /* 0x000032f000387802 */ /* 0x000fe20000000f00 */
[----:B------:R-:W-:-:S03]  /*32d0*/  IMAD.MOV.U32 R57, RZ, RZ, R37 ;  /* 0x000000ffff397224 */ /* 0x000fc600078e0025 */
[----:B0123--:R-:W-:Y:S05]  /*32e0*/  CALL.REL.NOINC `($_ZN2at6native29vectorized_elementwise_kernelILi2EZZZNS0_15tan_kernel_cudaERNS_18TensorIteratorBaseEENKUlvE_clEvENKUlvE_clEvEUlN3c107complexIdEEE_St5arrayIPcLm2EEEEviT0_T1_$__internal_trig_reduction_slowpathd) ;  /* 0x0001b37000007944 */ /* 0x00ffea0003c00000 */
[----:B------:R-:W-:Y:S05]  /*32f0*/  BRA `(.L_x_5314) ;  /* 0x0000002000007947 */ /* 0x000fea0003800000 */
.L_x_5313:
[----:B------:R3:W4:Y:S01]  /*3300*/  DMUL R10, RZ, R36 ;  /* 0x00000024ff0a7228 */ /* 0x0007220000000000 */
[----:B------:R-:W-:-:S05]  /*3310*/  IMAD.MOV.U32 R3, RZ, RZ, RZ ;  /* 0x000000ffff037224 */ /* 0x000fca00078e00ff */
.L_x_5314:
[----:B------:R-:W-:Y:S05]  /*3320*/  BSYNC B2 ;  /* 0x0000000000027941 */ /* 0x000fea0003800000 */
.L_x_5312:
[----:B------:R-:W-:Y:S01]  /*3330*/  IADD3 R4, R3, 0x1, RZ ;  /* 0x0000000103047810 */ /* 0x000fe20007ffe0ff */
[----:B------:R-:W-:-:S03]  /*3340*/  IMAD.MOV.U32 R54, RZ, RZ, 0x8 ;  /* 0x00000008ff367424 */ /* 0x000fc600078e00ff */
[----:B------:R-:W-:-:S04]  /*3350*/  SHF.L.U32 R3, R4, 0x3, RZ ;  /* 0x0000000304037819 */ /* 0x000fc800000006ff */
        /* <DEDUP_REMOVED lines=11> */
[----:B0-----:R-:W-:Y:S01]  /*3410*/  DMUL R48, R48, 4 ;  /* 0x4010000030307828 */ /* 0x001fe20000000000 */
[----:B------:R-:W-:Y:S01]  /*3420*/  FSEL R57, R3, -0.082518599927425384521, !P0 ;  /* 0xbda8ff8303397808 */ /* 0x000fe20004000000 */
[----:B------:R-:W-:-:S05]  /*3430*/  IMAD.MOV.U32 R3, RZ, RZ, 0x3ff00000 ;  /* 0x3ff00000ff037424 */ /* 0x000fca00078e00ff */
[----:B------:R-:W-:Y:S01]  /*3440*/  LOP3.LUT R5, R3, 0x80000000, R5, 0xb8, !PT ;  /* 0x8000000003057812 */ /* 0x000fe200078eb805 */
        /* <DEDUP_REMOVED lines=9> */
[----:B0-----:R-:W0:-:S06]  /*34e0*/  DMUL R48, R48, R10 ;  /* 0x0000000a30307228 */ /* 0x001e0c0000000000 */
[----:B0-2---:R-:W0:-:S06]  /*34f0*/  DMUL R48, R48, R52 ;  /* 0x0000003430307228 */ /* 0x005e0c0000000000 */
[----:B0-----:R0:W2:Y:S01]  /*3500*/  DMUL R40, R48, R52 ;  /* 0x0000003430287228 */ /* 0x0010a20000000000 */
[----:B------:R-:W-:Y:S05]  /*3510*/  BRA `(.L_x_5306) ;  /* 0x000005b000007947 */ /* 0x000fea0003800000 */
.L_x_5288:
[----:B------:R-:W0:-:S10]  /*3520*/  DADD R4, R36, -R36 ;  /* 0x0000000024047229 */ /* 0x000e140000000824 */
[----:B0-----:R-:W-:Y:S01]  /*3530*/  IMAD.MOV.U32 R40, RZ, RZ, R4 ;  /* 0x000000ffff287224 */ /* 0x001fe200078e0004 */
[----:B------:R-:W-:Y:S01]  /*3540*/  MOV R41, R5 ;  /* 0x0000000500297202 */ /* 0x000fe20000000f00 */
[----:B------:R-:W-:Y:S05]  /*3550*/  BRA `(.L_x_5306) ;  /* 0x0000057000007947 */ /* 0x000fea0003800000 */
.L_x_5287:
        /* <DEDUP_REMOVED lines=25> */
[----:B-1----:R-:W-:Y:S05]  /*36f0*/  CALL.REL.NOINC `($_ZN2at6native29vectorized_elementwise_kernelILi2EZZZNS0_15tan_kernel_cudaERNS_18TensorIteratorBaseEENKUlvE_clEvENKUlvE_clEvEUlN3c107complexIdEEE_St5arrayIPcLm2EEEEviT0_T1_$__internal_trig_reduction_slowpathd) ;  /* 0x0001af6000007944 */ /* 0x002fea0003c00000 */
.L_x_5318:
[----:B------:R-:W-:Y:S05]  /*3700*/  BSYNC B3 ;  /* 0x0000000000037941 */ /* 0x000fea0003800000 */
.L_x_5317:
        /* <DEDUP_REMOVED lines=27> */
[----:B01----:R-:W-:Y:S05]  /*38c0*/  CALL.REL.NOINC `($_ZN2at6native29vectorized_elementwise_kernelILi2EZZZNS0_15tan_kernel_cudaERNS_18TensorIteratorBaseEENKUlvE_clEvENKUlvE_clEvEUlN3c107complexIdEEE_St5arrayIPcLm2EEEEviT0_T1_$__internal_trig_reduction_slowpathd) ;  /* 0x0001ad9000007944 */ /* 0x003fea0003c00000 */
[----:B------:R-:W-:Y:S01]  /*38d0*/  IMAD.MOV.U32 R4, RZ, RZ, R3 ;  /* 0x000000ffff047224 */ /* 0x000fe200078e0003 */
[----:B------:R-:W-:Y:S01]  /*38e0*/  MOV R55, R11 ;  /* 0x0000000b00377202 */ /* 0x000fe20000000f00 */
[----:B------:R-:W-:Y:S02]  /*38f0*/  IMAD.MOV.U32 R54, RZ, RZ, R10 ;  /* 0x000000ffff367224 */ /* 0x000fe400078e000a */
.L_x_5320:
[----:B------:R-:W-:Y:S05]  /*3900*/  BSYNC B3 ;  /* 0x0000000000037941 */ /* 0x000fea0003800000 */
.L_x_5319:
        /* <DEDUP_REMOVED lines=24> */
.L_x_5316:
[----:B------:R-:W-:Y:S05]  /*3a90*/  BSYNC B2 ;  /* 0x0000000000027941 */ /* 0x000fea0003800000 */
.L_x_5315:
[----:B--2---:R-:W-:Y:S01]  /*3aa0*/  LOP3.LUT R41, RZ, 0x80000000, R37, 0xb8, !PT ;  /* 0x80000000ff297812 */ /* 0x004fe200078eb825 */
[----:B------:R-:W-:Y:S02]  /*3ab0*/  IMAD.MOV.U32 R4, RZ, RZ, R52 ;  /* 0x000000ffff047224 */ /* 0x000fe400078e0034 */
[----:B------:R-:W-:Y:S02]  /*3ac0*/  IMAD.MOV.U32 R40, RZ, RZ, RZ ;  /* 0x000000ffff287224 */ /* 0x000fe400078e00ff */
.L_x_5306:
[----:B------:R-:W-:Y:S05]  /*3ad0*/  BSYNC B1 ;  /* 0x0000000000017941 */ /* 0x000fea0003800000 */
.L_x_5286:
[----:B------:R-:W3:Y:S01]  /*3ae0*/  DADD R54, -RZ, -R34 ;  /* 0x00000000ff367229 */ /* 0x000ee20000000922 */
[----:B------:R-:W-:Y:S09]  /*3af0*/  BSSY B1, `(.L_x_5321) ;  /* 0x00001cb000017945 */ /* 0x000ff20003800000 */
[----:B---3--:R-:W-:Y:S01]  /*3b00*/  LOP3.LUT R3, R55, 0x7fffffff, RZ, 0xc0, !PT ;  /* 0x7fffffff37037812 */ /* 0x008fe200078ec0ff */
[----:B0-----:R-:W-:Y:S01]  /*3b10*/  IMAD.MOV.U32 R53, RZ, RZ, R55 ;  /* 0x000000ffff357224 */ /* 0x001fe200078e0037 */
[----:B------:R-:W-:-:S02]  /*3b20*/  MOV R52, R54 ;  /* 0x0000003600347202 */ /* 0x000fc40000000f00 */
        /* <DEDUP_REMOVED lines=22> */
.L_x_5326:
[----:B------:R0:W3:Y:S01]  /*3c90*/  DMUL R10, RZ, R32 ;  /* 0x00000020ff0a7228 */ /* 0x0000e20000000000 */
[----:B------:R-:W-:-:S05]  /*3ca0*/  IMAD.MOV.U32 R3, RZ, RZ, RZ ;  /* 0x000000ffff037224 */ /* 0x000fca00078e00ff */
.L_x_5327:
[----:B------:R-:W-:Y:S05]  /*3cb0*/  BSYNC B2 ;  /* 0x0000000000027941 */ /* 0x000fea0003800000 */
.L_x_5325:
[----:B0--3--:R-:W0:Y:S01]  /*3cc0*/  DMUL R32, R10, R10 ;  /* 0x0000000a0a207228 */ /* 0x009e220000000000 */
        /* <DEDUP_REMOVED lines=25> */
[----:B------:R-:W-:-:S06]  /*3e60*/  MOV R36, RZ ;  /* 0x000000ff00247202 */ /* 0x000fcc0000000f00 */
        /* <DEDUP_REMOVED lines=8> */
.L_x_5329:
[----:B------:R-:W-:Y:S05]  /*3ef0*/  BSYNC B0 ;  /* 0x0000000000007941 */ /* 0x000fea0003800000 */
.L_x_5328:
[----:B------:R-:W-:Y:S01]  /*3f00*/  BSSY B2, `(.L_x_5330) ;  /* 0x0000053000027945 */ /* 0x000fe20003800000 */
[----:B---3--:R3:W4:Y:S01]  /*3f10*/  DFMA R32, R34, R34, 1 ;  /* 0x3ff000002220742b */ /* 0x0087220000000022 */
[----:B------:R-:W-:Y:S01]  /*3f20*/  IMAD.MOV.U32 R38, RZ, RZ, R52 ;  /* 0x000000ffff267224 */ /* 0x000fe200078e0034 */
[----:B------:R-:W-:Y:S05]  /*3f30*/  @!P1 BRA `(.L_x_5331) ;  /* 0x0000044000009947 */ /* 0x000fea0003800000 */
[----:B0--34-:R-:W-:Y:S01]  /*3f40*/  IMAD.MOV.U32 R10, RZ, RZ, 0x652b82fe ;  /* 0x652b82feff0a7424 */ /* 0x019fe200078e00ff */
[----:B------:R-:W-:Y:S01]  /*3f50*/  BSSY B3, `(.L_x_5332) ;  /* 0x000003d000037945 */ /* 0x000fe20003800000 */
[----:B------:R-:W-:Y:S02]  /*3f60*/  IMAD.MOV.U32 R11, RZ, RZ, 0x3ff71547 ;  /* 0x3ff71547ff0b7424 */ /* 0x000fe400078e00ff */
[----:B------:R-:W-:Y:S02]  /*3f70*/  IMAD.MOV.U32 R56, RZ, RZ, 0x0 ;  /* 0x00000000ff387424 */ /* 0x000fe400078e00ff */
[----:B------:R-:W-:Y:S02]  /*3f80*/  IMAD.MOV.U32 R57, RZ, RZ, 0x3ff00000 ;  /* 0x3ff00000ff397424 */ /* 0x000fe400078e00ff */
[----:B------:R-:W0:-:S06]  /*3f90*/  DFMA R10, R38, R10, 6.75539944105574400000e+15 ;  /* 0x43380000260a742b */ /* 0x000e0c000000000a */
[----:B0-----:R0:W3:Y:S02]  /*3fa0*/  DADD R36, R10, -6.75539944105574400000e+15 ;  /* 0xc33800000a247429 */ /* 0x0010e40000000000 */
[----:B0-----:R-:W-:Y:S02]  /*3fb0*/  IMAD.SHL.U32 R11, R39, 0x2, RZ ;  /* 0x00000002270b7824 */ /* 0x001fe400078e00ff */
[----:B------:R-:W-:Y:S02]  /*3fc0*/  IADD3 R10, R10, -0x1, RZ ;  /* 0xffffffff0a0a7810 */ /* 0x000fe40007ffe0ff */
[C---:B---3--:R-:W0:Y:S01]  /*3fd0*/  DFMA R42, R36.reuse, c[0x2][0x90], R38 ;  /* 0x00802400242a7a2b */ /* 0x048e220000000026 */
[C---:B------:R-:W-:Y:S02]  /*3fe0*/  ISETP.GE.U32.AND P0, PT, R11.reuse, 0x7fb3e647, PT ;  /* 0x7fb3e6470b00780c */ /* 0x040fe40003f06070 */
[----:B------:R-:W-:Y:S02]  /*3ff0*/  ISETP.NE.AND P1, PT, R11, RZ, PT ;  /* 0x000000ff0b00720c */ /* 0x000fe40003f25270 */
[----:B------:R-:W-:Y:S01]  /*4000*/  SEL R10, R10, RZ, P0 ;  /* 0x000000ff0a0a7207 */ /* 0x000fe20000000000 */
[----:B0-----:R0:W3:-:S02]  /*4010*/  DFMA R36, R36, c[0x2][0x98], R42 ;  /* 0x0080260024247a2b */ /* 0x0010c4000000002a */
[----:B0-----:R-:W-:Y:S01]  /*4020*/  IMAD.MOV.U32 R42, RZ, RZ, 0x6acd15b6 ;  /* 0x6acd15b6ff2a7424 */ /* 0x001fe200078e00ff */
[----:B------:R-:W-:Y:S01]  /*4030*/  IADD3 R44, R10, -0x1, RZ ;  /* 0xffffffff0a2c7810 */ /* 0x000fe20007ffe0ff */
[----:B------:R-:W-:-:S06]  /*4040*/  IMAD.MOV.U32 R43, RZ, RZ, 0x3e21f407 ;  /* 0x3e21f407ff2b7424 */ /* 0x000fcc00078e00ff */
[----:B---3--:R-:W-:Y:S02]  /*4050*/  FSEL R3, R39, R37, !P0 ;  /* 0x0000002527037208 */ /* 0x008fe40004000000 */
        /* <DEDUP_REMOVED lines=42> */
[----:B-12---:R-:W-:Y:S05]  /*4300*/  CALL.REL.NOINC `($__internal_8_$__cuda_sm20_div_rn_f64_full) ;  /* 0x0001999000007944 */ /* 0x006fea0003c00000 */
[----:B------:R-:W-:Y:S02]  /*4310*/  IMAD.MOV.U32 R11, RZ, RZ, R3 ;  /* 0x000000ffff0b7224 */ /* 0x000fe400078e0003 */
.L_x_5333:
[----:B------:R-:W-:Y:S05]  /*4320*/  BSYNC B3 ;  /* 0x0000000000037941 */ /* 0x000fea0003800000 */
.L_x_5332:
[----:B------:R-:W-:-:S04]  /*4330*/  DADD R10, R36, R10 ;  /* 0x00000000240a7229 */ /* 0x000fc8000000000a */
[----:B------:R-:W0:-:S06]  /*4340*/  DSETP.GE.AND P0, PT, R38, c[0x2][0xe8], PT ;  /* 0x00803a002600762a */ /* 0x000e0c0003f06000 */
[----:B0-----:R-:W-:Y:S02]  /*4350*/  FSEL R36, R10, RZ, !P0 ;  /* 0x000000ff0a247208 */ /* 0x001fe40004000000 */
[----:B------:R-:W-:Y:S01]  /*4360*/  FSEL R37, R11, +QNAN , !P0 ;  /* 0x7ff000000b257808 */ /* 0x000fe20004000000 */
[----:B------:R-:W-:Y:S05]  /*4370*/  BRA `(.L_x_5334) ;  /* 0x000000b000007947 */ /* 0x000fea0003800000 */
.L_x_5331:
[----:B0--34-:R-:W0:Y:S01]  /*4380*/  DMUL R10, R38, R38 ;  /* 0x00000026260a7228 */ /* 0x019e220000000000 */
        /* <DEDUP_REMOVED lines=9> */
[----:B0-----:R0:W3:-:S06]  /*4420*/  DFMA R36, R38, R36, R38 ;  /* 0x000000242624722b */ /* 0x0010cc0000000026 */
.L_x_5334:
[----:B------:R-:W-:Y:S05]  /*4430*/  BSYNC B2 ;  /* 0x0000000000027941 */ /* 0x000fea0003800000 */
.L_x_5330:
[----:B---3--:R-:W-:Y:S01]  /*4440*/  LOP3.LUT R53, R37, 0x80000000, R53, 0xb8, !PT ;  /* 0x8000000025357812 */ /* 0x008fe200078eb835 */
[----:B------:R-:W-:Y:S01]  /*4450*/  IMAD.MOV.U32 R52, RZ, RZ, R36 ;  /* 0x000000ffff347224 */ /* 0x000fe200078e0024 */
[----:B------:R-:W-:Y:S01]  /*4460*/  MOV R37, 0x3fd80000 ;  /* 0x3fd8000000257802 */ /* 0x000fe20000000f00 */
[----:B------:R-:W-:Y:S01]  /*4470*/  IMAD.MOV.U32 R36, RZ, RZ, 0x0 ;  /* 0x00000000ff247424 */ /* 0x000fe200078e00ff */
[----:B------:R-:W-:Y:S03]  /*4480*/  BSSY B2, `(.L_x_5335) ;  /* 0x000001c000027945 */ /* 0x000fe60003800000 */
[----:B------:R-:W3:-:S06]  /*4490*/  DFMA R60, R52, R52, 1 ;  /* 0x3ff00000343c742b */ /* 0x000ecc0000000034 */
[----:B---3--:R-:W3:Y:S04]  /*44a0*/  MUFU.RSQ64H R59, R61 ;  /* 0x0000003d003b7308 */ /* 0x008ee80000001c00 */
[----:B------:R-:W-:-:S04]  /*44b0*/  IADD3 R58, R61, -0x3500000, RZ ;  /* 0xfcb000003d3a7810 */ /* 0x000fc80007ffe0ff */
[----:B------:R-:W-:Y:S02]  /*44c0*/  ISETP.GE.U32.AND P0, PT, R58, 0x7ca00000, PT ;  /* 0x7ca000003a00780c */ /* 0x000fe40003f06070 */
[----:B---3--:R-:W3:-:S06]  /*44d0*/  DMUL R10, R58, R58 ;  /* 0x0000003a3a0a7228 */ /* 0x008ecc0000000000 */
[----:B---3--:R-:W3:-:S06]  /*44e0*/  DFMA R10, R60, -R10, 1 ;  /* 0x3ff000003c0a742b */ /* 0x008ecc000000080a */
[----:B---3--:R-:W-:-:S04]  /*44f0*/  DFMA R36, R10, R36, 0.5 ;  /* 0x3fe000000a24742b */ /* 0x008fc80000000024 */
[----:B------:R-:W3:-:S06]  /*4500*/  DMUL R10, R58, R10 ;  /* 0x0000000a3a0a7228 */ /* 0x000ecc0000000000 */
[----:B---3--:R-:W3:-:S06]  /*4510*/  DFMA R42, R36, R10, R58 ;  /* 0x0000000a242a722b */ /* 0x008ecc000000003a */
[----:B0--3--:R-:W0:-:S04]  /*4520*/  DMUL R38, R60, R42 ;  /* 0x0000002a3c267228 */ /* 0x009e080000000000 */
[----:B------:R-:W-:Y:S01]  /*4530*/  IADD3 R37, R43, -0x100000, RZ ;  /* 0xfff000002b257810 */ /* 0x000fe20007ffe0ff */
[----:B------:R-:W-:Y:S01]  /*4540*/  IMAD.MOV.U32 R36, RZ, RZ, R42 ;  /* 0x000000ffff247224 */ /* 0x000fe200078e002a */
[----:B0-----:R-:W0:-:S06]  /*4550*/  DFMA R44, R38, -R38, R60 ;  /* 0x80000026262c722b */ /* 0x001e0c000000003c */
[----:B0-----:R0:W3:Y:S01]  /*4560*/  DFMA R10, R44, R36, R38 ;  /* 0x000000242c0a722b */ /* 0x0010e20000000026 */
[----:B------:R-:W-:Y:S05]  /*4570*/  @!P0 BRA `(.L_x_5336) ;  /* 0x000000c000008947 */ /* 0x000fea0003800000 */
[----:B------:R-:W-:Y:S01]  /*4580*/  IMAD.MOV.U32 R43, RZ, RZ, R42 ;  /* 0x000000ffff2b7224 */ /* 0x000fe200078e002a */
[----:B---3--:R-:W-:Y:S01]  /*4590*/  MOV R10, R39 ;  /* 0x00000027000a7202 */ /* 0x008fe20000000f00 */
[----:B------:R-:W-:Y:S01]  /*45a0*/  IMAD.MOV.U32 R59, RZ, RZ, R61 ;  /* 0x000000ffff3b7224 */ /* 0x000fe200078e003d */
[----:B------:R-:W-:Y:S01]  /*45b0*/  MOV R3, 0x4610 ;  /* 0x0000461000037802 */ /* 0x000fe20000000f00 */
[----:B------:R-:W-:Y:S02]  /*45c0*/  IMAD.MOV.U32 R57, RZ, RZ, R44 ;  /* 0x000000ffff397224 */ /* 0x000fe400078e002c */
[----:B------:R-:W-:Y:S02]  /*45d0*/  IMAD.MOV.U32 R56, RZ, RZ, R45 ;  /* 0x000000ffff387224 */ /* 0x000fe400078e002d */
[----:B------:R-:W-:Y:S02]  /*45e0*/  IMAD.MOV.U32 R11, RZ, RZ, R38 ;  /* 0x000000ffff0b7224 */ /* 0x000fe400078e0026 */
[----:B------:R-:W-:-:S02]  /*45f0*/  IMAD.MOV.U32 R42, RZ, RZ, R37 ;  /* 0x000000ffff2a7224 */ /* 0x000fc400078e0025 */
[----:B012---:R-:W-:Y:S05]  /*4600*/  CALL.REL.NOINC `($__internal_9_$__cuda_sm20_dsqrt_rn_f64_mediumpath_v1) ;  /* 0x00019d0000007944 */ /* 0x007fea0003c00000 */
[----:B------:R-:W-:-:S04]  /*4610*/  LOP3.LUT R11, R11, R10, RZ, 0x3c, !PT ;  /* 0x0000000a0b0b7212 */ /* 0x000fc800078e3cff */
[----:B------:R-:W-:-:S04]  /*4620*/  LOP3.LUT R10, R11, R10, RZ, 0x3c, !PT ;  /* 0x0000000a0b0a7212 */ /* 0x000fc800078e3cff */
[----:B------:R-:W-:Y:S02]  /*4630*/  LOP3.LUT R11, R11, R10, RZ, 0x3c, !PT ;  /* 0x0000000a0b0b7212 */ /* 0x000fe400078e3cff */
.L_x_5336:
[----:B------:R-:W-:Y:S05]  /*4640*/  BSYNC B2 ;  /* 0x0000000000027941 */ /* 0x000fea0003800000 */
.L_x_5335:
[C---:B0-----:R-:W0:Y:S01]  /*4650*/  DMUL R36, R32.reuse, R52 ;  /* 0x0000003420247228 */ /* 0x041e220000000000 */
[----:B------:R-:W-:Y:S01]  /*4660*/  IMAD.MOV.U32 R38, RZ, RZ, 0x1 ;  /* 0x00000001ff267424 */ /* 0x000fe200078e00ff */
[----:B------:R-:W-:Y:S02]  /*4670*/  BSSY B2, `(.L_x_5337) ;  /* 0x0000018000027945 */ /* 0x000fe40003800000 */
[----:B---3--:R-:W3:-:S04]  /*4680*/  DMUL R10, R32, R10 ;  /* 0x0000000a200a7228 */ /* 0x008ec80000000000 */
[----:B0-----:R-:W0:-:S04]  /*4690*/  DFMA R36, R52, R36, 1 ;  /* 0x3ff000003424742b */ /* 0x001e080000000024 */
[----:B---3--:R-:W3:Y:S02]  /*46a0*/  DMUL R52, R52, R10 ;  /* 0x0000000a34347228 */ /* 0x008ee40000000000 */
[----:B0-----:R-:W0:Y:S08]  /*46b0*/  MUFU.RCP64H R39, R37 ;  /* 0x0000002500277308 */ /* 0x001e300000001800 */
[----:B---3--:R-:W-:Y:S01]  /*46c0*/  FSETP.GEU.AND P1, PT, |R53|, 6.5827683646048100446e-37, PT ;  /* 0x036000003500780b */ /* 0x008fe20003f2e200 */
        /* <DEDUP_REMOVED lines=16> */
[----:B-12---:R-:W-:Y:S05]  /*47d0*/  CALL.REL.NOINC `($__internal_8_$__cuda_sm20_div_rn_f64_full) ;  /* 0x000194c000007944 */ /* 0x006fea0003c00000 */
[----:B------:R-:W-:Y:S02]  /*47e0*/  MOV R11, R3 ;  /* 0x00000003000b7202 */ /* 0x000fe40000000f00 */
.L_x_5338:
[----:B------:R-:W-:Y:S05]  /*47f0*/  BSYNC B2 ;  /* 0x0000000000027941 */ /* 0x000fea0003800000 */
.L_x_5337:
[----:B------:R-:W0:Y:S01]  /*4800*/  MUFU.RCP64H R33, R37 ;  /* 0x0000002500217308 */ /* 0x000e220000001800 */
[----:B------:R-:W-:Y:S01]  /*4810*/  IMAD.MOV.U32 R32, RZ, RZ, 0x1 ;  /* 0x00000001ff207424 */ /* 0x000fe200078e00ff */
[----:B------:R-:W-:Y:S01]  /*4820*/  FSETP.GEU.AND P1, PT, |R35|, 6.5827683646048100446e-37, PT ;  /* 0x036000002300780b */ /* 0x000fe20003f2e200 */
[----:B------:R-:W-:Y:S01]  /*4830*/  BSSY B2, `(.L_x_5339) ;  /* 0x0000016000027945 */ /* 0x000fe20003800000 */
[----:B------:R-:W-:-:S02]  /*4840*/  IMAD.MOV.U32 R52, RZ, RZ, R10 ;  /* 0x000000ffff347224 */ /* 0x000fc400078e000a */
        /* <DEDUP_REMOVED lines=17> */
[----:B-12---:R-:W-:Y:S05]  /*4960*/  CALL.REL.NOINC `($__internal_8_$__cuda_sm20_div_rn_f64_full) ;  /* 0x0001933000007944 */ /* 0x006fea0003c00000 */
[----:B------:R-:W-:Y:S02]  /*4970*/  IMAD.MOV.U32 R32, RZ, RZ, R10 ;  /* 0x000000ffff207224 */ /* 0x000fe400078e000a */
[----:B------:R-:W-:Y:S02]  /*4980*/  IMAD.MOV.U32 R33, RZ, RZ, R3 ;  /* 0x000000ffff217224 */ /* 0x000fe400078e0003 */
.L_x_5340:
[----:B------:R-:W-:Y:S05]  /*4990*/  BSYNC B2 ;  /* 0x0000000000027941 */ /* 0x000fea0003800000 */
.L_x_5339:
[----:B------:R-:W-:Y:S02]  /*49a0*/  IMAD.MOV.U32 R36, RZ, RZ, R32 ;  /* 0x000000ffff247224 */ /* 0x000fe400078e0020 */
[----:B------:R-:W-:Y:S01]  /*49b0*/  IMAD.MOV.U32 R37, RZ, RZ, R33 ;  /* 0x000000ffff257224 */ /* 0x000fe200078e0021 */
[----:B------:R-:W-:Y:S05]  /*49c0*/  BRA `(.L_x_5341) ;  /* 0x00000dd000007947 */ /* 0x000fea0003800000 */
.L_x_5324:
        /* <DEDUP_REMOVED lines=38> */
[----:B------:R0:W3:-:S06]  /*4c30*/  @!P1 DMUL R54, R10, R34 ;  /* 0x000000220a369228 */ /* 0x0000cc0000000000 */
.L_x_5343:
[----:B------:R-:W-:Y:S05]  /*4c40*/  BSYNC B0 ;  /* 0x0000000000007941 */ /* 0x000fea0003800000 */
.L_x_5342:
        /* <DEDUP_REMOVED lines=13> */
[----:B0123--:R-:W-:Y:S05]  /*4d20*/  CALL.REL.NOINC `($_ZN2at6native29vectorized_elementwise_kernelILi2EZZZNS0_15tan_kernel_cudaERNS_18TensorIteratorBaseEENKUlvE_clEvENKUlvE_clEvEUlN3c107complexIdEEE_St5arrayIPcLm2EEEEviT0_T1_$__internal_trig_reduction_slowpathd) ;  /* 0x0001993000007944 */ /* 0x00ffea0003c00000 */
[----:B------:R-:W-:Y:S05]  /*4d30*/  BRA `(.L_x_5346) ;  /* 0x0000002000007947 */ /* 0x000fea0003800000 */
.L_x_5345:
[----:B0-----:R0:W4:Y:S01]  /*4d40*/  DMUL R10, RZ, R32 ;  /* 0x00000020ff0a7228 */ /* 0x0011220000000000 */
[----:B------:R-:W-:-:S05]  /*4d50*/  IMAD.MOV.U32 R3, RZ, RZ, RZ ;  /* 0x000000ffff037224 */ /* 0x000fca00078e00ff */
.L_x_5346:
[----:B------:R-:W-:Y:S05]  /*4d60*/  BSYNC B2 ;  /* 0x0000000000027941 */ /* 0x000fea0003800000 */
.L_x_5344:
[----:B------:R-:W-:Y:S02]  /*4d70*/  IMAD.SHL.U32 R34, R3, 0x8, RZ ;  /* 0x0000000803227824 */ /* 0x000fe400078e00ff */
[----:B------:R-:W-:-:S03]  /*4d80*/  IMAD.MOV.U32 R43, RZ, RZ, 0x8 ;  /* 0x00000008ff2b7424 */ /* 0x000fc600078e00ff */
[----:B------:R-:W-:-:S05]  /*4d90*/  LOP3.LUT R34, R34, 0x8, RZ, 0xc0, !PT ;  /* 0x0000000822227812 */ /* 0x000fca00078ec0ff */
[----:B------:R-:W-:-:S05]  /*4da0*/  IMAD.WIDE.U32 R42, R34, R43, c[0x4][0x168] ;  /* 0x01005a00222a7625 */ /* 0x000fca00078e002b */
[----:B0-----:R-:W5:Y:S04]  /*4db0*/  LDG.E.128.CONSTANT R36, [R42.64] ;  /* 0x000000062a247981 */ /* 0x001f68000c1e9d00 */
        /* <DEDUP_REMOVED lines=32> */
.L_x_5348:
[----:B------:R3:W4:Y:S01]  /*4fc0*/  DMUL R10, RZ, R32 ;  /* 0x00000020ff0a7228 */ /* 0x0007220000000000 */
[----:B------:R-:W-:-:S05]  /*4fd0*/  IMAD.MOV.U32 R3, RZ, RZ, RZ ;  /* 0x000000ffff037224 */ /* 0x000fca00078e00ff */
.L_x_5349:
[----:B------:R-:W-:Y:S05]  /*4fe0*/  BSYNC B2 ;  /* 0x0000000000027941 */ /* 0x000fea0003800000 */
.L_x_5347:
        /* <DEDUP_REMOVED lines=28> */
[----:B0-----:R-:W0:-:S06]  /*51b0*/  DMUL R48, R48, R54 ;  /* 0x0000003630307228 */ /* 0x001e0c0000000000 */
[----:B0-----:R0:W3:Y:S01]  /*51c0*/  DMUL R36, R48, R54 ;  /* 0x0000003630247228 */ /* 0x0010e20000000000 */
[----:B------:R-:W-:Y:S05]  /*51d0*/  BRA `(.L_x_5341) ;  /* 0x000005c000007947 */ /* 0x000fea0003800000 */
.L_x_5323:
[----:B------:R-:W0:-:S10]  /*51e0*/  DADD R52, R32, -R32 ;  /* 0x0000000020347229 */ /* 0x000e140000000820 */
[----:B0-----:R-:W-:Y:S02]  /*51f0*/  IMAD.MOV.U32 R36, RZ, RZ, R52 ;  /* 0x000000ffff247224 */ /* 0x001fe400078e0034 */
[----:B------:R-:W-:Y:S01]  /*5200*/  IMAD.MOV.U32 R37, RZ, RZ, R53 ;  /* 0x000000ffff257224 */ /* 0x000fe200078e0035 */
[----:B------:R-:W-:Y:S05]  /*5210*/  BRA `(.L_x_5341) ;  /* 0x0000058000007947 */ /* 0x000fea0003800000 */
.L_x_5322:
        /* <DEDUP_REMOVED lines=25> */
[----:B-12---:R-:W-:Y:S05]  /*53b0*/  CALL.REL.NOINC `($_ZN2at6native29vectorized_elementwise_kernelILi2EZZZNS0_15tan_kernel_cudaERNS_18TensorIteratorBaseEENKUlvE_clEvENKUlvE_clEvEUlN3c107complexIdEEE_St5arrayIPcLm2EEEEviT0_T1_$__internal_trig_reduction_slowpathd) ;  /* 0x000192a000007944 */ /* 0x006fea0003c00000 */
.L_x_5353:
[----:B------:R-:W-:Y:S05]  /*53c0*/  BSYNC B3 ;  /* 0x0000000000037941 */ /* 0x000fea0003800000 */
.L_x_5352:
        /* <DEDUP_REMOVED lines=27> */
[----:B012---:R-:W-:Y:S05]  /*5580*/  CALL.REL.NOINC `($_ZN2at6native29vectorized_elementwise_kernelILi2EZZZNS0_15tan_kernel_cudaERNS_18TensorIteratorBaseEENKUlvE_clEvENKUlvE_clEvEUlN3c107complexIdEEE_St5arrayIPcLm2EEEEviT0_T1_$__internal_trig_reduction_slowpathd) ;  /* 0x000190d000007944 */ /* 0x007fea0003c00000 */
[----:B------:R-:W-:Y:S02]  /*5590*/  IMAD.MOV.U32 R34, RZ, RZ, R3 ;  /* 0x000000ffff227224 */ /* 0x000fe400078e0003 */
[----:B------:R-:W-:Y:S02]  /*55a0*/  IMAD.MOV.U32 R66, RZ, RZ, R10 ;  /* 0x000000ffff427224 */ /* 0x000fe400078e000a */
[----:B------:R-:W-:Y:S02]  /*55b0*/  IMAD.MOV.U32 R67, RZ, RZ, R11 ;  /* 0x000000ffff437224 */ /* 0x000fe400078e000b */
.L_x_5355:
[----:B------:R-:W-:Y:S05]  /*55c0*/  BSYNC B3 ;  /* 0x0000000000037941 */ /* 0x000fea0003800000 */
.L_x_5354:
        /* <DEDUP_REMOVED lines=24> */
.L_x_5351:
[----:B------:R-:W-:Y:S05]  /*5750*/  BSYNC B2 ;  /* 0x0000000000027941 */ /* 0x000fea0003800000 */
.L_x_5350:
[----:B------:R-:W-:Y:S01]  /*5760*/  IMAD.MOV.U32 R53, RZ, RZ, R52 ;  /* 0x000000ffff357224 */ /* 0x000fe200078e0034 */
[----:B---3--:R-:W-:Y:S01]  /*5770*/  LOP3.LUT R37, RZ, 0x80000000, R33, 0xb8, !PT ;  /* 0x80000000ff257812 */ /* 0x008fe200078eb821 */
[----:B------:R-:W-:Y:S02]  /*5780*/  IMAD.MOV.U32 R52, RZ, RZ, R54 ;  /* 0x000000ffff347224 */ /* 0x000fe400078e0036 */
[----:B------:R-:W-:Y:S02]  /*5790*/  IMAD.MOV.U32 R36, RZ, RZ, RZ ;  /* 0x000000ffff247224 */ /* 0x000fe400078e00ff */
.L_x_5341:
[----:B------:R-:W-:Y:S05]  /*57a0*/  BSYNC B1 ;  /* 0x0000000000017941 */ /* 0x000fea0003800000 */
.L_x_5321:
[----:B------:R-:W4:Y:S01]  /*57b0*/  DADD R38, -RZ, -R30 ;  /* 0x00000000ff267229 */ /* 0x000f22000000091e */
[----:B------:R-:W-:Y:S09]  /*57c0*/  BSSY B1, `(.L_x_5356) ;  /* 0x00001cb000017945 */ /* 0x000ff20003800000 */
[----:B----4-:R-:W-:Y:S01]  /*57d0*/  LOP3.LUT R3, R39, 0x7fffffff, RZ, 0xc0, !PT ;  /* 0x7fffffff27037812 */ /* 0x010fe200078ec0ff */
[----:B0-----:R-:W-:-:S02]  /*57e0*/  IMAD.MOV.U32 R54, RZ, RZ, R38 ;  /* 0x000000ffff367224 */ /* 0x001fc400078e0026 */
        /* <DEDUP_REMOVED lines=18> */
[----:B----4-:R-:W-:Y:S01]  /*5910*/  MOV R10, R28 ;  /* 0x0000001c000a7202 */ /* 0x010fe20000000f00 */
[----:B------:R-:W-:Y:S01]  /*5920*/  IMAD.MOV.U32 R57, RZ, RZ, R29 ;  /* 0x000000ffff397224 */ /* 0x000fe200078e001d */
[----:B------:R-:W-:-:S03]  /*5930*/  MOV R56, 0x5950 ;  /* 0x0000595000387802 */ /* 0x000fc60000000f00 */
[----:B0123--:R-:W-:Y:S05]  /*5940*/  CALL.REL.NOINC `($_ZN2at6native29vectorized_elementwise_kernelILi2EZZZNS0_15tan_kernel_cudaERNS_18TensorIteratorBaseEENKUlvE_clEvENKUlvE_clEvEUlN3c107complexIdEEE_St5arrayIPcLm2EEEEviT0_T1_$__internal_trig_reduction_slowpathd) ;  /* 0x00018d1000007944 */ /* 0x00ffea0003c00000 */
[----:B------:R-:W-:Y:S05]  /*5950*/  BRA `(.L_x_5362) ;  /* 0x0000002000007947 */ /* 0x000fea0003800000 */
.L_x_5361:
[----:B------:R0:W4:Y:S01]  /*5960*/  DMUL R10, RZ, R28 ;  /* 0x0000001cff0a7228 */ /* 0x0001220000000000 */
[----:B------:R-:W-:-:S05]  /*5970*/  IMAD.MOV.U32 R3, RZ, RZ, RZ ;  /* 0x000000ffff037224 */ /* 0x000fca00078e00ff */
.L_x_5362:
[----:B------:R-:W-:Y:S05]  /*5980*/  BSYNC B2 ;  /* 0x0000000000027941 */ /* 0x000fea0003800000 */
.L_x_5360:
[----:B0---4-:R-:W0:Y:S01]  /*5990*/  DMUL R28, R10, R10 ;  /* 0x0000000a0a1c7228 */ /* 0x011e220000000000 */
        /* <DEDUP_REMOVED lines=34> */
.L_x_5364:
[----:B------:R-:W-:Y:S05]  /*5bc0*/  BSYNC B0 ;  /* 0x0000000000007941 */ /* 0x000fea0003800000 */
.L_x_5363:
[----:B------:R-:W-:Y:S01]  /*5bd0*/  BSSY B2, `(.L_x_5365) ;  /* 0x0000053000027945 */ /* 0x000fe20003800000 */
[----:B----4-:R4:W0:Y:S01]  /*5be0*/  DFMA R28, R30, R30, 1 ;  /* 0x3ff000001e1c742b */ /* 0x010822000000001e */
[----:B------:R-:W-:Y:S01]  /*5bf0*/  IMAD.MOV.U32 R34, RZ, RZ, R54 ;  /* 0x000000ffff227224 */ /* 0x000fe200078e0036 */
[----:B------:R-:W-:Y:S05]  /*5c00*/  @!P1 BRA `(.L_x_5366) ;  /* 0x0000044000009947 */ /* 0x000fea0003800000 */
[----:B0---4-:R-:W-:Y:S01]  /*5c10*/  MOV R10, 0x652b82fe ;  /* 0x652b82fe000a7802 */ /* 0x011fe20000000f00 */
[----:B------:R-:W-:Y:S01]  /*5c20*/  IMAD.MOV.U32 R11, RZ, RZ, 0x3ff71547 ;  /* 0x3ff71547ff0b7424 */ /* 0x000fe200078e00ff */
[----:B------:R-:W-:Y:S01]  /*5c30*/  BSSY B3, `(.L_x_5367) ;  /* 0x000003c000037945 */ /* 0x000fe20003800000 */
[----:B------:R-:W-:Y:S02]  /*5c40*/  IMAD.MOV.U32 R56, RZ, RZ, 0x0 ;  /* 0x00000000ff387424 */ /* 0x000fe400078e00ff */
[----:B------:R-:W-:Y:S02]  /*5c50*/  IMAD.MOV.U32 R57, RZ, RZ, 0x3ff00000 ;  /* 0x3ff00000ff397424 */ /* 0x000fe400078e00ff */
[----:B------:R-:W0:-:S06]  /*5c60*/  DFMA R10, R34, R10, 6.75539944105574400000e+15 ;  /* 0x43380000220a742b */ /* 0x000e0c000000000a */
[----:B0-----:R0:W4:Y:S02]  /*5c70*/  DADD R32, R10, -6.75539944105574400000e+15 ;  /* 0xc33800000a207429 */ /* 0x0011240000000000 */
[----:B0-----:R-:W-:Y:S02]  /*5c80*/  IMAD.SHL.U32 R11, R35, 0x2, RZ ;  /* 0x00000002230b7824 */ /* 0x001fe400078e00ff */
[----:B------:R-:W-:Y:S02]  /*5c90*/  IADD3 R10, R10, -0x1, RZ ;  /* 0xffffffff0a0a7810 */ /* 0x000fe40007ffe0ff */
[C---:B----4-:R-:W0:Y:S01]  /*5ca0*/  DFMA R38, R32.reuse, c[0x2][0x90], R34 ;  /* 0x0080240020267a2b */ /* 0x050e220000000022 */
[C---:B------:R-:W-:Y:S02]  /*5cb0*/  ISETP.GE.U32.AND P0, PT, R11.reuse, 0x7fb3e647, PT ;  /* 0x7fb3e6470b00780c */ /* 0x040fe40003f06070 */
[----:B------:R-:W-:Y:S02]  /*5cc0*/  ISETP.NE.AND P1, PT, R11, RZ, PT ;  /* 0x000000ff0b00720c */ /* 0x000fe40003f25270 */
[----:B------:R-:W-:Y:S01]  /*5cd0*/  SEL R10, R10, RZ, P0 ;  /* 0x000000ff0a0a7207 */ /* 0x000fe20000000000 */
[----:B0-----:R0:W4:-:S02]  /*5ce0*/  DFMA R32, R32, c[0x2][0x98], R38 ;  /* 0x0080260020207a2b */ /* 0x0011040000000026 */
[----:B0-----:R-:W-:Y:S01]  /*5cf0*/  IMAD.MOV.U32 R38, RZ, RZ, 0x6acd15b6 ;  /* 0x6acd15b6ff267424 */ /* 0x001fe200078e00ff */
[----:B------:R-:W-:Y:S01]  /*5d00*/  IADD3 R42, R10, -0x1, RZ ;  /* 0xffffffff0a2a7810 */ /* 0x000fe20007ffe0ff */
[----:B------:R-:W-:-:S06]  /*5d10*/  IMAD.MOV.U32 R39, RZ, RZ, 0x3e21f407 ;  /* 0x3e21f407ff277424 */ /* 0x000fcc00078e00ff */
        /* <DEDUP_REMOVED lines=43> */
[----:B-123--:R-:W-:Y:S05]  /*5fd0*/  CALL.REL.NOINC `($__internal_8_$__cuda_sm20_div_rn_f64_full) ;  /* 0x00017cc000007944 */ /* 0x00efea0003c00000 */
[----:B------:R-:W-:Y:S02]  /*5fe0*/  MOV R11, R3 ;  /* 0x00000003000b7202 */ /* 0x000fe40000000f00 */
.L_x_5368:
[----:B------:R-:W-:Y:S05]  /*5ff0*/  BSYNC B3 ;  /* 0x0000000000037941 */ /* 0x000fea0003800000 */
.L_x_5367:
[----:B------:R-:W-:-:S04]  /*6000*/  DADD R10, R32, R10 ;  /* 0x00000000200a7229 */ /* 0x000fc8000000000a */
[----:B------:R-:W0:-:S06]  /*6010*/  DSETP.GE.AND P0, PT, R34, c[0x2][0xe8], PT ;  /* 0x00803a002200762a */ /* 0x000e0c0003f06000 */
[----:B0-----:R-:W-:Y:S02]  /*6020*/  FSEL R32, R10, RZ, !P0 ;  /* 0x000000ff0a207208 */ /* 0x001fe40004000000 */
[----:B------:R-:W-:Y:S01]  /*6030*/  FSEL R33, R11, +QNAN , !P0 ;  /* 0x7ff000000b217808 */ /* 0x000fe20004000000 */
[----:B------:R-:W-:Y:S05]  /*6040*/  BRA `(.L_x_5369) ;  /* 0x000000b000007947 */ /* 0x000fea0003800000 */
.L_x_5366:
        /* <DEDUP_REMOVED lines=11> */
.L_x_5369:
[----:B------:R-:W-:Y:S05]  /*6100*/  BSYNC B2 ;  /* 0x0000000000027941 */ /* 0x000fea0003800000 */
.L_x_5365:
[----:B----4-:R-:W-:Y:S01]  /*6110*/  LOP3.LUT R55, R33, 0x80000000, R55, 0xb8, !PT ;  /* 0x8000000021377812 */ /* 0x010fe200078eb837 */
[----:B------:R-:W-:Y:S01]  /*6120*/  IMAD.MOV.U32 R54, RZ, RZ, R32 ;  /* 0x000000ffff367224 */ /* 0x000fe200078e0020 */
[----:B------:R-:W-:Y:S01]  /*6130*/  BSSY B2, `(.L_x_5370) ;  /* 0x000001e000027945 */ /* 0x000fe20003800000 */
[----:B------:R-:W-:Y:S02]  /*6140*/  IMAD.MOV.U32 R32, RZ, RZ, 0x0 ;  /* 0x00000000ff207424 */ /* 0x000fe400078e00ff */
[----:B------:R-:W-:Y:S02]  /*6150*/  IMAD.MOV.U32 R33, RZ, RZ, 0x3fd80000 ;  /* 0x3fd80000ff217424 */ /* 0x000fe400078e00ff */
[----:B------:R-:W4:-:S06]  /*6160*/  DFMA R60, R54, R54, 1 ;  /* 0x3ff00000363c742b */ /* 0x000f0c0000000036 */
[----:B----4-:R-:W4:Y:S04]  /*6170*/  MUFU.RSQ64H R59, R61 ;  /* 0x0000003d003b7308 */ /* 0x010f280000001c00 */
[----:B------:R-:W-:-:S04]  /*6180*/  IADD3 R58, R61, -0x3500000, RZ ;  /* 0xfcb000003d3a7810 */ /* 0x000fc80007ffe0ff */
[----:B------:R-:W-:Y:S02]  /*6190*/  ISETP.GE.U32.AND P0, PT, R58, 0x7ca00000, PT ;  /* 0x7ca000003a00780c */ /* 0x000fe40003f06070 */
[----:B----4-:R-:W4:-:S06]  /*61a0*/  DMUL R10, R58, R58 ;  /* 0x0000003a3a0a7228 */ /* 0x010f0c0000000000 */
[----:B----4-:R-:W4:-:S06]  /*61b0*/  DFMA R10, R60, -R10, 1 ;  /* 0x3ff000003c0a742b */ /* 0x010f0c000000080a */
[----:B----4-:R-:W-:-:S04]  /*61c0*/  DFMA R32, R10, R32, 0.5 ;  /* 0x3fe000000a20742b */ /* 0x010fc80000000020 */
[----:B------:R-:W4:-:S06]  /*61d0*/  DMUL R10, R58, R10 ;  /* 0x0000000a3a0a7228 */ /* 0x000f0c0000000000 */
[----:B----4-:R-:W4:-:S06]  /*61e0*/  DFMA R38, R32, R10, R58 ;  /* 0x0000000a2026722b */ /* 0x010f0c000000003a */
[----:B0---4-:R-:W0:-:S04]  /*61f0*/  DMUL R34, R60, R38 ;  /* 0x000000263c227228 */ /* 0x011e080000000000 */
[----:B------:R-:W-:Y:S01]  /*6200*/  IADD3 R33, R39, -0x100000, RZ ;  /* 0xfff0000027217810 */ /* 0x000fe20007ffe0ff */
[----:B------:R-:W-:Y:S01]  /*6210*/  IMAD.MOV.U32 R32, RZ, RZ, R38 ;  /* 0x000000ffff207224 */ /* 0x000fe200078e0026 */
[----:B0-----:R-:W0:-:S06]  /*6220*/  DFMA R44, R34, -R34, R60 ;  /* 0x80000022222c722b */ /* 0x001e0c000000003c */
[----:B0-----:R0:W4:Y:S01]  /*6230*/  DFMA R10, R44, R32, R34 ;  /* 0x000000202c0a722b */ /* 0x0011220000000022 */
[----:B------:R-:W-:Y:S05]  /*6240*/  @!P0 BRA `(.L_x_5371) ;  /* 0x000000c000008947 */ /* 0x000fea0003800000 */
[----:B------:R-:W-:Y:S01]  /*6250*/  MOV R43, R38 ;  /* 0x00000026002b7202 */ /* 0x000fe20000000f00 */
[----:B------:R-:W-:Y:S01]  /*6260*/  IMAD.MOV.U32 R59, RZ, RZ, R61 ;  /* 0x000000ffff3b7224 */ /* 0x000fe200078e003d */
[----:B------:R-:W-:Y:S01]  /*6270*/  MOV R3, 0x62e0 ;  /* 0x000062e000037802 */ /* 0x000fe20000000f00 */
[----:B------:R-:W-:Y:S02]  /*6280*/  IMAD.MOV.U32 R57, RZ, RZ, R44 ;  /* 0x000000ffff397224 */ /* 0x000fe400078e002c */
[----:B------:R-:W-:Y:S02]  /*6290*/  IMAD.MOV.U32 R56, RZ, RZ, R45 ;  /* 0x000000ffff387224 */ /* 0x000fe400078e002d */
[----:B----4-:R-:W-:Y:S02]  /*62a0*/  IMAD.MOV.U32 R11, RZ, RZ, R34 ;  /* 0x000000ffff0b7224 */ /* 0x010fe400078e0022 */
[----:B------:R-:W-:-:S02]  /*62b0*/  IMAD.MOV.U32 R10, RZ, RZ, R35 ;  /* 0x000000ffff0a7224 */ /* 0x000fc400078e0023 */
[----:B------:R-:W-:Y:S02]  /*62c0*/  IMAD.MOV.U32 R42, RZ, RZ, R33 ;  /* 0x000000ffff2a7224 */ /* 0x000fe400078e0021 */
[----:B0123--:R-:W-:Y:S05]  /*62d0*/  CALL.REL.NOINC `($__internal_9_$__cuda_sm20_dsqrt_rn_f64_mediumpath_v1) ;  /* 0x0001803000007944 */ /* 0x00ffea0003c00000 */
[----:B------:R-:W-:-:S04]  /*62e0*/  LOP3.LUT R11, R11, R10, RZ, 0x3c, !PT ;  /* 0x0000000a0b0b7212 */ /* 0x000fc800078e3cff */
[----:B------:R-:W-:-:S04]  /*62f0*/  LOP3.LUT R10, R11, R10, RZ, 0x3c, !PT ;  /* 0x0000000a0b0a7212 */ /* 0x000fc800078e3cff */
[----:B------:R-:W-:Y:S02]  /*6300*/  LOP3.LUT R11, R11, R10, RZ, 0x3c, !PT ;  /* 0x0000000a0b0b7212 */ /* 0x000fe400078e3cff */
.L_x_5371:
[----:B------:R-:W-:Y:S05]  /*6310*/  BSYNC B2 ;  /* 0x0000000000027941 */ /* 0x000fea0003800000 */
.L_x_5370:
[C---:B0-----:R-:W0:Y:S01]  /*6320*/  DMUL R32, R28.reuse, R54 ;  /* 0x000000361c207228 */ /* 0x041e220000000000 */
[----:B------:R-:W-:Y:S01]  /*6330*/  MOV R34, 0x1 ;  /* 0x0000000100227802 */ /* 0x000fe20000000f00 */
[----:B------:R-:W-:Y:S02]  /*6340*/  BSSY B2, `(.L_x_5372) ;  /* 0x0000018000027945 */ /* 0x000fe40003800000 */
[----:B----4-:R-:W4:-:S04]  /*6350*/  DMUL R10, R28, R10 ;  /* 0x0000000a1c0a7228 */ /* 0x010f080000000000 */
[----:B0-----:R-:W0:-:S04]  /*6360*/  DFMA R32, R54, R32, 1 ;  /* 0x3ff000003620742b */ /* 0x001e080000000020 */
[----:B----4-:R-:W4:Y:S02]  /*6370*/  DMUL R54, R54, R10 ;  /* 0x0000000a36367228 */ /* 0x010f240000000000 */
[----:B0-----:R-:W0:Y:S08]  /*6380*/  MUFU.RCP64H R35, R33 ;  /* 0x0000002100237308 */ /* 0x001e300000001800 */
[----:B----4-:R-:W-:Y:S01]  /*6390*/  FSETP.GEU.AND P1, PT, |R55|, 6.5827683646048100446e-37, PT ;  /* 0x036000003700780b */ /* 0x010fe20003f2e200 */
        /* <DEDUP_REMOVED lines=16> */
[----:B-123--:R-:W-:Y:S05]  /*64a0*/  CALL.REL.NOINC `($__internal_8_$__cuda_sm20_div_rn_f64_full) ;  /* 0x000177f000007944 */ /* 0x00efea0003c00000 */
[----:B------:R-:W-:Y:S02]  /*64b0*/  IMAD.MOV.U32 R11, RZ, RZ, R3 ;  /* 0x000000ffff0b7224 */ /* 0x000fe400078e0003 */
.L_x_5373:
[----:B------:R-:W-:Y:S05]  /*64c0*/  BSYNC B2 ;  /* 0x0000000000027941 */ /* 0x000fea0003800000 */
.L_x_5372:
        /* <DEDUP_REMOVED lines=23> */
[----:B------:R-:W-:Y:S01]  /*6640*/  IMAD.MOV.U32 R28, RZ, RZ, R10 ;  /* 0x000000ffff1c7224 */ /* 0x000fe200078e000a */
[----:B------:R-:W-:Y:S02]  /*6650*/  MOV R29, R3 ;  /* 0x00000003001d7202 */ /* 0x000fe40000000f00 */
.L_x_5375:
[----:B------:R-:W-:Y:S05]  /*6660*/  BSYNC B2 ;  /* 0x0000000000027941 */ /* 0x000fea0003800000 */
.L_x_5374:
[----:B------:R-:W-:Y:S02]  /*6670*/  IMAD.MOV.U32 R32, RZ, RZ, R28 ;  /* 0x000000ffff207224 */ /* 0x000fe400078e001c */
[----:B------:R-:W-:Y:S01]  /*6680*/  IMAD.MOV.U32 R33, RZ, RZ, R29 ;  /* 0x000000ffff217224 */ /* 0x000fe200078e001d */
[----:B------:R-:W-:Y:S05]  /*6690*/  BRA `(.L_x_5376) ;  /* 0x00000dd000007947 */ /* 0x000fea0003800000 */
.L_x_5359:
        /* <DEDUP_REMOVED lines=38> */
[----:B------:R0:W4:-:S06]  /*6900*/  @!P1 DMUL R38, R10, R30 ;  /* 0x0000001e0a269228 */ /* 0x00010c0000000000 */
.L_x_5378:
[----:B------:R-:W-:Y:S05]  /*6910*/  BSYNC B0 ;  /* 0x0000000000007941 */ /* 0x000fea0003800000 */
.L_x_5377:
        /* <DEDUP_REMOVED lines=11> */
[----:B------:R-:W-:Y:S02]  /*69d0*/  MOV R57, R29 ;  /* 0x0000001d00397202 */ /* 0x000fe40000000f00 */
[----:B------:R-:W-:Y:S02]  /*69e0*/  MOV R56, 0x6a00 ;  /* 0x00006a0000387802 */ /* 0x000fe40000000f00 */
[----:B0123--:R-:W-:Y:S05]  /*69f0*/  CALL.REL.NOINC `($_ZN2at6native29vectorized_elementwise_kernelILi2EZZZNS0_15tan_kernel_cudaERNS_18TensorIteratorBaseEENKUlvE_clEvENKUlvE_clEvEUlN3c107complexIdEEE_St5arrayIPcLm2EEEEviT0_T1_$__internal_trig_reduction_slowpathd) ;  /* 0x00017c6000007944 */ /* 0x00ffea0003c00000 */
[----:B------:R-:W-:Y:S05]  /*6a00*/  BRA `(.L_x_5381) ;  /* 0x0000002000007947 */ /* 0x000fea0003800000 */
.L_x_5380:
[----:B0-----:R0:W4:Y:S01]  /*6a10*/  DMUL R10, RZ, R28 ;  /* 0x0000001cff0a7228 */ /* 0x0011220000000000 */
[----:B------:R-:W-:-:S05]  /*6a20*/  IMAD.MOV.U32 R3, RZ, RZ, RZ ;  /* 0x000000ffff037224 */ /* 0x000fca00078e00ff */
.L_x_5381:
[----:B------:R-:W-:Y:S05]  /*6a30*/  BSYNC B2 ;  /* 0x0000000000027941 */ /* 0x000fea0003800000 */
.L_x_5379:
        /* <DEDUP_REMOVED lines=33> */
[----:B------:R-:W-:Y:S02]  /*6c50*/  MOV R57, R29 ;  /* 0x0000001d00397202 */ /* 0x000fe40000000f00 */
[----:B------:R-:W-:Y:S02]  /*6c60*/  MOV R56, 0x6c80 ;  /* 0x00006c8000387802 */ /* 0x000fe40000000f00 */
[----:B0123--:R-:W-:Y:S05]  /*6c70*/  CALL.REL.NOINC `($_ZN2at6native29vectorized_elementwise_kernelILi2EZZZNS0_15tan_kernel_cudaERNS_18TensorIteratorBaseEENKUlvE_clEvENKUlvE_clEvEUlN3c107complexIdEEE_St5arrayIPcLm2EEEEviT0_T1_$__internal_trig_reduction_slowpathd) ;  /* 0x000179e000007944 */ /* 0x00ffea0003c00000 */
[----:B------:R-:W-:Y:S05]  /*6c80*/  BRA `(.L_x_5384) ;  /* 0x0000002000007947 */ /* 0x000fea0003800000 */
.L_x_5383:
[----:B------:R3:W4:Y:S01]  /*6c90*/  DMUL R10, RZ, R28 ;  /* 0x0000001cff0a7228 */ /* 0x0007220000000000 */
[----:B------:R-:W-:-:S05]  /*6ca0*/  IMAD.MOV.U32 R3, RZ, RZ, RZ ;  /* 0x000000ffff037224 */ /* 0x000fca00078e00ff */
.L_x_5384:
[----:B------:R-:W-:Y:S05]  /*6cb0*/  BSYNC B2 ;  /* 0x0000000000027941 */ /* 0x000fea0003800000 */
.L_x_5382:
        /* <DEDUP_REMOVED lines=11> */
[----:B------:R-:W-:Y:S01]  /*6d70*/  IMAD.MOV.U32 R3, RZ, RZ, 0x3de5db65 ;  /* 0x3de5db65ff037424 */ /* 0x000fe200078e00ff */
[----:B------:R-:W-:-:S02]  /*6d80*/  MOV R54, RZ ;  /* 0x000000ff00367202 */ /* 0x000fc40000000f00 */
        /* <DEDUP_REMOVED lines=18> */
.L_x_5358:
[----:B------:R-:W0:-:S10]  /*6eb0*/  DADD R54, R28, -R28 ;  /* 0x000000001c367229 */ /* 0x000e14000000081c */
[----:B0-----:R-:W-:Y:S02]  /*6ec0*/  IMAD.MOV.U32 R32, RZ, RZ, R54 ;  /* 0x000000ffff207224 */ /* 0x001fe400078e0036 */
[----:B------:R-:W-:Y:S01]  /*6ed0*/  IMAD.MOV.U32 R33, RZ, RZ, R55 ;  /* 0x000000ffff217224 */ /* 0x000fe200078e0037 */
[----:B------:R-:W-:Y:S05]  /*6ee0*/  BRA `(.L_x_5376) ;  /* 0x0000058000007947 */ /* 0x000fea0003800000 */
.L_x_5357:
        /* <DEDUP_REMOVED lines=25> */
[----:B-123--:R-:W-:Y:S05]  /*7080*/  CALL.REL.NOINC `($_ZN2at6native29vectorized_elementwise_kernelILi2EZZZNS0_15tan_kernel_cudaERNS_18TensorIteratorBaseEENKUlvE_clEvENKUlvE_clEvEUlN3c107complexIdEEE_St5arrayIPcLm2EEEEviT0_T1_$__internal_trig_reduction_slowpathd) ;  /* 0x000175d000007944 */ /* 0x00efea0003c00000 */
.L_x_5388:
[----:B------:R-:W-:Y:S05]  /*7090*/  BSYNC B3 ;  /* 0x0000000000037941 */ /* 0x000fea0003800000 */
.L_x_5387:
        /* <DEDUP_REMOVED lines=27> */
[----:B012---:R-:W-:Y:S05]  /*7250*/  CALL.REL.NOINC `($_ZN2at6native29vectorized_elementwise_kernelILi2EZZZNS0_15tan_kernel_cudaERNS_18TensorIteratorBaseEENKUlvE_clEvENKUlvE_clEvEUlN3c107complexIdEEE_St5arrayIPcLm2EEEEviT0_T1_$__internal_trig_reduction_slowpathd) ;  /* 0x0001740000007944 */ /* 0x007fea0003c00000 */
[----:B------:R-:W-:Y:S01]  /*7260*/  MOV R30, R3 ;  /* 0x00000003001e7202 */ /* 0x000fe20000000f00 */
[----:B------:R-:W-:Y:S02]  /*7270*/  IMAD.MOV.U32 R66, RZ, RZ, R10 ;  /* 0x000000ffff427224 */ /* 0x000fe400078e000a */
[----:B------:R-:W-:Y:S02]  /*7280*/  IMAD.MOV.U32 R67, RZ, RZ, R11 ;  /* 0x000000ffff437224 */ /* 0x000fe400078e000b */
.L_x_5390:
[----:B------:R-:W-:Y:S05]  /*7290*/  BSYNC B3 ;  /* 0x0000000000037941 */ /* 0x000fea0003800000 */
.L_x_5389:
        /* <DEDUP_REMOVED lines=24> */
.L_x_5386:
[----:B------:R-:W-:Y:S05]  /*7420*/  BSYNC B2 ;  /* 0x0000000000027941 */ /* 0x000fea0003800000 */
.L_x_5385:
[----:B------:R-:W-:Y:S01]  /*7430*/  MOV R55, R54 ;  /* 0x0000003600377202 */ /* 0x000fe20000000f00 */
[----:B------:R-:W-:Y:S01]  /*7440*/  IMAD.MOV.U32 R54, RZ, RZ, R38 ;  /* 0x000000ffff367224 */ /* 0x000fe200078e0026 */
[----:B---3--:R-:W-:Y:S01]  /*7450*/  LOP3.LUT R33, RZ, 0x80000000, R29, 0xb8, !PT ;  /* 0x80000000ff217812 */ /* 0x008fe200078eb81d */
[----:B------:R-:W-:Y:S02]  /*7460*/  IMAD.MOV.U32 R32, RZ, RZ, RZ ;  /* 0x000000ffff207224 */ /* 0x000fe400078e00ff */
.L_x_5376:
[----:B------:R-:W-:Y:S05]  /*7470*/  BSYNC B1 ;  /* 0x0000000000017941 */ /* 0x000fea0003800000 */
.L_x_5356:
[----:B------:R-:W4:Y:S01]  /*7480*/  DADD R34, -RZ, -R26 ;  /* 0x00000000ff227229 */ /* 0x000f22000000091a */
[----:B------:R-:W-:Y:S09]  /*7490*/  BSSY B1, `(.L_x_5391) ;  /* 0x00001cb000017945 */ /* 0x000ff20003800000 */
[----:B----4-:R-:W-:Y:S01]  /*74a0*/  LOP3.LUT R3, R35, 0x7fffffff, RZ, 0xc0, !PT ;  /* 0x7fffffff23037812 */ /* 0x010fe200078ec0ff */
[----:B------:R-:W-:-:S02]  /*74b0*/  IMAD.MOV.U32 R66, RZ, RZ, R34 ;  /* 0x000000ffff427224 */ /* 0x000fc400078e0022 */
[----:B------:R-:W-:Y:S01]  /*74c0*/  IMAD.MOV.U32 R67, RZ, RZ, R35 ;  /* 0x000000ffff437224 */ /* 0x000fe200078e0023 */
[----:B------:R-:W-:-:S13]  /*74d0*/  ISETP.GT.U32.AND P0, PT, R3, 0x7fefffff, PT ;  /* 0x7fefffff0300780c */ /* 0x000fda0003f04070 */
[----:B------:R-:W-:Y:S05]  /*74e0*/  @P0 BRA `(.L_x_5392) ;  /* 0x000016d000000947 */ /* 0x000fea0003800000 */
[----:B------:R-:W4:-:S14]  /*74f0*/  DSETP.GEU.AND P0, PT, |R24|, +INF , PT ;  /* 0x7ff000001800742a */ /* 0x000f1c0003f0e200 */
[----:B----4-:R-:W-:Y:S05]  /*7500*/  @P0 BRA `(.L_x_5393) ;  /* 0x0000167000000947 */ /* 0x010fea0003800000 */
[----:B------:R-:W-:-:S13]  /*7510*/  ISETP.GT.U32.AND P0, PT, R3, 0x4035ffff, PT ;  /* 0x4035ffff0300780c */ /* 0x000fda0003f04070 */
[----:B------:R-:W-:Y:S05]  /*7520*/  @P0 BRA `(.L_x_5394) ;  /* 0x00000e4000000947 */ /* 0x000fea0003800000 */
[----:B------:R-:W4:Y:S01]  /*7530*/  DSETP.NEU.AND P0, PT, |R24|, +INF , PT ;  /* 0x7ff000001800742a */ /* 0x000f220003f0d200 */
[----:B------:R-:W-:-:S13]  /*7540*/  BSSY B2, `(.L_x_5395) ;  /* 0x0000011000027945 */ /* 0x000fda0003800000 */
[----:B----4-:R-:W-:Y:S05]  /*7550*/  @!P0 BRA `(.L_x_5396) ;  /* 0x000000d000008947 */ /* 0x010fea0003800000 */
[----:B------:R-:W4:-:S04]  /*7560*/  DMUL R26, R24, c[0x2][0x0] ;  /* 0x00800000181a7a28 */ /* 0x000f080000000000 */
[----:B------:R-:W-:Y:S02]  /*7570*/  DSETP.GE.AND P0, PT, |R24|, 2.14748364800000000000e+09, PT ;  /* 0x41e000001800742a */ /* 0x000fe40003f06200 */
[----:B----4-:R-:W4:Y:S08]  /*7580*/  F2I.F64 R3, R26 ;  /* 0x0000001a00037311 */ /* 0x010f300000301100 */
[----:B----4-:R-:W4:Y:S02]  /*7590*/  I2F.F64 R10, R3 ;  /* 0x00000003000a7312 */ /* 0x010f240000201c00 */
[----:B----4-:R-:W4:-:S06]  /*75a0*/  DFMA R28, -R10, c[0x2][0x8], R24 ;  /* 0x008002000a1c7a2b */ /* 0x010f0c0000000118 */
[----:B----4-:R-:W4:-:S06]  /*75b0*/  DFMA R28, -R10, c[0x2][0x10], R28 ;  /* 0x008004000a1c7a2b */ /* 0x010f0c000000011c */
[----:B----4-:R4:W0:Y:S01]  /*75c0*/  DFMA R10, -R10, c[0x2][0x18], R28 ;  /* 0x008006000a0a7a2b */ /* 0x010822000000011c */
[----:B------:R-:W-:Y:S05]  /*75d0*/  @!P0 BRA `(.L_x_5397) ;  /* 0x0000007000008947 */ /* 0x000fea0003800000 */
[----:B0-----:R-:W-:Y:S01]  /*75e0*/  IMAD.MOV.U32 R10, RZ, RZ, R24 ;  /* 0x000000ffff0a7224 */ /* 0x001fe200078e0018 */
[----:B------:R-:W-:Y:S01]  /*75f0*/  MOV R56, 0x7620 ;  /* 0x0000762000387802 */ /* 0x000fe20000000f00 */
[----:B------:R-:W-:-:S03]  /*7600*/  IMAD.MOV.U32 R57, RZ, RZ, R25 ;  /* 0x000000ffff397224 */ /* 0x000fc600078e0019 */
[----:B-1234-:R-:W-:Y:S05]  /*7610*/  CALL.REL.NOINC `($_ZN2at6native29vectorized_elementwise_kernelILi2EZZZNS0_15tan_kernel_cudaERNS_18TensorIteratorBaseEENKUlvE_clEvENKUlvE_clEvEUlN3c107complexIdEEE_St5arrayIPcLm2EEEEviT0_T1_$__internal_trig_reduction_slowpathd) ;  /* 0x0001704000007944 */ /* 0x01efea0003c00000 */
[----:B------:R-:W-:Y:S05]  /*7620*/  BRA `(.L_x_5397) ;  /* 0x0000002000007947 */ /* 0x000fea0003800000 */
.L_x_5396:
[----:B------:R4:W0:Y:S01]  /*7630*/  DMUL R10, RZ, R24 ;  /* 0x00000018ff0a7228 */ /* 0x0008220000000000 */
[----:B------:R-:W-:-:S05]  /*7640*/  MOV R3, RZ ;  /* 0x000000ff00037202 */ /* 0x000fca0000000f00 */
.L_x_5397:
[----:B------:R-:W-:Y:S05]  /*7650*/  BSYNC B2 ;  /* 0x0000000000027941 */ /* 0x000fea0003800000 */
.L_x_5395:
        /* <DEDUP_REMOVED lines=35> */
.L_x_5399:
[----:B------:R-:W-:Y:S05]  /*7890*/  BSYNC B0 ;  /* 0x0000000000007941 */ /* 0x000fea0003800000 */
.L_x_5398:
[----:B------:R-:W-:Y:S01]  /*78a0*/  BSSY B2, `(.L_x_5400) ;  /* 0x0000053000027945 */ /* 0x000fe20003800000 */
[----:B----4-:R4:W0:Y:S01]  /*78b0*/  DFMA R24, R26, R26, 1 ;  /* 0x3ff000001a18742b */ /* 0x010822000000001a */
[----:B------:R-:W-:Y:S01]  /*78c0*/  IMAD.MOV.U32 R30, RZ, RZ, R66 ;  /* 0x000000ffff1e7224 */ /* 0x000fe200078e0042 */
[----:B------:R-:W-:Y:S05]  /*78d0*/  @!P1 BRA `(.L_x_5401) ;  /* 0x0000044000009947 */ /* 0x000fea0003800000 */
[----:B0---4-:R-:W-:Y:S01]  /*78e0*/  IMAD.MOV.U32 R10, RZ, RZ, 0x652b82fe ;  /* 0x652b82feff0a7424 */ /* 0x011fe200078e00ff */
[----:B------:R-:W-:Y:S01]  /*78f0*/  MOV R57, 0x3ff00000 ;  /* 0x3ff0000000397802 */ /* 0x000fe20000000f00 */
[----:B------:R-:W-:Y:S01]  /*7900*/  IMAD.MOV.U32 R11, RZ, RZ, 0x3ff71547 ;  /* 0x3ff71547ff0b7424 */ /* 0x000fe200078e00ff */
[----:B------:R-:W-:Y:S01]  /*7910*/  BSSY B3, `(.L_x_5402) ;  /* 0x000003b000037945 */ /* 0x000fe20003800000 */
[----:B------:R-:W-:-:S04]  /*7920*/  IMAD.MOV.U32 R56, RZ, RZ, 0x0 ;  /* 0x00000000ff387424 */ /* 0x000fc800078e00ff */
[----:B------:R-:W0:-:S06]  /*7930*/  DFMA R10, R30, R10, 6.75539944105574400000e+15 ;  /* 0x433800001e0a742b */ /* 0x000e0c000000000a */
[----:B0-----:R0:W4:Y:S02]  /*7940*/  DADD R28, R10, -6.75539944105574400000e+15 ;  /* 0xc33800000a1c7429 */ /* 0x0011240000000000 */
[----:B0-----:R-:W-:Y:S02]  /*7950*/  SHF.L.U32 R11, R31, 0x1, RZ ;  /* 0x000000011f0b7819 */ /* 0x001fe400000006ff */
        /* <DEDUP_REMOVED lines=53> */
[----:B------:R-:W-:Y:S02]  /*7cb0*/  IMAD.MOV.U32 R11, RZ, RZ, R3 ;  /* 0x000000ffff0b7224 */ /* 0x000fe400078e0003 */
.L_x_5403:
[----:B------:R-:W-:Y:S05]  /*7cc0*/  BSYNC B3 ;  /* 0x0000000000037941 */ /* 0x000fea0003800000 */
.L_x_5402:
[----:B------:R-:W-:-:S04]  /*7cd0*/  DADD R10, R28, R10 ;  /* 0x000000001c0a7229 */ /* 0x000fc8000000000a */
[----:B------:R-:W0:-:S06]  /*7ce0*/  DSETP.GE.AND P0, PT, R30, c[0x2][0xe8], PT ;  /* 0x00803a001e00762a */ /* 0x000e0c0003f06000 */
[----:B0-----:R-:W-:Y:S02]  /*7cf0*/  FSEL R28, R10, RZ, !P0 ;  /* 0x000000ff0a1c7208 */ /* 0x001fe40004000000 */
[----:B------:R-:W-:Y:S01]  /*7d00*/  FSEL R29, R11, +QNAN , !P0 ;  /* 0x7ff000000b1d7808 */ /* 0x000fe20004000000 */
[----:B------:R-:W-:Y:S05]  /*7d10*/  BRA `(.L_x_5404) ;  /* 0x000000b000007947 */ /* 0x000fea0003800000 */
.L_x_5401:
[----:B0---4-:R-:W0:Y:S01]  /*7d20*/  DMUL R10, R30, R30 ;  /* 0x0000001e1e0a7228 */ /* 0x011e220000000000 */
[----:B------:R-:W-:Y:S01]  /*7d30*/  IMAD.MOV.U32 R28, RZ, RZ, -0x54d8b3ad ;  /* 0xab274c53ff1c7424 */ /* 0x000fe200078e00ff */
[----:B------:R-:W-:-:S06]  /*7d40*/  MOV R29, 0x3d6b4c75 ;  /* 0x3d6b4c75001d7802 */ /* 0x000fcc0000000f00 */
        /* <DEDUP_REMOVED lines=8> */
.L_x_5404:
[----:B------:R-:W-:Y:S05]  /*7dd0*/  BSYNC B2 ;  /* 0x0000000000027941 */ /* 0x000fea0003800000 */
.L_x_5400:
        /* <DEDUP_REMOVED lines=20> */
[----:B------:R-:W-:Y:S01]  /*7f20*/  IMAD.MOV.U32 R43, RZ, RZ, R34 ;  /* 0x000000ffff2b7224 */ /* 0x000fe200078e0022 */
[----:B------:R-:W-:Y:S01]  /*7f30*/  MOV R57, R38 ;  /* 0x0000002600397202 */ /* 0x000fe20000000f00 */
[----:B------:R-:W-:Y:S01]  /*7f40*/  IMAD.MOV.U32 R59, RZ, RZ, R61 ;  /* 0x000000ffff3b7224 */ /* 0x000fe200078e003d */
[----:B------:R-:W-:Y:S01]  /*7f50*/  MOV R3, 0x7fb0 ;  /* 0x00007fb000037802 */ /* 0x000fe20000000f00 */
[----:B------:R-:W-:Y:S02]  /*7f60*/  IMAD.MOV.U32 R56, RZ, RZ, R39 ;  /* 0x000000ffff387224 */ /* 0x000fe400078e0027 */
[----:B----4-:R-:W-:Y:S02]  /*7f70*/  IMAD.MOV.U32 R11, RZ, RZ, R30 ;  /* 0x000000ffff0b7224 */ /* 0x010fe400078e001e */
[----:B------:R-:W-:Y:S02]  /*7f80*/  IMAD.MOV.U32 R10, RZ, RZ, R31 ;  /* 0x000000ffff0a7224 */ /* 0x000fe400078e001f */
[----:B------:R-:W-:-:S02]  /*7f90*/  IMAD.MOV.U32 R42, RZ, RZ, R29 ;  /* 0x000000ffff2a7224 */ /* 0x000fc400078e001d */
[----:B0123--:R-:W-:Y:S05]  /*7fa0*/  CALL.REL.NOINC `($__internal_9_$__cuda_sm20_dsqrt_rn_f64_mediumpath_v1) ;  /* 0x0001636000007944 */ /* 0x00ffea0003c00000 */
[----:B------:R-:W-:-:S04]  /*7fb0*/  LOP3.LUT R11, R11, R10, RZ, 0x3c, !PT ;  /* 0x0000000a0b0b7212 */ /* 0x000fc800078e3cff */
[----:B------:R-:W-:-:S04]  /*7fc0*/  LOP3.LUT R10, R11, R10, RZ, 0x3c, !PT ;  /* 0x0000000a0b0a7212 */ /* 0x000fc800078e3cff */
[----:B------:R-:W-:Y:S02]  /*7fd0*/  LOP3.LUT R11, R11, R10, RZ, 0x3c, !PT ;  /* 0x0000000a0b0b7212 */ /* 0x000fe400078e3cff */
.L_x_5406:
[----:B------:R-:W-:Y:S05]  /*7fe0*/  BSYNC B2 ;  /* 0x0000000000027941 */ /* 0x000fea0003800000 */
.L_x_5405:
[C---:B0-----:R-:W0:Y:S01]  /*7ff0*/  DMUL R28, R24.reuse, R66 ;  /* 0x00000042181c7228 */ /* 0x041e220000000000 */
[----:B------:R-:W-:Y:S01]  /*8000*/  IMAD.MOV.U32 R30, RZ, RZ, 0x1 ;  /* 0x00000001ff1e7424 */ /* 0x000fe200078e00ff */
        /* <DEDUP_REMOVED lines=22> */
[----:B-123--:R-:W-:Y:S05]  /*8170*/  CALL.REL.NOINC `($__internal_8_$__cuda_sm20_div_rn_f64_full) ;  /* 0x00015b2000007944 */ /* 0x00efea0003c00000 */
[----:B------:R-:W-:Y:S02]  /*8180*/  IMAD.MOV.U32 R11, RZ, RZ, R3 ;  /* 0x000000ffff0b7224 */ /* 0x000fe400078e0003 */
.L_x_5408:
[----:B------:R-:W-:Y:S05]  /*8190*/  BSYNC B2 ;  /* 0x0000000000027941 */ /* 0x000fea0003800000 */
.L_x_5407:
        /* <DEDUP_REMOVED lines=22> */
[----:B-123--:R-:W-:Y:S05]  /*8300*/  CALL.REL.NOINC `($__internal_8_$__cuda_sm20_div_rn_f64_full) ;  /* 0x0001599000007944 */ /* 0x00efea0003c00000 */
[----:B------:R-:W-:Y:S02]  /*8310*/  IMAD.MOV.U32 R24, RZ, RZ, R10 ;  /* 0x000000ffff187224 */ /* 0x000fe400078e000a */
[----:B------:R-:W-:Y:S02]  /*8320*/  IMAD.MOV.U32 R25, RZ, RZ, R3 ;  /* 0x000000ffff197224 */ /* 0x000fe400078e0003 */
.L_x_5410:
[----:B------:R-:W-:Y:S05]  /*8330*/  BSYNC B2 ;  /* 0x0000000000027941 */ /* 0x000fea0003800000 */
.L_x_5409:
[----:B------:R-:W-:Y:S01]  /*8340*/  IMAD.MOV.U32 R28, RZ, RZ, R24 ;  /* 0x000000ffff1c7224 */ /* 0x000fe200078e0018 */
[----:B------:R-:W-:Y:S01]  /*8350*/  MOV R29, R25 ;  /* 0x00000019001d7202 */ /* 0x000fe20000000f00 */
[----:B------:R-:W-:Y:S05]  /*8360*/  BRA `(.L_x_5411) ;  /* 0x00000dd000007947 */ /* 0x000fea0003800000 */
.L_x_5394:
[----:B------:R-:W-:Y:S01]  /*8370*/  IMAD.MOV.U32 R10, RZ, RZ, 0x652b82fe ;  /* 0x652b82feff0a7424 */ /* 0x000fe200078e00ff */
[----:B------:R-:W-:Y:S01]  /*8380*/  BSSY B0, `(.L_x_5412) ;  /* 0x0000026000007945 */ /* 0x000fe20003800000 */
[----:B------:R-:W-:Y:S01]  /*8390*/  IMAD.MOV.U32 R11, RZ, RZ, 0x3ff71547 ;  /* 0x3ff71547ff0b7424 */ /* 0x000fe200078e00ff */
[----:B------:R-:W-:Y:S01]  /*83a0*/  DSETP.NEU.AND P2, PT, |R24|, +INF , PT ;  /* 0x7ff000001800742a */ /* 0x000fe20003f4d200 */
[----:B------:R-:W-:-:S02]  /*83b0*/  IMAD.MOV.U32 R30, RZ, RZ, 0x69ce2bdf ;  /* 0x69ce2bdfff1e7424 */ /* 0x000fc400078e00ff */
[----:B------:R-:W-:Y:S02]  /*83c0*/  IMAD.MOV.U32 R31, RZ, RZ, 0x3e5ade15 ;  /* 0x3e5ade15ff1f7424 */ /* 0x000fe400078e00ff */
[----:B------:R-:W4:-:S06]  /*83d0*/  DFMA R10, -|R66|, R10, 6.75539944105574400000e+15 ;  /* 0x43380000420a742b */ /* 0x000f0c000000030a */
[----:B----4-:R-:W4:-:S06]  /*83e0*/  DADD R26, R10, -6.75539944105574400000e+15 ;  /* 0xc33800000a1a7429 */ /* 0x010f0c0000000000 */
[----:B----4-:R-:W4:-:S06]  /*83f0*/  DFMA R28, R26, c[0x2][0x90], -|R66| ;  /* 0x008024001a1c7a2b */ /* 0x010f0c0000000c42 */
[----:B----4-:R-:W4:-:S06]  /*8400*/  DFMA R26, R26, c[0x2][0x98], R28 ;  /* 0x008026001a1a7a2b */ /* 0x010f0c000000001c */
[----:B----4-:R-:W4:-:S04]  /*8410*/  DFMA R28, R26, R30, c[0x2][0x120] ;  /* 0x008048001a1c762b */ /* 0x010f08000000001e */
[----:B------:R-:W-:-:S04]  /*8420*/  DADD R30, -RZ, -|R66| ;  /* 0x00000000ff1e7229 */ /* 0x000fc80000000d42 */
[----:B----4-:R-:W4:-:S06]  /*8430*/  DFMA R28, R26, R28, c[0x2][0x128] ;  /* 0x00804a001a1c762b */ /* 0x010f0c000000001c */
[----:B----4-:R-:W4:Y:S01]  /*8440*/  DFMA R28, R26, R28, c[0x2][0x130] ;  /* 0x00804c001a1c762b */ /* 0x010f22000000001c */
[----:B------:R-:W-:-:S05]  /*8450*/  FSETP.GEU.FTZ.AND P0, PT, |R31|, 4.1917929649353027344, PT ;  /* 0x4086232b1f00780b */ /* 0x000fca0003f1e200 */
[----:B----4-:R-:W4:-:S06]  /*8460*/  DFMA R28, R26, R28, c[0x2][0x138] ;  /* 0x00804e001a1c762b */ /* 0x010f0c000000001c */
[----:B----4-:R-:W4:-:S06]  /*8470*/  DFMA R28, R26, R28, c[0x2][0x140] ;  /* 0x008050001a1c762b */ /* 0x010f0c000000001c */
[----:B----4-:R-:W4:-:S06]  /*8480*/  DFMA R28, R26, R28, c[0x2][0x148] ;  /* 0x008052001a1c762b */ /* 0x010f0c000000001c */
[----:B----4-:R-:W4:-:S06]  /*8490*/  DFMA R28, R26, R28, c[0x2][0x150] ;  /* 0x008054001a1c762b */ /* 0x010f0c000000001c */
[----:B----4-:R-:W4:-:S06]  /*84a0*/  DFMA R28, R26, R28, c[0x2][0x158] ;  /* 0x008056001a1c762b */ /* 0x010f0c000000001c */
[----:B----4-:R-:W4:-:S06]  /*84b0*/  DFMA R28, R26, R28, c[0x2][0x160] ;  /* 0x008058001a1c762b */ /* 0x010f0c000000001c */
[----:B----4-:R-:W4:-:S06]  /*84c0*/  DFMA R28, R26, R28, 1 ;  /* 0x3ff000001a1c742b */ /* 0x010f0c000000001c */
[----:B----4-:R-:W4:-:S10]  /*84d0*/  DFMA R28, R26, R28, 1 ;  /* 0x3ff000001a1c742b */ /* 0x010f14000000001c */
[----:B----4-:R-:W-:Y:S02]  /*84e0*/  IMAD R35, R10, 0x100000, R29 ;  /* 0x001000000a237824 */ /* 0x010fe400078e021d */
[----:B------:R-:W-:Y:S01]  /*84f0*/  IMAD.MOV.U32 R34, RZ, RZ, R28 ;  /* 0x000000ffff227224 */ /* 0x000fe200078e001c */
[----:B------:R-:W-:Y:S05]  /*8500*/  @!P0 BRA `(.L_x_5413) ;  /* 0x000000d000008947 */ /* 0x000fea0003800000 */
[----:B------:R-:W-:Y:S01]  /*8510*/  FSETP.GEU.FTZ.AND P1, PT, |R31|, 4.2275390625, PT ;  /* 0x408748001f00780b */ /* 0x000fe20003f3e200 */
[----:B------:R-:W-:-:S04]  /*8520*/  DADD R26, -|R66|, +INF ;  /* 0x7ff00000421a7429 */ /* 0x000fc80000000300 */
[----:B------:R-:W4:-:S06]  /*8530*/  DSETP.GT.AND P0, PT, |R66|, RZ, PT ;  /* 0x000000ff4200722a */ /* 0x000f0c0003f04200 */
[----:B----4-:R-:W-:Y:S02]  /*8540*/  FSEL R35, R27, RZ, !P0 ;  /* 0x000000ff1b237208 */ /* 0x010fe40004000000 */
        /* <DEDUP_REMOVED lines=8> */
[----:B------:R4:W0:-:S06]  /*85d0*/  @!P1 DMUL R34, R10, R26 ;  /* 0x0000001a0a229228 */ /* 0x00080c0000000000 */
.L_x_5413:
[----:B------:R-:W-:Y:S05]  /*85e0*/  BSYNC B0 ;  /* 0x0000000000007941 */ /* 0x000fea0003800000 */
.L_x_5412:
[----:B------:R-:W-:Y:S01]  /*85f0*/  BSSY B2, `(.L_x_5414) ;  /* 0x0000011000027945 */ /* 0x000fe20003800000 */
[----:B------:R-:W-:Y:S05]  /*8600*/  @!P2 BRA `(.L_x_5415) ;  /* 0x000000d00000a947 */ /* 0x000fea0003800000 */
[----:B----4-:R-:W4:-:S04]  /*8610*/  DMUL R26, R24, c[0x2][0x0] ;  /* 0x00800000181a7a28 */ /* 0x010f080000000000 */
[----:B------:R-:W-:Y:S02]  /*8620*/  DSETP.GE.AND P0, PT, |R24|, 2.14748364800000000000e+09, PT ;  /* 0x41e000001800742a */ /* 0x000fe40003f06200 */
[----:B----4-:R-:W4:Y:S08]  /*8630*/  F2I.F64 R3, R26 ;  /* 0x0000001a00037311 */ /* 0x010f300000301100 */
[----:B----4-:R-:W4:Y:S02]  /*8640*/  I2F.F64 R10, R3 ;  /* 0x00000003000a7312 */ /* 0x010f240000201c00 */
[----:B----4-:R-:W4:-:S06]  /*8650*/  DFMA R28, -R10, c[0x2][0x8], R24 ;  /* 0x008002000a1c7a2b */ /* 0x010f0c0000000118 */
[----:B----4-:R-:W4:-:S06]  /*8660*/  DFMA R28, -R10, c[0x2][0x10], R28 ;  /* 0x008004000a1c7a2b */ /* 0x010f0c000000011c */
[----:B----4-:R4:W3:Y:S01]  /*8670*/  DFMA R10, -R10, c[0x2][0x18], R28 ;  /* 0x008006000a0a7a2b */ /* 0x0108e2000000011c */
[----:B------:R-:W-:Y:S05]  /*8680*/  @!P0 BRA `(.L_x_5416) ;  /* 0x0000007000008947 */ /* 0x000fea0003800000 */
[----:B---3--:R-:W-:Y:S01]  /*8690*/  IMAD.MOV.U32 R10, RZ, RZ, R24 ;  /* 0x000000ffff0a7224 */ /* 0x008fe200078e0018 */
[----:B------:R-:W-:Y:S01]  /*86a0*/  MOV R56, 0x86d0 ;  /* 0x000086d000387802 */ /* 0x000fe20000000f00 */
[----:B------:R-:W-:-:S03]  /*86b0*/  IMAD.MOV.U32 R57, RZ, RZ, R25 ;  /* 0x000000ffff397224 */ /* 0x000fc600078e0019 */
[----:B012-4-:R-:W-:Y:S05]  /*86c0*/  CALL.REL.NOINC `($_ZN2at6native29vectorized_elementwise_kernelILi2EZZZNS0_15tan_kernel_cudaERNS_18TensorIteratorBaseEENKUlvE_clEvENKUlvE_clEvEUlN3c107complexIdEEE_St5arrayIPcLm2EEEEviT0_T1_$__internal_trig_reduction_slowpathd) ;  /* 0x00015f9000007944 */ /* 0x017fea0003c00000 */
[----:B------:R-:W-:Y:S05]  /*86d0*/  BRA `(.L_x_5416) ;  /* 0x0000002000007947 */ /* 0x000fea0003800000 */
.L_x_5415:
[----:B----4-:R4:W3:Y:S01]  /*86e0*/  DMUL R10, RZ, R24 ;  /* 0x00000018ff0a7228 */ /* 0x0108e20000000000 */
[----:B------:R-:W-:-:S05]  /*86f0*/  IMAD.MOV.U32 R3, RZ, RZ, RZ ;  /* 0x000000ffff037224 */ /* 0x000fca00078e00ff */
.L_x_5416:
[----:B------:R-:W-:Y:S05]  /*8700*/  BSYNC B2 ;  /* 0x0000000000027941 */ /* 0x000fea0003800000 */
.L_x_5414:
[----:B------:R-:W-:Y:S01]  /*8710*/  SHF.L.U32 R26, R3, 0x3, RZ ;  /* 0x00000003031a7819 */ /* 0x000fe200000006ff */
[----:B0-----:R-:W-:-:S03]  /*8720*/  IMAD.MOV.U32 R39, RZ, RZ, 0x8 ;  /* 0x00000008ff277424 */ /* 0x001fc600078e00ff */
[----:B------:R-:W-:-:S05]  /*8730*/  LOP3.LUT R26, R26, 0x8, RZ, 0xc0, !PT ;  /* 0x000000081a1a7812 */ /* 0x000fca00078ec0ff */
[----:B------:R-:W-:-:S05]  /*8740*/  IMAD.WIDE.U32 R38, R26, R39, c[0x4][0x168] ;  /* 0x01005a001a267625 */ /* 0x000fca00078e0027 */
[----:B----4-:R-:W4:Y:S04]  /*8750*/  LDG.E.128.CONSTANT R28, [R38.64] ;  /* 0x00000006261c7981 */ /* 0x010f28000c1e9d00 */
        /* <DEDUP_REMOVED lines=32> */
.L_x_5418:
[----:B------:R3:W4:Y:S01]  /*8960*/  DMUL R10, RZ, R24 ;  /* 0x00000018ff0a7228 */ /* 0x0007220000000000 */
[----:B------:R-:W-:-:S05]  /*8970*/  IMAD.MOV.U32 R3, RZ, RZ, RZ ;  /* 0x000000ffff037224 */ /* 0x000fca00078e00ff */
.L_x_5419:
[----:B------:R-:W-:Y:S05]  /*8980*/  BSYNC B2 ;  /* 0x0000000000027941 */ /* 0x000fea0003800000 */
.L_x_5417:
        /* <DEDUP_REMOVED lines=31> */
.L_x_5393:
[----:B------:R-:W4:-:S10]  /*8b80*/  DADD R66, R24, -R24 ;  /* 0x0000000018427229 */ /* 0x000f140000000818 */
[----:B----4-:R-:W-:Y:S01]  /*8b90*/  IMAD.MOV.U32 R28, RZ, RZ, R66 ;  /* 0x000000ffff1c7224 */ /* 0x010fe200078e0042 */
[----:B------:R-:W-:Y:S01]  /*8ba0*/  MOV R29, R67 ;  /* 0x00000043001d7202 */ /* 0x000fe20000000f00 */
[----:B------:R-:W-:Y:S05]  /*8bb0*/  BRA `(.L_x_5411) ;  /* 0x0000058000007947 */ /* 0x000fea0003800000 */
.L_x_5392:
[----:B------:R-:W-:-:S13]  /*8bc0*/  LOP3.LUT P0, RZ, R34, 0xfffff, R35, 0xf8, !PT ;  /* 0x000fffff22ff7812 */ /* 0x000fda000780f823 */
[----:B------:R-:W-:-:S04]  /*8bd0*/  @P0 DMUL R10, R24, R66 ;  /* 0x00000042180a0228 */ /* 0x000fc80000000000 */
[----:B------:R-:W4:-:S06]  /*8be0*/  @P0 DSETP.NEU.AND P1, PT, R24, RZ, PT ;  /* 0x000000ff1800022a */ /* 0x000f0c0003f2d000 */
[----:B----4-:R-:W-:Y:S02]  /*8bf0*/  @P0 FSEL R28, R24, R10, !P1 ;  /* 0x0000000a181c0208 */ /* 0x010fe40004800000 */
[----:B------:R-:W-:Y:S01]  /*8c00*/  @P0 FSEL R29, R25, R11, !P1 ;  /* 0x0000000b191d0208 */ /* 0x000fe20004800000 */
[----:B------:R-:W-:Y:S05]  /*8c10*/  @P0 BRA `(.L_x_5411) ;  /* 0x0000052000000947 */ /* 0x000fea0003800000 */
[----:B------:R-:W4:Y:S01]  /*8c20*/  DSETP.NEU.AND P0, PT, |R24|, +INF , PT ;  /* 0x7ff000001800742a */ /* 0x000f220003f0d200 */
[----:B------:R-:W-:Y:S01]  /*8c30*/  BSSY B2, `(.L_x_5420) ;  /* 0x000004c000027945 */ /* 0x000fe20003800000 */
[----:B------:R-:W-:-:S12]  /*8c40*/  IADD3 R66, R35, -0x40000000, RZ ;  /* 0xc000000023427810 */ /* 0x000fd80007ffe0ff */
[----:B----4-:R-:W-:Y:S05]  /*8c50*/  @!P0 BRA `(.L_x_5421) ;  /* 0x0000049000008947 */ /* 0x010fea0003800000 */
[C---:B------:R-:W4:Y:S01]  /*8c60*/  DMUL R28, R24.reuse, c[0x2][0x0] ;  /* 0x00800000181c7a28 */ /* 0x040f220000000000 */
[----:B------:R-:W-:Y:S03]  /*8c70*/  BSSY B3, `(.L_x_5422) ;  /* 0x000000f000037945 */ /* 0x000fe60003800000 */
[----:B------:R-:W-:Y:S02]  /*8c80*/  DSETP.GE.AND P2, PT, |R24|, 2.14748364800000000000e+09, PT ;  /* 0x41e000001800742a */ /* 0x000fe40003f46200 */
[----:B----4-:R-:W4:Y:S08]  /*8c90*/  F2I.F64 R3, R28 ;  /* 0x0000001c00037311 */ /* 0x010f300000301100 */
[----:B0---4-:R-:W0:Y:S01]  /*8ca0*/  I2F.F64 R38, R3 ;  /* 0x0000000300267312 */ /* 0x011e220000201c00 */
        /* <DEDUP_REMOVED lines=10> */
[----:B-123--:R-:W-:Y:S05]  /*8d50*/  CALL.REL.NOINC `($_ZN2at6native29vectorized_elementwise_kernelILi2EZZZNS0_15tan_kernel_cudaERNS_18TensorIteratorBaseEENKUlvE_clEvENKUlvE_clEvEUlN3c107complexIdEEE_St5arrayIPcLm2EEEEviT0_T1_$__internal_trig_reduction_slowpathd) ;  /* 0x0001590000007944 */ /* 0x00efea0003c00000 */
.L_x_5423:
[----:B------:R-:W-:Y:S05]  /*8d60*/  BSYNC B3 ;  /* 0x0000000000037941 */ /* 0x000fea0003800000 */
.L_x_5422:
[----:B------:R-:W-:Y:S01]  /*8d70*/  IMAD.SHL.U32 R27, R3, 0x8, RZ ;  /* 0x00000008031b7824 */ /* 0x000fe200078e00ff */
[----:B------:R-:W-:-:S04]  /*8d80*/  MOV R58, 0x8 ;  /* 0x00000008003a7802 */ /* 0x000fc80000000f00 */
        /* <DEDUP_REMOVED lines=26> */
[----:B------:R-:W-:Y:S01]  /*8f30*/  IMAD.MOV.U32 R26, RZ, RZ, R3 ;  /* 0x000000ffff1a7224 */ /* 0x000fe200078e0003 */
[----:B------:R-:W-:Y:S01]  /*8f40*/  MOV R39, R11 ;  /* 0x0000000b00277202 */ /* 0x000fe20000000f00 */
[----:B------:R-:W-:Y:S02]  /*8f50*/  IMAD.MOV.U32 R38, RZ, RZ, R10 ;  /* 0x000000ffff267224 */ /* 0x000fe400078e000a */
.L_x_5425:
[----:B------:R-:W-:Y:S05]  /*8f60*/  BSYNC B3 ;  /* 0x0000000000037941 */ /* 0x000fea0003800000 */
.L_x_5424:
        /* <DEDUP_REMOVED lines=24> */
.L_x_5421:
[----:B------:R-:W-:Y:S05]  /*90f0*/  BSYNC B2 ;  /* 0x0000000000027941 */ /* 0x000fea0003800000 */
.L_x_5420:
[----:B------:R-:W-:Y:S01]  /*9100*/  IMAD.MOV.U32 R67, RZ, RZ, R66 ;  /* 0x000000ffff437224 */ /* 0x000fe200078e0042 */
[----:B---3--:R-:W-:Y:S01]  /*9110*/  LOP3.LUT R29, RZ, 0x80000000, R25, 0xb8, !PT ;  /* 0x80000000ff1d7812 */ /* 0x008fe200078eb819 */
[----:B------:R-:W-:Y:S01]  /*9120*/  IMAD.MOV.U32 R66, RZ, RZ, R34 ;  /* 0x000000ffff427224 */ /* 0x000fe200078e0022 */
[----:B------:R-:W-:Y:S02]  /*9130*/  MOV R28, RZ ;  /* 0x000000ff001c7202 */ /* 0x000fe40000000f00 */
.L_x_5411:
[----:B------:R-:W-:Y:S05]  /*9140*/  BSYNC B1 ;  /* 0x0000000000017941 */ /* 0x000fea0003800000 */
.L_x_5391:
        /* <DEDUP_REMOVED lines=27> */
.L_x_5431:
[----:B------:R4:W0:Y:S01]  /*9300*/  DMUL R10, RZ, R20 ;  /* 0x00000014ff0a7228 */ /* 0x0008220000000000 */
[----:B------:R-:W-:-:S05]  /*9310*/  IMAD.MOV.U32 R3, RZ, RZ, RZ ;  /* 0x000000ffff037224 */ /* 0x000fca00078e00ff */
.L_x_5432:
[----:B------:R-:W-:Y:S05]  /*9320*/  BSYNC B2 ;  /* 0x0000000000027941 */ /* 0x000fea0003800000 */
.L_x_5430:
[----:B0---4-:R-:W0:Y:S01]  /*9330*/  DMUL R20, R10, R10 ;  /* 0x0000000a0a147228 */ /* 0x011e220000000000 */
[----:B------:R-:W-:Y:S01]  /*9340*/  IMAD.MOV.U32 R22, RZ, RZ, 0x2799bcb9 ;  /* 0x2799bcb9ff167424 */ /* 0x000fe200078e00ff */
[----:B------:R-:W-:Y:S01]  /*9350*/  MOV R23, 0x3ee48dac ;  /* 0x3ee48dac00177802 */ /* 0x000fe20000000f00 */
[----:B------:R-:W-:Y:S01]  /*9360*/  BSSY B0, `(.L_x_5433) ;  /* 0x0000020000007945 */ /* 0x000fe20003800000 */
[----:B------:R-:W-:Y:S02]  /*9370*/  LOP3.LUT R3, R3, 0x1, RZ, 0xc0, !PT ;  /* 0x0000000103037812 */ /* 0x000fe400078ec0ff */
[----:B------:R-:W-:-:S02]  /*9380*/  LOP3.LUT R27, R69, 0x7fffffff, RZ, 0xc0, !PT ;  /* 0x7fffffff451b7812 */ /* 0x000fc400078ec0ff */
[----:B0-----:R-:W0:Y:S01]  /*9390*/  DFMA R22, R20, R22, c[0x2][0x20] ;  /* 0x008008001416762b */ /* 0x001e220000000016 */
[----:B------:R-:W-:Y:S02]  /*93a0*/  ISETP.NE.U32.AND P0, PT, R3, 0x1, PT ;  /* 0x000000010300780c */ /* 0x000fe40003f05070 */
        /* <DEDUP_REMOVED lines=27> */
.L_x_5434:
[----:B------:R-:W-:Y:S05]  /*9560*/  BSYNC B0 ;  /* 0x0000000000007941 */ /* 0x000fea0003800000 */
.L_x_5433:
[----:B------:R-:W-:Y:S01]  /*9570*/  BSSY B2, `(.L_x_5435) ;  /* 0x0000053000027945 */ /* 0x000fe20003800000 */
[----:B----4-:R4:W0:Y:S01]  /*9580*/  DFMA R20, R22, R22, 1 ;  /* 0x3ff000001614742b */ /* 0x0108220000000016 */
[----:B------:R-:W-:Y:S01]  /*9590*/  IMAD.MOV.U32 R26, RZ, RZ, R68 ;  /* 0x000000ffff1a7224 */ /* 0x000fe200078e0044 */
[----:B------:R-:W-:Y:S05]  /*95a0*/  @!P1 BRA `(.L_x_5436) ;  /* 0x0000044000009947 */ /* 0x000fea0003800000 */
[----:B0---4-:R-:W-:Y:S01]  /*95b0*/  IMAD.MOV.U32 R10, RZ, RZ, 0x652b82fe ;  /* 0x652b82feff0a7424 */ /* 0x011fe200078e00ff */
[----:B------:R-:W-:Y:S01]  /*95c0*/  BSSY B3, `(.L_x_5437) ;  /* 0x000003d000037945 */ /* 0x000fe20003800000 */
[----:B------:R-:W-:Y:S02]  /*95d0*/  IMAD.MOV.U32 R11, RZ, RZ, 0x3ff71547 ;  /* 0x3ff71547ff0b7424 */ /* 0x000fe400078e00ff */
        /* <DEDUP_REMOVED lines=12> */
[----:B------:R-:W-:Y:S02]  /*96a0*/  MOV R31, 0x3e21f407 ;  /* 0x3e21f407001f7802 */ /* 0x000fe40000000f00 */
[----:B------:R-:W-:-:S05]  /*96b0*/  IADD3 R34, R10, -0x1, RZ ;  /* 0xffffffff0a227810 */ /* 0x000fca0007ffe0ff */
        /* <DEDUP_REMOVED lines=23> */
[----:B------:R-:W-:Y:S02]  /*9830*/  @P1 FSEL R24, R10, R30, !P0 ;  /* 0x0000001e0a181208 */ /* 0x000fe40004000000 */
[----:B------:R-:W-:Y:S01]  /*9840*/  MOV R10, 0x1 ;  /* 0x00000001000a7802 */ /* 0x000fe20000000f00 */
[----:B------:R-:W-:Y:S01]  /*9850*/  IMAD.MOV.U32 R25, RZ, RZ, R3 ;  /* 0x000000ffff197224 */ /* 0x000fe200078e0003 */
[----:B------:R-:W-:-:S05]  /*9860*/  FSETP.GEU.AND P1, PT, |R3|, 6.5827683646048100446e-37, PT ;  /* 0x036000000300780b */ /* 0x000fca0003f2e200 */
        /* <DEDUP_REMOVED lines=18> */
.L_x_5438:
[----:B------:R-:W-:Y:S05]  /*9990*/  BSYNC B3 ;  /* 0x0000000000037941 */ /* 0x000fea0003800000 */
.L_x_5437:
[----:B------:R-:W-:-:S04]  /*99a0*/  DADD R10, R24, R10 ;  /* 0x00000000180a7229 */ /* 0x000fc8000000000a */
[----:B------:R-:W0:-:S06]  /*99b0*/  DSETP.GE.AND P0, PT, R26, c[0x2][0xe8], PT ;  /* 0x00803a001a00762a */ /* 0x000e0c0003f06000 */
[----:B0-----:R-:W-:Y:S02]  /*99c0*/  FSEL R24, R10, RZ, !P0 ;  /* 0x000000ff0a187208 */ /* 0x001fe40004000000 */
[----:B------:R-:W-:Y:S01]  /*99d0*/  FSEL R25, R11, +QNAN , !P0 ;  /* 0x7ff000000b197808 */ /* 0x000fe20004000000 */
[----:B------:R-:W-:Y:S05]  /*99e0*/  BRA `(.L_x_5439) ;  /* 0x000000b000007947 */ /* 0x000fea0003800000 */
.L_x_5436:
        /* <DEDUP_REMOVED lines=11> */
.L_x_5439:
[----:B------:R-:W-:Y:S05]  /*9aa0*/  BSYNC B2 ;  /* 0x0000000000027941 */ /* 0x000fea0003800000 */
.L_x_5435:
[----:B----4-:R-:W-:Y:S01]  /*9ab0*/  LOP3.LUT R69, R25, 0x80000000, R69, 0xb8, !PT ;  /* 0x8000000019457812 */ /* 0x010fe200078eb845 */
[----:B------:R-:W-:Y:S01]  /*9ac0*/  IMAD.MOV.U32 R68, RZ, RZ, R24 ;  /* 0x000000ffff447224 */ /* 0x000fe200078e0018 */
[----:B------:R-:W-:Y:S01]  /*9ad0*/  MOV R24, 0x0 ;  /* 0x0000000000187802 */ /* 0x000fe20000000f00 */
[----:B------:R-:W-:Y:S01]  /*9ae0*/  IMAD.MOV.U32 R25, RZ, RZ, 0x3fd80000 ;  /* 0x3fd80000ff197424 */ /* 0x000fe200078e00ff */
[----:B------:R-:W-:Y:S03]  /*9af0*/  BSSY B2, `(.L_x_5440) ;  /* 0x000001c000027945 */ /* 0x000fe60003800000 */
        /* <DEDUP_REMOVED lines=16> */
[----:B----4-:R-:W-:Y:S01]  /*9c00*/  MOV R11, R26 ;  /* 0x0000001a000b7202 */ /* 0x010fe20000000f00 */
[----:B------:R-:W-:Y:S01]  /*9c10*/  IMAD.MOV.U32 R59, RZ, RZ, R61 ;  /* 0x000000ffff3b7224 */ /* 0x000fe200078e003d */
[----:B------:R-:W-:Y:S01]  /*9c20*/  MOV R3, 0x9c80 ;  /* 0x00009c8000037802 */ /* 0x000fe20000000f00 */
[----:B------:R-:W-:Y:S02]  /*9c30*/  IMAD.MOV.U32 R57, RZ, RZ, R34 ;  /* 0x000000ffff397224 */ /* 0x000fe400078e0022 */
[----:B------:R-:W-:Y:S02]  /*9c40*/  IMAD.MOV.U32 R56, RZ, RZ, R35 ;  /* 0x000000ffff387224 */ /* 0x000fe400078e0023 */
[----:B------:R-:W-:Y:S02]  /*9c50*/  IMAD.MOV.U32 R10, RZ, RZ, R27 ;  /* 0x000000ffff0a7224 */ /* 0x000fe400078e001b */
[----:B------:R-:W-:-:S02]  /*9c60*/  IMAD.MOV.U32 R42, RZ, RZ, R25 ;  /* 0x000000ffff2a7224 */ /* 0x000fc400078e0019 */
[----:B0123--:R-:W-:Y:S05]  /*9c70*/  CALL.REL.NOINC `($__internal_9_$__cuda_sm20_dsqrt_rn_f64_mediumpath_v1) ;  /* 0x0001469000007944 */ /* 0x00ffea0003c00000 */
[----:B------:R-:W-:-:S04]  /*9c80*/  LOP3.LUT R11, R11, R10, RZ, 0x3c, !PT ;  /* 0x0000000a0b0b7212 */ /* 0x000fc800078e3cff */
[----:B------:R-:W-:-:S04]  /*9c90*/  LOP3.LUT R10, R11, R10, RZ, 0x3c, !PT ;  /* 0x0000000a0b0a7212 */ /* 0x000fc800078e3cff */
[----:B------:R-:W-:Y:S02]  /*9ca0*/  LOP3.LUT R11, R11, R10, RZ, 0x3c, !PT ;  /* 0x0000000a0b0b7212 */ /* 0x000fe400078e3cff */
.L_x_5441:
[----:B------:R-:W-:Y:S05]  /*9cb0*/  BSYNC B2 ;  /* 0x0000000000027941 */ /* 0x000fea0003800000 */
.L_x_5440:
        /* <DEDUP_REMOVED lines=26> */
.L_x_5443:
[----:B------:R-:W-:Y:S05]  /*9e60*/  BSYNC B2 ;  /* 0x0000000000027941 */ /* 0x000fea0003800000 */
.L_x_5442:
        /* <DEDUP_REMOVED lines=24> */
[----:B------:R-:W-:Y:S02]  /*9ff0*/  IMAD.MOV.U32 R21, RZ, RZ, R3 ;  /* 0x000000ffff157224 */ /* 0x000fe400078e0003 */
.L_x_5445:
[----:B------:R-:W-:Y:S05]  /*a000*/  BSYNC B2 ;  /* 0x0000000000027941 */ /* 0x000fea0003800000 */
.L_x_5444:
[----:B------:R-:W-:Y:S02]  /*a010*/  IMAD.MOV.U32 R24, RZ, RZ, R20 ;  /* 0x000000ffff187224 */ /* 0x000fe400078e0014 */
[----:B------:R-:W-:Y:S01]  /*a020*/  IMAD.MOV.U32 R25, RZ, RZ, R21 ;  /* 0x000000ffff197224 */ /* 0x000fe200078e0015 */
[----:B------:R-:W-:Y:S05]  /*a030*/  BRA `(.L_x_5446) ;  /* 0x00000dd000007947 */ /* 0x000fea0003800000 */
.L_x_5429:
[----:B------:R-:W-:Y:S01]  /*a040*/  IMAD.MOV.U32 R10, RZ, RZ, 0x652b82fe ;  /* 0x652b82feff0a7424 */ /* 0x000fe200078e00ff */
[----:B------:R-:W-:Y:S01]  /*a050*/  MOV R11, 0x3ff71547 ;  /* 0x3ff71547000b7802 */ /* 0x000fe20000000f00 */
[----:B------:R-:W-:Y:S01]  /*a060*/  IMAD.MOV.U32 R26, RZ, RZ, 0x69ce2bdf ;  /* 0x69ce2bdfff1a7424 */ /* 0x000fe200078e00ff */
[----:B------:R-:W-:Y:S01]  /*a070*/  BSSY B0, `(.L_x_5447) ;  /* 0x0000024000007945 */ /* 0x000fe20003800000 */
[----:B------:R-:W-:Y:S01]  /*a080*/  IMAD.MOV.U32 R27, RZ, RZ, 0x3e5ade15 ;  /* 0x3e5ade15ff1b7424 */ /* 0x000fe200078e00ff */
[----:B------:R-:W-:-:S04]  /*a090*/  DSETP.NEU.AND P2, PT, |R20|, +INF , PT ;  /* 0x7ff000001400742a */ /* 0x000fc80003f4d200 */
        /* <DEDUP_REMOVED lines=27> */
[----:B------:R-:W-:-:S05]  /*a250*/  @!P1 SHF.R.S32.HI R3, RZ, 0x1, R3 ;  /* 0x00000001ff039819 */ /* 0x000fca0000011403 */
[----:B------:R-:W-:Y:S02]  /*a260*/  @!P1 IMAD.IADD R10, R10, 0x1, -R3 ;  /* 0x000000010a0a9824 */ /* 0x000fe400078e0a03 */
[----:B------:R-:W-:-:S03]  /*a270*/  @!P1 IMAD R11, R3, 0x100000, R25 ;  /* 0x00100000030b9824 */ /* 0x000fc600078e0219 */
[----:B------:R-:W-:Y:S02]  /*a280*/  @!P1 LEA R23, R10, 0x3ff00000, 0x14 ;  /* 0x3ff000000a179811 */ /* 0x000fe400078ea0ff */
[----:B------:R-:W-:-:S06]  /*a290*/  @!P1 MOV R10, R24 ;  /* 0x00000018000a9202 */ /* 0x000fcc0000000f00 */
[----:B------:R4:W0:-:S06]  /*a2a0*/  @!P1 DMUL R30, R10, R22 ;  /* 0x000000160a1e9228 */ /* 0x00080c0000000000 */
.L_x_5448:
[----:B------:R-:W-:Y:S05]  /*a2b0*/  BSYNC B0 ;  /* 0x0000000000007941 */ /* 0x000fea0003800000 */
.L_x_5447:
        /* <DEDUP_REMOVED lines=15> */
.L_x_5450:
[----:B----4-:R4:W3:Y:S01]  /*a3b0*/  DMUL R10, RZ, R20 ;  /* 0x00000014ff0a7228 */ /* 0x0108e20000000000 */
[----:B------:R-:W-:-:S05]  /*a3c0*/  IMAD.MOV.U32 R3, RZ, RZ, RZ ;  /* 0x000000ffff037224 */ /* 0x000fca00078e00ff */
.L_x_5451:
[----:B------:R-:W-:Y:S05]  /*a3d0*/  BSYNC B2 ;  /* 0x0000000000027941 */ /* 0x000fea0003800000 */
.L_x_5449:
[----:B------:R-:W-:Y:S02]  /*a3e0*/  IMAD.SHL.U32 R22, R3, 0x8, RZ ;  /* 0x0000000803167824 */ /* 0x000fe400078e00ff */
        /* <DEDUP_REMOVED lines=8> */
[----:B------:R-:W-:Y:S01]  /*a470*/  MOV R38, 0x79785eba ;  /* 0x79785eba00267802 */ /* 0x000fe20000000f00 */
[----:B------:R-:W4:Y:S01]  /*a480*/  DMUL R22, R10, R10 ;  /* 0x0000000a0a167228 */ /* 0x000f220000000000 */
        /* <DEDUP_REMOVED lines=26> */
.L_x_5453:
[----:B------:R3:W4:Y:S01]  /*a630*/  DMUL R10, RZ, R20 ;  /* 0x00000014ff0a7228 */ /* 0x0007220000000000 */
[----:B------:R-:W-:-:S05]  /*a640*/  IMAD.MOV.U32 R3, RZ, RZ, RZ ;  /* 0x000000ffff037224 */ /* 0x000fca00078e00ff */
.L_x_5454:
[----:B------:R-:W-:Y:S05]  /*a650*/  BSYNC B2 ;  /* 0x0000000000027941 */ /* 0x000fea0003800000 */
.L_x_5452:
        /* <DEDUP_REMOVED lines=31> */
.L_x_5428:
[----:B------:R-:W4:-:S10]  /*a850*/  DADD R68, R20, -R20 ;  /* 0x0000000014447229 */ /* 0x000f140000000814 */
[----:B----4-:R-:W-:Y:S02]  /*a860*/  IMAD.MOV.U32 R24, RZ, RZ, R68 ;  /* 0x000000ffff187224 */ /* 0x010fe400078e0044 */
[----:B------:R-:W-:Y:S01]  /*a870*/  IMAD.MOV.U32 R25, RZ, RZ, R69 ;  /* 0x000000ffff197224 */ /* 0x000fe200078e0045 */
[----:B------:R-:W-:Y:S05]  /*a880*/  BRA `(.L_x_5446) ;  /* 0x0000058000007947 */ /* 0x000fea0003800000 */
.L_x_5427:
        /* <DEDUP_REMOVED lines=19> */
[----:B0-----:R-:W-:Y:S01]  /*a9c0*/  MOV R10, R34 ;  /* 0x00000022000a7202 */ /* 0x001fe20000000f00 */
[----:B------:R-:W-:Y:S01]  /*a9d0*/  IMAD.MOV.U32 R11, RZ, RZ, R35 ;  /* 0x000000ffff0b7224 */ /* 0x000fe200078e0023 */
[----:B------:R-:W-:Y:S05]  /*a9e0*/  @!P2 BRA `(.L_x_5458) ;  /* 0x000000400000a947 */ /* 0x000fea0003800000 */
[----:B------:R-:W-:Y:S01]  /*a9f0*/  IMAD.MOV.U32 R10, RZ, RZ, R20 ;  /* 0x000000ffff0a7224 */ /* 0x000fe200078e0014 */
[----:B------:R-:W-:Y:S01]  /*aa00*/  MOV R56, 0xaa30 ;  /* 0x0000aa3000387802 */ /* 0x000fe20000000f00 */
[----:B------:R-:W-:Y:S02]  /*aa10*/  IMAD.MOV.U32 R57, RZ, RZ, R21 ;  /* 0x000000ffff397224 */ /* 0x000fe400078e0015 */
[----:B-123--:R-:W-:Y:S05]  /*aa20*/  CALL.REL.NOINC `($_ZN2at6native29vectorized_elementwise_kernelILi2EZZZNS0_15tan_kernel_cudaERNS_18TensorIteratorBaseEENKUlvE_clEvENKUlvE_clEvEUlN3c107complexIdEEE_St5arrayIPcLm2EEEEviT0_T1_$__internal_trig_reduction_slowpathd) ;  /* 0x00013c3000007944 */ /* 0x00efea0003c00000 */
.L_x_5458:
[----:B------:R-:W-:Y:S05]  /*aa30*/  BSYNC B3 ;  /* 0x0000000000037941 */ /* 0x000fea0003800000 */
.L_x_5457:
        /* <DEDUP_REMOVED lines=28> */
[----:B------:R-:W-:Y:S02]  /*ac00*/  IMAD.MOV.U32 R22, RZ, RZ, R3 ;  /* 0x000000ffff167224 */ /* 0x000fe400078e0003 */
[----:B------:R-:W-:Y:S02]  /*ac10*/  IMAD.MOV.U32 R34, RZ, RZ, R10 ;  /* 0x000000ffff227224 */ /* 0x000fe400078e000a */
[----:B------:R-:W-:Y:S02]  /*ac20*/  IMAD.MOV.U32 R35, RZ, RZ, R11 ;  /* 0x000000ffff237224 */ /* 0x000fe400078e000b */
.L_x_5460:
[----:B------:R-:W-:Y:S05]  /*ac30*/  BSYNC B3 ;  /* 0x0000000000037941 */ /* 0x000fea0003800000 */
.L_x_5459:
[----:B------:R-:W-:Y:S02]  /*ac40*/  IADD3 R10, R22, 0x1, RZ ;  /* 0x00000001160a7810 */ /* 0x000fe40007ffe0ff */
[----:B------:R-:W-:-:S03]  /*ac50*/  MOV R42, 0x8 ;  /* 0x00000008002a7802 */ /* 0x000fc60000000f00 */
        /* <DEDUP_REMOVED lines=22> */
.L_x_5456:
[----:B------:R-:W-:Y:S05]  /*adc0*/  BSYNC B2 ;  /* 0x0000000000027941 */ /* 0x000fea0003800000 */
.L_x_5455:
[----:B------:R-:W-:Y:S01]  /*add0*/  IMAD.MOV.U32 R69, RZ, RZ, R68 ;  /* 0x000000ffff457224 */ /* 0x000fe200078e0044 */
[----:B---3--:R-:W-:Y:S01]  /*ade0*/  LOP3.LUT R25, RZ, 0x80000000, R21, 0xb8, !PT ;  /* 0x80000000ff197812 */ /* 0x008fe200078eb815 */
[----:B------:R-:W-:Y:S02]  /*adf0*/  IMAD.MOV.U32 R68, RZ, RZ, R30 ;  /* 0x000000ffff447224 */ /* 0x000fe400078e001e */
[----:B------:R-:W-:Y:S02]  /*ae00*/  IMAD.MOV.U32 R24, RZ, RZ, RZ ;  /* 0x000000ffff187224 */ /* 0x000fe400078e00ff */
.L_x_5446:
[----:B------:R-:W-:Y:S05]  /*ae10*/  BSYNC B1 ;  /* 0x0000000000017941 */ /* 0x000fea0003800000 */
.L_x_5426:
[----:B------:R-:W4:Y:S01]  /*ae20*/  DADD R26, -RZ, -R18 ;  /* 0x00000000ff1a7229 */ /* 0x000f220000000912 */
[----:B------:R-:W-:Y:S09]  /*ae30*/  BSSY B1, `(.L_x_5461) ;  /* 0x00001cb000017945 */ /* 0x000ff20003800000 */
[----:B----4-:R-:W-:Y:S01]  /*ae40*/  LOP3.LUT R3, R27, 0x7fffffff, RZ, 0xc0, !PT ;  /* 0x7fffffff1b037812 */ /* 0x010fe200078ec0ff */
[----:B------:R-:W-:Y:S01]  /*ae50*/  IMAD.MOV.U32 R70, RZ, RZ, R26 ;  /* 0x000000ffff467224 */ /* 0x000fe200078e001a */
[----:B------:R-:W-:-:S02]  /*ae60*/  MOV R71, R27 ;  /* 0x0000001b00477202 */ /* 0x000fc40000000f00 */
        /* <DEDUP_REMOVED lines=22> */
.L_x_5466:
[----:B------:R4:W0:Y:S01]  /*afd0*/  DMUL R10, RZ, R16 ;  /* 0x00000010ff0a7228 */ /* 0x0008220000000000 */
[----:B------:R-:W-:-:S05]  /*afe0*/  IMAD.MOV.U32 R3, RZ, RZ, RZ ;  /* 0x000000ffff037224 */ /* 0x000fca00078e00ff */
.L_x_5467:
[----:B------:R-:W-:Y:S05]  /*aff0*/  BSYNC B2 ;  /* 0x0000000000027941 */ /* 0x000fea0003800000 */
.L_x_5465:
        /* <DEDUP_REMOVED lines=35> */
.L_x_5469:
[----:B------:R-:W-:Y:S05]  /*b230*/  BSYNC B0 ;  /* 0x0000000000007941 */ /* 0x000fea0003800000 */
.L_x_5468:
[----:B------:R-:W-:Y:S01]  /*b240*/  BSSY B2, `(.L_x_5470) ;  /* 0x0000053000027945 */ /* 0x000fe20003800000 */
[----:B----4-:R4:W0:Y:S01]  /*b250*/  DFMA R16, R18, R18, 1 ;  /* 0x3ff000001210742b */ /* 0x0108220000000012 */
[----:B------:R-:W-:Y:S01]  /*b260*/  MOV R22, R70 ;  /* 0x0000004600167202 */ /* 0x000fe20000000f00 */
        /* <DEDUP_REMOVED lines=24> */
[----:B------:R-:W-:-:S04]  /*b3f0*/  @P0 IADD3 R30, R10, RZ, RZ ;  /* 0x000000ff0a1e0210 */ /* 0x000fc80007ffe0ff */
[----:B------:R-:W-:Y:S01]  /*b400*/  LEA R31, R30, 0x3ff00000, 0x14 ;  /* 0x3ff000001e1f7811 */ /* 0x000fe200078ea0ff */
[----:B0-----:R-:W0:Y:S01]  /*b410*/  DFMA R26, R20, R26, c[0x2][0xb0] ;  /* 0x00802c00141a762b */ /* 0x001e22000000001a */
[----:B------:R-:W-:-:S05]  /*b420*/  IMAD.MOV.U32 R30, RZ, RZ, RZ ;  /* 0x000000ffff1e7224 */ /* 0x000fca00078e00ff */
        /* <DEDUP_REMOVED lines=33> */
[----:B-123--:R-:W-:Y:S05]  /*b640*/  CALL.REL.NOINC `($__internal_8_$__cuda_sm20_div_rn_f64_full) ;  /* 0x0001265000007944 */ /* 0x00efea0003c00000 */
[----:B------:R-:W-:Y:S02]  /*b650*/  IMAD.MOV.U32 R11, RZ, RZ, R3 ;  /* 0x000000ffff0b7224 */ /* 0x000fe400078e0003 */
.L_x_5473:
[----:B------:R-:W-:Y:S05]  /*b660*/  BSYNC B3 ;  /* 0x0000000000037941 */ /* 0x000fea0003800000 */
.L_x_5472:
[----:B------:R-:W-:-:S04]  /*b670*/  DADD R10, R20, R10 ;  /* 0x00000000140a7229 */ /* 0x000fc8000000000a */
[----:B------:R-:W0:-:S06]  /*b680*/  DSETP.GE.AND P0, PT, R22, c[0x2][0xe8], PT ;  /* 0x00803a001600762a */ /* 0x000e0c0003f06000 */
[----:B0-----:R-:W-:Y:S02]  /*b690*/  FSEL R20, R10, RZ, !P0 ;  /* 0x000000ff0a147208 */ /* 0x001fe40004000000 */
[----:B------:R-:W-:Y:S01]  /*b6a0*/  FSEL R21, R11, +QNAN , !P0 ;  /* 0x7ff000000b157808 */ /* 0x000fe20004000000 */
[----:B------:R-:W-:Y:S05]  /*b6b0*/  BRA `(.L_x_5474) ;  /* 0x000000b000007947 */ /* 0x000fea0003800000 */
.L_x_5471:
        /* <DEDUP_REMOVED lines=11> */
.L_x_5474:
[----:B------:R-:W-:Y:S05]  /*b770*/  BSYNC B2 ;  /* 0x0000000000027941 */ /* 0x000fea0003800000 */
.L_x_5470:
        /* <DEDUP_REMOVED lines=15> */
[----:B------:R-:W-:Y:S02]  /*b870*/  IADD3 R21, R27, -0x100000, RZ ;  /* 0xfff000001b157810 */ /* 0x000fe40007ffe0ff */
[----:B0-----:R-:W0:Y:S01]  /*b880*/  DFMA R30, R22, -R22, R60 ;  /* 0x80000016161e722b */ /* 0x001e22000000003c */
[----:B------:R-:W-:-:S06]  /*b890*/  MOV R20, R26 ;  /* 0x0000001a00147202 */ /* 0x000fcc0000000f00 */
[----:B0-----:R0:W4:Y:S01]  /*b8a0*/  DFMA R10, R30, R20, R22 ;  /* 0x000000141e0a722b */ /* 0x0011220000000016 */
[----:B------:R-:W-:Y:S05]  /*b8b0*/  @!P0 BRA `(.L_x_5476) ;  /* 0x000000c000008947 */ /* 0x000fea0003800000 */
[----:B------:R-:W-:Y:S01]  /*b8c0*/  IMAD.MOV.U32 R43, RZ, RZ, R26 ;  /* 0x000000ffff2b7224 */ /* 0x000fe200078e001a */
[----:B------:R-:W-:Y:S01]  /*b8d0*/  MOV R42, R21 ;  /* 0x00000015002a7202 */ /* 0x000fe20000000f00 */
[----:B------:R-:W-:Y:S01]  /*b8e0*/  IMAD.MOV.U32 R59, RZ, RZ, R61 ;  /* 0x000000ffff3b7224 */ /* 0x000fe200078e003d */
[----:B------:R-:W-:Y:S01]  /*b8f0*/  MOV R3, 0xb950 ;  /* 0x0000b95000037802 */ /* 0x000fe20000000f00 */
[----:B------:R-:W-:Y:S02]  /*b900*/  IMAD.MOV.U32 R57, RZ, RZ, R30 ;  /* 0x000000ffff397224 */ /* 0x000fe400078e001e */
[----:B------:R-:W-:Y:S02]  /*b910*/  IMAD.MOV.U32 R56, RZ, RZ, R31 ;  /* 0x000000ffff387224 */ /* 0x000fe400078e001f */
[----:B----4-:R-:W-:Y:S02]  /*b920*/  IMAD.MOV.U32 R11, RZ, RZ, R22 ;  /* 0x000000ffff0b7224 */ /* 0x010fe400078e0016 */
[----:B------:R-:W-:-:S02]  /*b930*/  IMAD.MOV.U32 R10, RZ, RZ, R23 ;  /* 0x000000ffff0a7224 */ /* 0x000fc400078e0017 */
[----:B0123--:R-:W-:Y:S05]  /*b940*/  CALL.REL.NOINC `($__internal_9_$__cuda_sm20_dsqrt_rn_f64_mediumpath_v1) ;  /* 0x000129c000007944 */ /* 0x00ffea0003c00000 */
[----:B------:R-:W-:-:S04]  /*b950*/  LOP3.LUT R11, R11, R10, RZ, 0x3c, !PT ;  /* 0x0000000a0b0b7212 */ /* 0x000fc800078e3cff */
[----:B------:R-:W-:-:S04]  /*b960*/  LOP3.LUT R10, R11, R10, RZ, 0x3c, !PT ;  /* 0x0000000a0b0a7212 */ /* 0x000fc800078e3cff */
[----:B------:R-:W-:Y:S02]  /*b970*/  LOP3.LUT R11, R11, R10, RZ, 0x3c, !PT ;  /* 0x0000000a0b0b7212 */ /* 0x000fe400078e3cff */
.L_x_5476:
[----:B------:R-:W-:Y:S05]  /*b980*/  BSYNC B2 ;  /* 0x0000000000027941 */ /* 0x000fea0003800000 */
.L_x_5475:
        /* <DEDUP_REMOVED lines=26> */
.L_x_5478:
[----:B------:R-:W-:Y:S05]  /*bb30*/  BSYNC B2 ;  /* 0x0000000000027941 */ /* 0x000fea0003800000 */
.L_x_5477:
[----:B------:R-:W0:Y:S01]  /*bb40*/  MUFU.RCP64H R17, R21 ;  /* 0x0000001500117308 */ /* 0x000e220000001800 */
[----:B------:R-:W-:Y:S01]  /*bb50*/  MOV R16, 0x1 ;  /* 0x0000000100107802 */ /* 0x000fe20000000f00 */
[----:B------:R-:W-:Y:S01]  /*bb60*/  BSSY B2, `(.L_x_5479) ;  /* 0x0000017000027945 */ /* 0x000fe20003800000 */
[----:B------:R-:W-:Y:S01]  /*bb70*/  FSETP.GEU.AND P1, PT, |R19|, 6.5827683646048100446e-37, PT ;  /* 0x036000001300780b */ /* 0x000fe20003f2e200 */
        /* <DEDUP_REMOVED lines=19> */
[----:B------:R-:W-:Y:S01]  /*bcb0*/  MOV R16, R10 ;  /* 0x0000000a00107202 */ /* 0x000fe20000000f00 */
[----:B------:R-:W-:Y:S02]  /*bcc0*/  IMAD.MOV.U32 R17, RZ, RZ, R3 ;  /* 0x000000ffff117224 */ /* 0x000fe400078e0003 */
.L_x_5480:
[----:B------:R-:W-:Y:S05]  /*bcd0*/  BSYNC B2 ;  /* 0x0000000000027941 */ /* 0x000fea0003800000 */
.L_x_5479:
[----:B------:R-:W-:Y:S02]  /*bce0*/  IMAD.MOV.U32 R20, RZ, RZ, R16 ;  /* 0x000000ffff147224 */ /* 0x000fe400078e0010 */
[----:B------:R-:W-:Y:S01]  /*bcf0*/  IMAD.MOV.U32 R21, RZ, RZ, R17 ;  /* 0x000000ffff157224 */ /* 0x000fe200078e0011 */
[----:B------:R-:W-:Y:S05]  /*bd00*/  BRA `(.L_x_5481) ;  /* 0x00000dd000007947 */ /* 0x000fea0003800000 */
.L_x_5464:
        /* <DEDUP_REMOVED lines=39> */
.L_x_5483:
[----:B------:R-:W-:Y:S05]  /*bf80*/  BSYNC B0 ;  /* 0x0000000000007941 */ /* 0x000fea0003800000 */
.L_x_5482:
        /* <DEDUP_REMOVED lines=15> */
.L_x_5485:
[----:B----4-:R4:W3:Y:S01]  /*c080*/  DMUL R10, RZ, R16 ;  /* 0x00000010ff0a7228 */ /* 0x0108e20000000000 */
[----:B------:R-:W-:-:S05]  /*c090*/  IMAD.MOV.U32 R3, RZ, RZ, RZ ;  /* 0x000000ffff037224 */ /* 0x000fca00078e00ff */
.L_x_5486:
[----:B------:R-:W-:Y:S05]  /*c0a0*/  BSYNC B2 ;  /* 0x0000000000027941 */ /* 0x000fea0003800000 */
.L_x_5484:
[----:B------:R-:W-:Y:S01]  /*c0b0*/  IMAD.SHL.U32 R18, R3, 0x8, RZ ;  /* 0x0000000803127824 */ /* 0x000fe200078e00ff */
[----:B0-----:R-:W-:-:S04]  /*c0c0*/  MOV R31, 0x8 ;  /* 0x00000008001f7802 */ /* 0x001fc80000000f00 */
        /* <DEDUP_REMOVED lines=35> */
.L_x_5488:
[----:B------:R3:W4:Y:S01]  /*c300*/  DMUL R10, RZ, R16 ;  /* 0x00000010ff0a7228 */ /* 0x0007220000000000 */
[----:B------:R-:W-:-:S05]  /*c310*/  IMAD.MOV.U32 R3, RZ, RZ, RZ ;  /* 0x000000ffff037224 */ /* 0x000fca00078e00ff */
.L_x_5489:
[----:B------:R-:W-:Y:S05]  /*c320*/  BSYNC B2 ;  /* 0x0000000000027941 */ /* 0x000fea0003800000 */
.L_x_5487:
        /* <DEDUP_REMOVED lines=31> */
.L_x_5463:
[----:B------:R-:W4:-:S10]  /*c520*/  DADD R70, R16, -R16 ;  /* 0x0000000010467229 */ /* 0x000f140000000810 */
[----:B----4-:R-:W-:Y:S01]  /*c530*/  MOV R20, R70 ;  /* 0x0000004600147202 */ /* 0x010fe20000000f00 */
[----:B------:R-:W-:Y:S01]  /*c540*/  IMAD.MOV.U32 R21, RZ, RZ, R71 ;  /* 0x000000ffff157224 */ /* 0x000fe200078e0047 */
[----:B------:R-:W-:Y:S05]  /*c550*/  BRA `(.L_x_5481) ;  /* 0x0000058000007947 */ /* 0x000fea0003800000 */
.L_x_5462:
        /* <DEDUP_REMOVED lines=26> */
.L_x_5493:
[----:B------:R-:W-:Y:S05]  /*c700*/  BSYNC B3 ;  /* 0x0000000000037941 */ /* 0x000fea0003800000 */
.L_x_5492:
        /* <DEDUP_REMOVED lines=27> */
[----:B012---:R-:W-:Y:S05]  /*c8c0*/  CALL.REL.NOINC `($_ZN2at6native29vectorized_elementwise_kernelILi2EZZZNS0_15tan_kernel_cudaERNS_18TensorIteratorBaseEENKUlvE_clEvENKUlvE_clEvEUlN3c107complexIdEEE_St5arrayIPcLm2EEEEviT0_T1_$__internal_trig_reduction_slowpathd) ;  /* 0x00011d9000007944 */ /* 0x007fea0003c00000 */
[----:B------:R-:W-:Y:S02]  /*c8d0*/  IMAD.MOV.U32 R18, RZ, RZ, R3 ;  /* 0x000000ffff127224 */ /* 0x000fe400078e0003 */
[----:B------:R-:W-:Y:S02]  /*c8e0*/  IMAD.MOV.U32 R30, RZ, RZ, R10 ;  /* 0x000000ffff1e7224 */ /* 0x000fe400078e000a */
[----:B------:R-:W-:Y:S02]  /*c8f0*/  IMAD.MOV.U32 R31, RZ, RZ, R11 ;  /* 0x000000ffff1f7224 */ /* 0x000fe400078e000b */
.L_x_5495:
[----:B------:R-:W-:Y:S05]  /*c900*/  BSYNC B3 ;  /* 0x0000000000037941 */ /* 0x000fea0003800000 */
.L_x_5494:
        /* <DEDUP_REMOVED lines=24> */
.L_x_5491:
[----:B------:R-:W-:Y:S05]  /*ca90*/  BSYNC B2 ;  /* 0x0000000000027941 */ /* 0x000fea0003800000 */
.L_x_5490:
[----:B------:R-:W-:Y:S01]  /*caa0*/  IMAD.MOV.U32 R71, RZ, RZ, R70 ;  /* 0x000000ffff477224 */ /* 0x000fe200078e0046 */
[----:B---3--:R-:W-:Y:S01]  /*cab0*/  LOP3.LUT R21, RZ, 0x80000000, R17, 0xb8, !PT ;  /* 0x80000000ff157812 */ /* 0x008fe200078eb811 */
[----:B------:R-:W-:Y:S02]  /*cac0*/  IMAD.MOV.U32 R70, RZ, RZ, R26 ;  /* 0x000000ffff467224 */ /* 0x000fe400078e001a */
[----:B------:R-:W-:Y:S02]  /*cad0*/  IMAD.MOV.U32 R20, RZ, RZ, RZ ;  /* 0x000000ffff147224 */ /* 0x000fe400078e00ff */
.L_x_5481:
[----:B------:R-:W-:Y:S05]  /*cae0*/  BSYNC B1 ;  /* 0x0000000000017941 */ /* 0x000fea0003800000 */
.L_x_5461:
[----:B------:R-:W4:Y:S01]  /*caf0*/  DADD R72, -RZ, -R14 ;  /* 0x00000000ff487229 */ /* 0x000f22000000090e */
[----:B------:R-:W-:Y:S09]  /*cb00*/  BSSY B1, `(.L_x_5496) ;  /* 0x00001c8000017945 */ /* 0x000ff20003800000 */
[----:B----4-:R-:W-:-:S04]  /*cb10*/  LOP3.LUT R3, R73, 0x7fffffff, RZ, 0xc0, !PT ;  /* 0x7fffffff49037812 */ /* 0x010fc800078ec0ff */
        /* <DEDUP_REMOVED lines=18> */
[----:B------:R-:W-:Y:S02]  /*cc40*/  MOV R57, R13 ;  /* 0x0000000d00397202 */ /* 0x000fe40000000f00 */
[----:B------:R-:W-:Y:S02]  /*cc50*/  MOV R56, 0xcc70 ;  /* 0x0000cc7000387802 */ /* 0x000fe40000000f00 */
[----:B-1234-:R-:W-:Y:S05]  /*cc60*/  CALL.REL.NOINC `($_ZN2at6native29vectorized_elementwise_kernelILi2EZZZNS0_15tan_kernel_cudaERNS_18TensorIteratorBaseEENKUlvE_clEvENKUlvE_clEvEUlN3c107complexIdEEE_St5arrayIPcLm2EEEEviT0_T1_$__internal_trig_reduction_slowpathd) ;  /* 0x000119f000007944 */ /* 0x01efea0003c00000 */
[----:B------:R-:W-:Y:S05]  /*cc70*/  BRA `(.L_x_5502) ;  /* 0x0000002000007947 */ /* 0x000fea0003800000 */
.L_x_5501:
[----:B------:R4:W0:Y:S01]  /*cc80*/  DMUL R10, RZ, R12 ;  /* 0x0000000cff0a7228 */ /* 0x0008220000000000 */
[----:B------:R-:W-:-:S05]  /*cc90*/  IMAD.MOV.U32 R3, RZ, RZ, RZ ;  /* 0x000000ffff037224 */ /* 0x000fca00078e00ff */
.L_x_5502:
[----:B------:R-:W-:Y:S05]  /*cca0*/  BSYNC B2 ;  /* 0x0000000000027941 */ /* 0x000fea0003800000 */
.L_x_5500:
        /* <DEDUP_REMOVED lines=35> */
.L_x_5504:
[----:B------:R-:W-:Y:S05]  /*cee0*/  BSYNC B0 ;  /* 0x0000000000007941 */ /* 0x000fea0003800000 */
.L_x_5503:
        /* <DEDUP_REMOVED lines=64> */
[----:B-123--:R-:W-:Y:S05]  /*d2f0*/  CALL.REL.NOINC `($__internal_8_$__cuda_sm20_div_rn_f64_full) ;  /* 0x000109a000007944 */ /* 0x00efea0003c00000 */
[----:B------:R-:W-:Y:S02]  /*d300*/  IMAD.MOV.U32 R11, RZ, RZ, R3 ;  /* 0x000000ffff0b7224 */ /* 0x000fe400078e0003 */
.L_x_5508:
[----:B------:R-:W-:Y:S05]  /*d310*/  BSYNC B3 ;  /* 0x0000000000037941 */ /* 0x000fea0003800000 */
.L_x_5507:
[----:B------:R-:W-:-:S04]  /*d320*/  DADD R10, R16, R10 ;  /* 0x00000000100a7229 */ /* 0x000fc8000000000a */
[----:B------:R-:W0:-:S06]  /*d330*/  DSETP.GE.AND P0, PT, R18, c[0x2][0xe8], PT ;  /* 0x00803a001200762a */ /* 0x000e0c0003f06000 */
[----:B0-----:R-:W-:Y:S02]  /*d340*/  FSEL R16, R10, RZ, !P0 ;  /* 0x000000ff0a107208 */ /* 0x001fe40004000000 */
[----:B------:R-:W-:Y:S01]  /*d350*/  FSEL R17, R11, +QNAN , !P0 ;  /* 0x7ff000000b117808 */ /* 0x000fe20004000000 */
[----:B------:R-:W-:Y:S05]  /*d360*/  BRA `(.L_x_5509) ;  /* 0x000000b000007947 */ /* 0x000fea0003800000 */
.L_x_5506:
        /* <DEDUP_REMOVED lines=11> */
.L_x_5509:
[----:B------:R-:W-:Y:S05]  /*d420*/  BSYNC B2 ;  /* 0x0000000000027941 */ /* 0x000fea0003800000 */
.L_x_5505:
        /* <DEDUP_REMOVED lines=32> */
.L_x_5511:
[----:B------:R-:W-:Y:S05]  /*d630*/  BSYNC B2 ;  /* 0x0000000000027941 */ /* 0x000fea0003800000 */
.L_x_5510:
        /* <DEDUP_REMOVED lines=26> */
.L_x_5513:
[----:B------:R-:W-:Y:S05]  /*d7e0*/  BSYNC B2 ;  /* 0x0000000000027941 */ /* 0x000fea0003800000 */
.L_x_5512:
[----:B------:R-:W0:Y:S01]  /*d7f0*/  MUFU.RCP64H R13, R17 ;  /* 0x00000011000d7308 */ /* 0x000e220000001800 */
[----:B------:R-:W-:Y:S01]  /*d800*/  IMAD.MOV.U32 R12, RZ, RZ, 0x1 ;  /* 0x00000001ff0c7424 */ /* 0x000fe200078e00ff */
[----:B------:R-:W-:Y:S01]  /*d810*/  FSETP.GEU.AND P1, PT, |R15|, 6.5827683646048100446e-37, PT ;  /* 0x036000000f00780b */ /* 0x000fe20003f2e200 */
[----:B------:R-:W-:Y:S01]  /*d820*/  BSSY B2, `(.L_x_5514) ;  /* 0x0000016000027945 */ /* 0x000fe20003800000 */
[----:B------:R-:W-:Y:S01]  /*d830*/  IMAD.MOV.U32 R72, RZ, RZ, R10 ;  /* 0x000000ffff487224 */ /* 0x000fe200078e000a */
[----:B------:R-:W-:Y:S02]  /*d840*/  MOV R73, R11 ;  /* 0x0000000b00497202 */ /* 0x000fe40000000f00 */
        /* <DEDUP_REMOVED lines=19> */
.L_x_5515:
[----:B------:R-:W-:Y:S05]  /*d980*/  BSYNC B2 ;  /* 0x0000000000027941 */ /* 0x000fea0003800000 */
.L_x_5514:
[----:B------:R-:W-:Y:S02]  /*d990*/  IMAD.MOV.U32 R16, RZ, RZ, R12 ;  /* 0x000000ffff107224 */ /* 0x000fe400078e000c */
[----:B------:R-:W-:Y:S01]  /*d9a0*/  IMAD.MOV.U32 R17, RZ, RZ, R13 ;  /* 0x000000ffff117224 */ /* 0x000fe200078e000d */
[----:B------:R-:W-:Y:S05]  /*d9b0*/  BRA `(.L_x_5516) ;  /* 0x00000dc000007947 */ /* 0x000fea0003800000 */
.L_x_5499:
        /* <DEDUP_REMOVED lines=38> */
[----:B------:R4:W0:-:S06]  /*dc20*/  @!P1 DMUL R22, R10, R14 ;  /* 0x0000000e0a169228 */ /* 0x00080c0000000000 */
.L_x_5518:
[----:B------:R-:W-:Y:S05]  /*dc30*/  BSYNC B0 ;  /* 0x0000000000007941 */ /* 0x000fea0003800000 */
.L_x_5517:
        /* <DEDUP_REMOVED lines=15> */
.L_x_5520:
[----:B----4-:R4:W3:Y:S01]  /*dd30*/  DMUL R10, RZ, R12 ;  /* 0x0000000cff0a7228 */ /* 0x0108e20000000000 */
[----:B------:R-:W-:-:S05]  /*dd40*/  IMAD.MOV.U32 R3, RZ, RZ, RZ ;  /* 0x000000ffff037224 */ /* 0x000fca00078e00ff */
.L_x_5521:
[----:B------:R-:W-:Y:S05]  /*dd50*/  BSYNC B2 ;  /* 0x0000000000027941 */ /* 0x000fea0003800000 */
.L_x_5519:
        /* <DEDUP_REMOVED lines=37> */
.L_x_5523:
[----:B------:R3:W4:Y:S01]  /*dfb0*/  DMUL R10, RZ, R12 ;  /* 0x0000000cff0a7228 */ /* 0x0007220000000000 */
[----:B------:R-:W-:-:S05]  /*dfc0*/  IMAD.MOV.U32 R3, RZ, RZ, RZ ;  /* 0x000000ffff037224 */ /* 0x000fca00078e00ff */
.L_x_5524:
[----:B------:R-:W-:Y:S05]  /*dfd0*/  BSYNC B2 ;  /* 0x0000000000027941 */ /* 0x000fea0003800000 */
.L_x_5522:
[----:B------:R-:W-:Y:S02]  /*dfe0*/  IADD3 R30, R3, 0x1, RZ ;  /* 0x00000001031e7810 */ /* 0x000fe40007ffe0ff */
[----:B------:R-:W-:-:S03]  /*dff0*/  MOV R34, 0x8 ;  /* 0x0000000800227802 */ /* 0x000fc60000000f00 */
        /* <DEDUP_REMOVED lines=29> */
.L_x_5498:
[----:B------:R-:W4:-:S10]  /*e1d0*/  DADD R72, R12, -R12 ;  /* 0x000000000c487229 */ /* 0x000f14000000080c */
[----:B----4-:R-:W-:Y:S01]  /*e1e0*/  IMAD.MOV.U32 R16, RZ, RZ, R72 ;  /* 0x000000ffff107224 */ /* 0x010fe200078e0048 */
[----:B------:R-:W-:Y:S01]  /*e1f0*/  MOV R17, R73 ;  /* 0x0000004900117202 */ /* 0x000fe20000000f00 */
[----:B------:R-:W-:Y:S05]  /*e200*/  BRA `(.L_x_5516) ;  /* 0x0000057000007947 */ /* 0x000fea0003800000 */
.L_x_5497:
        /* <DEDUP_REMOVED lines=26> */
.L_x_5528:
[----:B------:R-:W-:Y:S05]  /*e3b0*/  BSYNC B3 ;  /* 0x0000000000037941 */ /* 0x000fea0003800000 */
.L_x_5527:
[----:B------:R-:W-:Y:S01]  /*e3c0*/  SHF.L.U32 R15, R3, 0x3, RZ ;  /* 0x00000003030f7819 */ /* 0x000fe200000006ff */
        /* <DEDUP_REMOVED lines=30> */
.L_x_5530:
[----:B------:R-:W-:Y:S05]  /*e5b0*/  BSYNC B3 ;  /* 0x0000000000037941 */ /* 0x000fea0003800000 */
.L_x_5529:
        /* <DEDUP_REMOVED lines=8> */
[----:B------:R-:W-:Y:S01]  /*e640*/  HFMA2.MMA R3, -RZ, RZ, 1.4736328125, -236.625 ;  /* 0x3de5db65ff037435 */ /* 0x000fe200000001ff */
[----:B------:R-:W-:Y:S01]  /*e650*/  R2P PR, R10, 0x3 ;  /* 0x000000030a007804 */ /* 0x000fe20000000000 */
[----:B------:R-:W-:Y:S01]  /*e660*/  IMAD.MOV.U32 R38, RZ, RZ, 0x79785eba ;  /* 0x79785ebaff267424 */ /* 0x000fe200078e00ff */
[----:B------:R-:W3:-:S04]  /*e670*/  DMUL R10, R26, R26 ;  /* 0x0000001a1a0a7228 */ /* 0x000ec80000000000 */
[----:B------:R-:W-:-:S03]  /*e680*/  FSEL R38, -R38, 4.2945490664224492434e-19, !P0 ;  /* 0x20fd816426267808 */ /* 0x000fc60004000100 */
        /* <DEDUP_REMOVED lines=11> */
.L_x_5526:
[----:B------:R-:W-:Y:S05]  /*e740*/  BSYNC B2 ;  /* 0x0000000000027941 */ /* 0x000fea0003800000 */
.L_x_5525:
[----:B---3--:R-:W-:Y:S01]  /*e750*/  LOP3.LUT R17, RZ, 0x80000000, R13, 0xb8, !PT ;  /* 0x80000000ff117812 */ /* 0x008fe200078eb80d */
[----:B------:R-:W-:Y:S02]  /*e760*/  IMAD.MOV.U32 R73, RZ, RZ, R22 ;  /* 0x000000ffff497224 */ /* 0x000fe400078e0016 */
[----:B------:R-:W-:Y:S02]  /*e770*/  IMAD.MOV.U32 R16, RZ, RZ, RZ ;  /* 0x000000ffff107224 */ /* 0x000fe400078e00ff */
.L_x_5516:
[----:B------:R-:W-:Y:S05]  /*e780*/  BSYNC B1 ;  /* 0x0000000000017941 */ /* 0x000fea0003800000 */
.L_x_5496:
[----:B------:R-:W-:Y:S01]  /*e790*/  IMAD.MOV.U32 R3, RZ, RZ, 0x10 ;  /* 0x00000010ff037424 */ /* 0x000fe200078e00ff */
[----:B------:R4:W-:-:S03]  /*e7a0*/  DADD R42, -RZ, -R4 ;  /* 0x00000000ff2a7229 */ /* 0x0009c60000000904 */
[----:B----4-:R-:W-:Y:S01]  /*e7b0*/  IMAD.WIDE.U32 R4, R0, R3, c[0x0][0x168] ;  /* 0x00005a0000047625 */ /* 0x010fe200078e0003 */
[----:B------:R-:W4:-:S04]  /*e7c0*/  DADD R10, -RZ, -R6 ;  /* 0x00000000ff0a7229 */ /* 0x000f080000000906 */
[----:B0-----:R-:W0:Y:S01]  /*e7d0*/  DADD R38, -RZ, -R52 ;  /* 0x00000000ff267229 */ /* 0x001e220000000934 */
[----:B------:R-:W-:-:S03]  /*e7e0*/  IMAD.WIDE R4, R2, 0x20, R4 ;  /* 0x0000002002047825 */ /* 0x000fc600078e0204 */
[----:B------:R-:W5:Y:S02]  /*e7f0*/  DADD R34, -RZ, -R54 ;  /* 0x00000000ff227229 */ /* 0x000f640000000936 */
[----:B-1--4-:R-:W-:Y:S02]  /*e800*/  STG.E.128 [R4.64], R8 ;  /* 0x0000000804007986 */ /* 0x012fe4000c101d06 */
[----:B------:R-:W1:Y:S02]  /*e810*/  DADD R30, -RZ, -R66 ;  /* 0x00000000ff1e7229 */ /* 0x000e640000000942 */
[----:B--2---:R-:W-:Y:S02]  /*e820*/  STG.E.128 [R4.64+0x10], R40 ;  /* 0x0000102804007986 */ /* 0x004fe4000c101d06 */
[----:B------:R-:W2:Y:S02]  /*e830*/  DADD R26, -RZ, -R68 ;  /* 0x00000000ff1a7229 */ /* 0x000ea40000000944 */
[----:B0--3--:R-:W-:Y:S02]  /*e840*/  STG.E.128 [R4.64+0x1000], R36 ;  /* 0x0010002404007986 */ /* 0x009fe4000c101d06 */
[----:B------:R-:W0:-:S02]  /*e850*/  DADD R22, -RZ, -R70 ;  /* 0x00000000ff167229 */ /* 0x000e040000000946 */
[----:B-----5:R-:W-:Y:S02]  /*e860*/  STG.E.128 [R4.64+0x1010], R32 ;  /* 0x0010102004007986 */ /* 0x020fe4000c101d06 */
[----:B------:R-:W3:Y:S02]  /*e870*/  DADD R18, -RZ, -R72 ;  /* 0x00000000ff127229 */ /* 0x000ee40000000948 */
[----:B-1----:R-:W-:Y:S04]  /*e880*/  STG.E.128 [R4.64+0x2000], R28 ;  /* 0x0020001c04007986 */ /* 0x002fe8000c101d06 */
[----:B--2---:R-:W-:Y:S04]  /*e890*/  STG.E.128 [R4.64+0x2010], R24 ;  /* 0x0020101804007986 */ /* 0x004fe8000c101d06 */
[----:B0-----:R-:W-:Y:S04]  /*e8a0*/  STG.E.128 [R4.64+0x3000], R20 ;  /* 0x0030001404007986 */ /* 0x001fe8000c101d06 */
[----:B---3--:R-:W-:Y:S01]  /*e8b0*/  STG.E.128 [R4.64+0x3010], R16 ;  /* 0x0030101004007986 */ /* 0x008fe2000c101d06 */
[----:B------:R-:W-:Y:S05]  /*e8c0*/  EXIT ;  /* 0x000000000000794d */ /* 0x000fea0003800000 */
.L_x_5250:
[----:B------:R-:W0:Y:S01]  /*e8d0*/  S2R R3, SR_TID.X ;  /* 0x0000000000037919 */ /* 0x000e220000002100 */
[----:B------:R-:W-:Y:S01]  /*e8e0*/  CS2R R22, SRZ ;  /* 0x0000000000167805 */ /* 0x000fe2000001ff00 */
[----:B------:R-:W-:Y:S01]  /*e8f0*/  CS2R R20, SRZ ;  /* 0x0000000000147805 */ /* 0x000fe2000001ff00 */
[----:B------:R-:W-:Y:S01]  /*e900*/  CS2R R18, SRZ ;  /* 0x0000000000127805 */ /* 0x000fe2000001ff00 */
[----:B------:R-:W-:Y:S01]  /*e910*/  CS2R R16, SRZ ;  /* 0x0000000000107805 */ /* 0x000fe2000001ff00 */
[----:B------:R-:W-:Y:S01]  /*e920*/  CS2R R26, SRZ ;  /* 0x00000000001a7805 */ /* 0x000fe2000001ff00 */
[----:B------:R-:W-:Y:S01]  /*e930*/  CS2R R24, SRZ ;  /* 0x0000000000187805 */ /* 0x000fe2000001ff00 */
[----:B0-----:R-:W-:-:S13]  /*e940*/  ISETP.GE.AND P0, PT, R3, R2, PT ;  /* 0x000000020300720c */ /* 0x001fda0003f06270 */
[----:B------:R-:W-:Y:S01]  /*e950*/  @!P0 IMAD.IADD R4, R0, 0x1, R3 ;  /* 0x0000000100048824 */ /* 0x000fe200078e0203 */
[----:B------:R-:W-:Y:S01]  /*e960*/  @!P0 IADD3 R3, R3, 0x80, RZ ;  /* 0x0000008003038810 */ /* 0x000fe20007ffe0ff */
[----:B------:R-:W-:-:S03]  /*e970*/  @!P0 IMAD.MOV.U32 R5, RZ, RZ, 0x10 ;  /* 0x00000010ff058424 */ /* 0x000fc600078e00ff */
[C---:B------:R-:W-:Y:S01]  /*e980*/  ISETP.GE.AND P5, PT, R3.reuse, R2, PT ;  /* 0x000000020300720c */ /* 0x040fe20003fa6270 */
[----:B------:R-:W-:Y:S01]  /*e990*/  @!P0 IMAD.WIDE.U32 R4, R4, R5, c[0x0][0x170] ;  /* 0x00005c0004048625 */ /* 0x000fe200078e0005 */
[----:B------:R-:W-:Y:S01]  /*e9a0*/  CS2R R14, SRZ ;  /* 0x00000000000e7805 */ /* 0x000fe2000001ff00 */
[----:B------:R-:W-:Y:S01]  /*e9b0*/  CS2R R12, SRZ ;  /* 0x00000000000c7805 */ /* 0x000fe2000001ff00 */
[----:B------:R-:W-:Y:S01]  /*e9c0*/  CS2R R46, SRZ ;  /* 0x00000000002e7805 */ /* 0x000fe2000001ff00 */
[----:B------:R-:W-:Y:S01]  /*e9d0*/  CS2R R44, SRZ ;  /* 0x00000000002c7805 */ /* 0x000fe2000001ff00 */
[----:B------:R0:W5:Y:S07]  /*e9e0*/  @!P0 LDG.E.128 R24, [R4.64] ;  /* 0x0000000604188981 */ /* 0x00016e000c1e1d00 */
[----:B------:R-:W-:Y:S01]  /*e9f0*/  @!P5 IMAD.IADD R6, R0, 0x1, R3 ;  /* 0x000000010006d824 */ /* 0x000fe200078e0203 */
[----:B------:R-:W-:Y:S01]  /*ea00*/  @!P5 IADD3 R3, R3, 0x80, RZ ;  /* 0x000000800303d810 */ /* 0x000fe20007ffe0ff */
[----:B------:R-:W-:-:S03]  /*ea10*/  @!P5 IMAD.MOV.U32 R7, RZ, RZ, 0x10 ;  /* 0x00000010ff07d424 */ /* 0x000fc600078e00ff */
[----:B------:R-:W-:Y:S01]  /*ea20*/  ISETP.GE.AND P6, PT, R3, R2, PT ;  /* 0x000000020300720c */ /* 0x000fe20003fc6270 */
[----:B------:R-:W-:-:S05]  /*ea30*/  @!P5 IMAD.WIDE.U32 R6, R6, R7, c[0x0][0x170] ;  /* 0x00005c000606d625 */ /* 0x000fca00078e0007 */
[----:B------:R1:W5:Y:S07]  /*ea40*/  @!P5 LDG.E.128 R20, [R6.64] ;  /* 0x000000060614d981 */ /* 0x00036e000c1e1d00 */
[----:B------:R-:W-:Y:S02]  /*ea50*/  @!P6 IADD3 R8, R0, R3, RZ ;  /* 0x000000030008e210 */ /* 0x000fe40007ffe0ff */
[----:B------:R-:W-:Y:S02]  /*ea60*/  @!P6 IADD3 R3, R3, 0x80, RZ ;  /* 0x000000800303e810 */ /* 0x000fe40007ffe0ff */
[----:B------:R-:W-:-:S02]  /*ea70*/  @!P6 MOV R9, 0x10 ;  /* 0x000000100009e802 */ /* 0x000fc40000000f00 */
[----:B------:R-:W-:-:S03]  /*ea80*/  ISETP.GE.AND P1, PT, R3, R2, PT ;  /* 0x000000020300720c */ /* 0x000fc60003f26270 */
[----:B------:R-:W-:-:S05]  /*ea90*/  @!P6 IMAD.WIDE.U32 R8, R8, R9, c[0x0][0x170] ;  /* 0x00005c000808e625 */ /* 0x000fca00078e0009 */
[----:B------:R2:W5:Y:S05]  /*eaa0*/  @!P6 LDG.E.128 R16, [R8.64] ;  /* 0x000000060810e981 */ /* 0x00056a000c1e1d00 */
        /* <DEDUP_REMOVED lines=12> */
[----:B--2---:R-:W-:Y:S02]  /*eb70*/  @!P1 IMAD.MOV.U32 R8, RZ, RZ, 0x10 ;  /* 0x00000010ff089424 */ /* 0x004fe400078e00ff */
[----:B------:R-:W-:Y:S02]  /*eb80*/  @!P2 IMAD.MOV.U32 R29, RZ, RZ, 0x10 ;  /* 0x00000010ff1da424 */ /* 0x000fe400078e00ff */
[----:B------:R-:W-:Y:S02]  /*eb90*/  @!P3 IMAD.MOV.U32 R31, RZ, RZ, 0x10 ;  /* 0x00000010ff1fb424 */ /* 0x000fe400078e00ff */
[----:B------:R-:W-:Y:S01]  /*eba0*/  @!P4 IMAD.MOV.U32 R41, RZ, RZ, 0x10 ;  /* 0x00000010ff29c424 */ /* 0x000fe200078e00ff */
[----:B------:R-:W-:Y:S01]  /*ebb0*/  CS2R R50, SRZ ;  /* 0x0000000000327805 */ /* 0x000fe2000001ff00 */
[----:B------:R-:W-:-:S04]  /*ebc0*/  CS2R R48, SRZ ;  /* 0x0000000000307805 */ /* 0x000fc8000001ff00 */
[----:B------:R-:W-:Y:S01]  /*ebd0*/  @!P5 IADD3 R10, R0, R3, RZ ;  /* 0x00000003000ad210 */ /* 0x000fe20007ffe0ff */
[----:B------:R-:W-:Y:S01]  /*ebe0*/  @!P5 IMAD.MOV.U32 R3, RZ, RZ, 0x10 ;  /* 0x00000010ff03d424 */ /* 0x000fe200078e00ff */
[----:B-1----:R-:W-:Y:S01]  /*ebf0*/  CS2R R6, SRZ ;  /* 0x0000000000067805 */ /* 0x002fe2000001ff00 */
[----:B0-----:R-:W-:Y:S01]  /*ec00*/  CS2R R4, SRZ ;  /* 0x0000000000047805 */ /* 0x001fe2000001ff00 */
[----:B------:R-:W-:Y:S01]  /*ec10*/  CS2R R38, SRZ ;  /* 0x0000000000267805 */ /* 0x000fe2000001ff00 */
[----:B------:R-:W-:Y:S01]  /*ec20*/  CS2R R36, SRZ ;  /* 0x0000000000247805 */ /* 0x000fe2000001ff00 */
[----:B------:R-:W-:-:S04]  /*ec30*/  @!P1 IMAD.WIDE.U32 R8, R11, R8, c[0x0][0x170] ;  /* 0x00005c000b089625 */ /* 0x000fc800078e0008 */
[----:B------:R-:W-:Y:S01]  /*ec40*/  @!P2 IMAD.WIDE.U32 R28, R28, R29, c[0x0][0x170] ;  /* 0x00005c001c1ca625 */ /* 0x000fe200078e001d */
[----:B------:R0:W5:Y:S03]  /*ec50*/  @!P1 LDG.E.128 R12, [R8.64] ;  /* 0x00000006080c9981 */ /* 0x000166000c1e1d00 */
[----:B------:R-:W-:Y:S01]  /*ec60*/  @!P3 IMAD.WIDE.U32 R30, R30, R31, c[0x0][0x170] ;  /* 0x00005c001e1eb625 */ /* 0x000fe200078e001f */
[----:B------:R0:W5:Y:S03]  /*ec70*/  @!P2 LDG.E.128 R44, [R28.64] ;  /* 0x000000061c2ca981 */ /* 0x000166000c1e1d00 */
[----:B------:R-:W-:Y:S01]  /*ec80*/  @!P4 IMAD.WIDE.U32 R40, R40, R41, c[0x0][0x170] ;  /* 0x00005c002828c625 */ /* 0x000fe200078e0029 */
[----:B------:R0:W5:Y:S03]  /*ec90*/  @!P3 LDG.E.128 R48, [R30.64] ;  /* 0x000000061e30b981 */ /* 0x000166000c1e1d00 */
        /* <DEDUP_REMOVED lines=28> */
[----:B------:R-:W-:Y:S01]  /*ee60*/  MOV R56, 0xee90 ;  /* 0x0000ee9000387802 */ /* 0x000fe20000000f00 */
[----:B------:R-:W-:-:S03]  /*ee70*/  IMAD.MOV.U32 R57, RZ, RZ, R25 ;  /* 0x000000ffff397224 */ /* 0x000fc600078e0019 */
[----:B0-----:R-:W-:Y:S05]  /*ee80*/  CALL.REL.NOINC `($_ZN2at6native29vectorized_elementwise_kernelILi2EZZZNS0_15tan_kernel_cudaERNS_18TensorIteratorBaseEENKUlvE_clEvENKUlvE_clEvEUlN3c107complexIdEEE_St5arrayIPcLm2EEEEviT0_T1_$__internal_trig_reduction_slowpathd) ;  /* 0x0000f7d000007944 */ /* 0x001fea0003c00000 */
[----:B------:R-:W-:Y:S05]  /*ee90*/  BRA `(.L_x_5539) ;  /* 0x0000002000007947 */ /* 0x000fea0003800000 */
.L_x_5538:
[----:B0-----:R0:W1:Y:S01]  /*eea0*/  DMUL R10, RZ, R24 ;  /* 0x00000018ff0a7228 */ /* 0x0010620000000000 */
[----:B------:R-:W-:-:S05]  /*eeb0*/  IMAD.MOV.U32 R3, RZ, RZ, RZ ;  /* 0x000000ffff037224 */ /* 0x000fca00078e00ff */
.L_x_5539:
[----:B------:R-:W-:Y:S05]  /*eec0*/  BSYNC B3 ;  /* 0x0000000000037941 */ /* 0x000fea0003800000 */
.L_x_5537:
[----:B-1----:R-:W1:Y:S01]  /*eed0*/  DMUL R8, R10, R10 ;  /* 0x0000000a0a087228 */ /* 0x002e620000000000 */
[----:B0-----:R-:W-:Y:S01]  /*eee0*/  IMAD.MOV.U32 R24, RZ, RZ, 0x2799bcb9 ;  /* 0x2799bcb9ff187424 */ /* 0x001fe200078e00ff */
[----:B------:R-:W-:Y:S01]  /*eef0*/  MOV R25, 0x3ee48dac ;  /* 0x3ee48dac00197802 */ /* 0x000fe20000000f00 */
[----:B------:R-:W-:Y:S01]  /*ef00*/  BSSY B0, `(.L_x_5540) ;  /* 0x0000021000007945 */ /* 0x000fe20003800000 */
[----:B------:R-:W-:-:S04]  /*ef10*/  LOP3.LUT R3, R3, 0x1, RZ, 0xc0, !PT ;  /* 0x0000000103037812 */ /* 0x000fc800078ec0ff */
[----:B-1----:R-:W0:Y:S01]  /*ef20*/  DFMA R24, R8, R24, c[0x2][0x20] ;  /* 0x008008000818762b */ /* 0x002e220000000018 */
        /* <DEDUP_REMOVED lines=11> */
[----:B0-----:R-:W0:-:S04]  /*efe0*/  DFMA R28, R8, R24, c[0x2][0x78] ;  /* 0x00801e00081c762b */ /* 0x001e080000000018 */
[----:B------:R-:W-:-:S04]  /*eff0*/  DADD R24, -RZ, -R26 ;  /* 0x00000000ff187229 */ /* 0x000fc8000000091a */
        /* <DEDUP_REMOVED lines=17> */
.L_x_5541:
[----:B------:R-:W-:Y:S05]  /*f110*/  BSYNC B0 ;  /* 0x0000000000007941 */ /* 0x000fea0003800000 */
.L_x_5540:
        /* <DEDUP_REMOVED lines=11> */
[----:B------:R-:W-:-:S03]  /*f1d0*/  ISETP.NE.AND P1, PT, R3, RZ, PT ;  /* 0x000000ff0300720c */ /* 0x000fc60003f25270 */
[----:B0-----:R0:W2:-:S04]  /*f1e0*/  DADD R30, R10, -6.75539944105574400000e+15 ;  /* 0xc33800000a1e7429 */ /* 0x0010880000000000 */
[----:B0-----:R-:W-:Y:S02]  /*f1f0*/  IADD3 R10, R10, -0x1, RZ ;  /* 0xffffffff0a0a7810 */ /* 0x001fe40007ffe0ff */
[----:B--2---:R-:W0:Y:S02]  /*f200*/  DFMA R32, R30, c[0x2][0x90], R28 ;  /* 0x008024001e207a2b */ /* 0x004e24000000001c */
[----:B------:R-:W-:-:S04]  /*f210*/  SEL R10, R10, RZ, P0 ;  /* 0x000000ff0a0a7207 */ /* 0x000fc80000000000 */
[----:B0-----:R0:W2:Y:S01]  /*f220*/  DFMA R32, R30, c[0x2][0x98], R32 ;  /* 0x008026001e207a2b */ /* 0x0010a20000000020 */
[----:B------:R-:W-:Y:S01]  /*f230*/  IADD3 R11, R10, -0x1, RZ ;  /* 0xffffffff0a0b7810 */ /* 0x000fe20007ffe0ff */
[----:B0-----:R-:W-:Y:S01]  /*f240*/  IMAD.MOV.U32 R31, RZ, RZ, 0x3e21f407 ;  /* 0x3e21f407ff1f7424 */ /* 0x001fe200078e00ff */
[----:B------:R-:W-:-:S07]  /*f250*/  MOV R30, 0x6acd15b6 ;  /* 0x6acd15b6001e7802 */ /* 0x000fce0000000f00 */
[----:B--2---:R-:W-:Y:S02]  /*f260*/  FSEL R24, R24, R32, !P0 ;  /* 0x0000002018187208 */ /* 0x004fe40004000000 */
        /* <DEDUP_REMOVED lines=22> */
[----:B------:R-:W-:Y:S02]  /*f3d0*/  MOV R10, 0x1 ;  /* 0x00000001000a7802 */ /* 0x000fe40000000f00 */
        /* <DEDUP_REMOVED lines=18> */
[----:B-1----:R-:W-:Y:S05]  /*f500*/  CALL.REL.NOINC `($__internal_8_$__cuda_sm20_div_rn_f64_full) ;  /* 0x0000e79000007944 */ /* 0x002fea0003c00000 */
[----:B------:R-:W-:Y:S02]  /*f510*/  IMAD.MOV.U32 R11, RZ, RZ, R3 ;  /* 0x000000ffff0b7224 */ /* 0x000fe400078e0003 */
.L_x_5545:
[----:B------:R-:W-:Y:S05]  /*f520*/  BSYNC B4 ;  /* 0x0000000000047941 */ /* 0x000fea0003800000 */
.L_x_5544:
[----:B------:R-:W-:-:S04]  /*f530*/  DADD R10, R24, R10 ;  /* 0x00000000180a7229 */ /* 0x000fc8000000000a */
[----:B------:R-:W0:-:S06]  /*f540*/  DSETP.GE.AND P0, PT, R28, c[0x2][0xe8], PT ;  /* 0x00803a001c00762a */ /* 0x000e0c0003f06000 */
[----:B0-----:R-:W-:Y:S02]  /*f550*/  FSEL R24, R10, RZ, !P0 ;  /* 0x000000ff0a187208 */ /* 0x001fe40004000000 */
[----:B------:R-:W-:Y:S01]  /*f560*/  FSEL R25, R11, +QNAN , !P0 ;  /* 0x7ff000000b197808 */ /* 0x000fe20004000000 */
[----:B------:R-:W-:Y:S05]  /*f570*/  BRA `(.L_x_5546) ;  /* 0x000000b000007947 */ /* 0x000fea0003800000 */
.L_x_5543:
[----:B0-----:R-:W0:Y:S01]  /*f580*/  DMUL R10, R28, R28 ;  /* 0x0000001c1c0a7228 */ /* 0x001e220000000000 */
        /* <DEDUP_REMOVED lines=10> */
.L_x_5546:
[----:B------:R-:W-:Y:S05]  /*f630*/  BSYNC B3 ;  /* 0x0000000000037941 */ /* 0x000fea0003800000 */
.L_x_5542:
[----:B------:R-:W3:Y:S01]  /*f640*/  DADD R26, -RZ, -R26 ;  /* 0x00000000ff1a7229 */ /* 0x000ee2000000091a */
[----:B------:R-:W-:Y:S03]  /*f650*/  BSSY B3, `(.L_x_5547) ;  /* 0x0000021000037945 */ /* 0x000fe60003800000 */
[----:B01----:R-:W-:Y:S02]  /*f660*/  DFMA R28, R8, R8, 1 ;  /* 0x3ff00000081c742b */ /* 0x003fe40000000008 */
[----:B--23--:R-:W-:Y:S02]  /*f670*/  IMAD.MOV.U32 R26, RZ, RZ, R24 ;  /* 0x000000ffff1a7224 */ /* 0x00cfe400078e0018 */
[----:B------:R-:W-:Y:S02]  /*f680*/  IMAD.MOV.U32 R24, RZ, RZ, 0x0 ;  /* 0x00000000ff187424 */ /* 0x000fe400078e00ff */
[----:B------:R-:W-:Y:S01]  /*f690*/  LOP3.LUT R27, R25, 0x80000000, R27, 0xb8, !PT ;  /* 0x80000000191b7812 */ /* 0x000fe200078eb81b */
[----:B------:R-:W-:-:S05]  /*f6a0*/  IMAD.MOV.U32 R25, RZ, RZ, 0x3fd80000 ;  /* 0x3fd80000ff197424 */ /* 0x000fca00078e00ff */
        /* <DEDUP_REMOVED lines=23> */
[----:B0-----:R-:W-:Y:S05]  /*f820*/  CALL.REL.NOINC `($__internal_9_$__cuda_sm20_dsqrt_rn_f64_mediumpath_v1) ;  /* 0x0000eae000007944 */ /* 0x001fea0003c00000 */
[----:B------:R-:W-:-:S04]  /*f830*/  LOP3.LUT R11, R11, R10, RZ, 0x3c, !PT ;  /* 0x0000000a0b0b7212 */ /* 0x000fc800078e3cff */
[----:B------:R-:W-:-:S04]  /*f840*/  LOP3.LUT R10, R11, R10, RZ, 0x3c, !PT ;  /* 0x0000000a0b0a7212 */ /* 0x000fc800078e3cff */
[----:B------:R-:W-:Y:S02]  /*f850*/  LOP3.LUT R11, R11, R10, RZ, 0x3c, !PT ;  /* 0x0000000a0b0b7212 */ /* 0x000fe400078e3cff */
.L_x_5548:
[----:B------:R-:W-:Y:S05]  /*f860*/  BSYNC B3 ;  /* 0x0000000000037941 */ /* 0x000fea0003800000 */
.L_x_5547:
[C---:B0-----:R-:W0:Y:S01]  /*f870*/  DMUL R24, R28.reuse, R26 ;  /* 0x0000001a1c187228 */ /* 0x041e220000000000 */
[----:B------:R-:W-:Y:S01]  /*f880*/  MOV R30, 0x1 ;  /* 0x00000001001e7802 */ /* 0x000fe20000000f00 */
        /* <DEDUP_REMOVED lines=22> */
[----:B------:R-:W-:Y:S05]  /*f9f0*/  CALL.REL.NOINC `($__internal_8_$__cuda_sm20_div_rn_f64_full) ;  /* 0x0000e2a000007944 */ /* 0x000fea0003c00000 */
[----:B------:R-:W-:Y:S02]  /*fa00*/  IMAD.MOV.U32 R11, RZ, RZ, R3 ;  /* 0x000000ffff0b7224 */ /* 0x000fe400078e0003 */
.L_x_5550:
[----:B------:R-:W-:Y:S05]  /*fa10*/  BSYNC B3 ;  /* 0x0000000000037941 */ /* 0x000fea0003800000 */
.L_x_5549:
        /* <DEDUP_REMOVED lines=22> */
[----:B------:R-:W-:Y:S05]  /*fb80*/  CALL.REL.NOINC `($__internal_8_$__cuda_sm20_div_rn_f64_full) ;  /* 0x0000e11000007944 */ /* 0x000fea0003c00000 */
[----:B------:R-:W-:Y:S02]  /*fb90*/  IMAD.MOV.U32 R32, RZ, RZ, R10 ;  /* 0x000000ffff207224 */ /* 0x000fe400078e000a */
[----:B------:R-:W-:Y:S02]  /*fba0*/  IMAD.MOV.U32 R33, RZ, RZ, R3 ;  /* 0x000000ffff217224 */ /* 0x000fe400078e0003 */
.L_x_5552:
[----:B------:R-:W-:Y:S05]  /*fbb0*/  BSYNC B3 ;  /* 0x0000000000037941 */ /* 0x000fea0003800000 */
.L_x_5551:
[----:B------:R-:W-:Y:S05]  /*fbc0*/  BRA `(.L_x_5553) ;  /* 0x00000e3000007947 */ /* 0x000fea0003800000 */
.L_x_5536:
        /* <DEDUP_REMOVED lines=34> */
[----:B------:R-:W-:-:S09]  /*fdf0*/  MOV R52, R30 ;  /* 0x0000001e00347202 */ /* 0x000fd20000000f00 */
[----:B0-----:R-:W-:-:S04]  /*fe00*/  LEA.HI R3, R8, R8, RZ, 0x1 ;  /* 0x0000000808037211 */ /* 0x001fc800078f08ff */
[----:B------:R-:W-:-:S05]  /*fe10*/  SHF.R.S32.HI R3, RZ, 0x1, R3 ;  /* 0x00000001ff037819 */ /* 0x000fca0000011403 */
[----:B------:R-:W-:Y:S02]  /*fe20*/  IMAD.IADD R8, R8, 0x1, -R3 ;  /* 0x0000000108087824 */ /* 0x000fe400078e0a03 */
[----:B------:R-:W-:-:S03]  /*fe30*/  IMAD R53, R3, 0x100000, R31 ;  /* 0x0010000003357824 */ /* 0x000fc600078e021f */
[----:B------:R-:W-:Y:S01]  /*fe40*/  LEA R9, R8, 0x3ff00000, 0x14 ;  /* 0x3ff0000008097811 */ /* 0x000fe200078ea0ff */
[----:B------:R-:W-:-:S06]  /*fe50*/  IMAD.MOV.U32 R8, RZ, RZ, RZ ;  /* 0x000000ffff087224 */ /* 0x000fcc00078e00ff */
[----:B------:R0:W1:-:S06]  /*fe60*/  DMUL R52, R52, R8 ;  /* 0x0000000834347228 */ /* 0x00004c0000000000 */
.L_x_5555:
[----:B------:R-:W-:Y:S05]  /*fe70*/  BSYNC B0 ;  /* 0x0000000000007941 */ /* 0x000fea0003800000 */
.L_x_5554:
        /* <DEDUP_REMOVED lines=13> */
[----:B-12---:R-:W-:Y:S05]  /*ff50*/  CALL.REL.NOINC `($_ZN2at6native29vectorized_elementwise_kernelILi2EZZZNS0_15tan_kernel_cudaERNS_18TensorIteratorBaseEENKUlvE_clEvENKUlvE_clEvEUlN3c107complexIdEEE_St5arrayIPcLm2EEEEviT0_T1_$__internal_trig_reduction_slowpathd) ;  /* 0x0000e70000007944 */ /* 0x006fea0003c00000 */
[----:B------:R-:W-:Y:S02]  /*ff60*/  IMAD.MOV.U32 R40, RZ, RZ, R10 ;  /* 0x000000ffff287224 */ /* 0x000fe400078e000a */
[----:B------:R-:W-:Y:S01]  /*ff70*/  IMAD.MOV.U32 R41, RZ, RZ, R11 ;  /* 0x000000ffff297224 */ /* 0x000fe200078e000b */
[----:B------:R-:W-:Y:S05]  /*ff80*/  BRA `(.L_x_5558) ;  /* 0x0000002000007947 */ /* 0x000fea0003800000 */
.L_x_5557:
[----:B------:R2:W3:Y:S01]  /*ff90*/  DMUL R40, RZ, R24 ;  /* 0x00000018ff287228 */ /* 0x0004e20000000000 */
[----:B------:R-:W-:-:S05]  /*ffa0*/  MOV R3, RZ ;  /* 0x000000ff00037202 */ /* 0x000fca0000000f00 */
.L_x_5558:
[----:B------:R-:W-:Y:S05]  /*ffb0*/  BSYNC B3 ;  /* 0x0000000000037941 */ /* 0x000fea0003800000 */
.L_x_5556:
[----:B0-----:R-:W-:Y:S02]  /*ffc0*/  IMAD.SHL.U32 R8, R3, 0x8, RZ ;  /* 0x0000000803087824 */ /* 0x001fe400078e00ff */
        /* <DEDUP_REMOVED lines=31> */
[----:B---3--:R-:W-:Y:S01]  /*101c0*/  IMAD.MOV.U32 R10, RZ, RZ, R24 ;  /* 0x000000ffff0a7224 */ /* 0x008fe200078e0018 */
[----:B------:R-:W-:Y:S02]  /*101d0*/  MOV R57, R25 ;  /* 0x0000001900397202 */ /* 0x000fe40000000f00 */
[----:B------:R-:W-:Y:S02]  /*101e0*/  MOV R56, 0x10200 ;  /* 0x0001020000387802 */ /* 0x000fe40000000f00 */
[----:B012---:R-:W-:Y:S05]  /*101f0*/  CALL.REL.NOINC `($_ZN2at6native29vectorized_elementwise_kernelILi2EZZZNS0_15tan_kernel_cudaERNS_18TensorIteratorBaseEENKUlvE_clEvENKUlvE_clEvEUlN3c107complexIdEEE_St5arrayIPcLm2EEEEviT0_T1_$__internal_trig_reduction_slowpathd) ;  /* 0x0000e46000007944 */ /* 0x007fea0003c00000 */
[----:B------:R-:W-:Y:S05]  /*10200*/  BRA `(.L_x_5561) ;  /* 0x0000002000007947 */ /* 0x000fea0003800000 */
.L_x_5560:
[----:B------:R2:W3:Y:S01]  /*10210*/  DMUL R10, RZ, R24 ;  /* 0x00000018ff0a7228 */ /* 0x0004e20000000000 */
[----:B------:R-:W-:-:S05]  /*10220*/  IMAD.MOV.U32 R3, RZ, RZ, RZ ;  /* 0x000000ffff037224 */ /* 0x000fca00078e00ff */
.L_x_5561:
[----:B------:R-:W-:Y:S05]  /*10230*/  BSYNC B3 ;  /* 0x0000000000037941 */ /* 0x000fea0003800000 */
.L_x_5559:
        /* <DEDUP_REMOVED lines=14> */
[----:B------:R-:W-:Y:S02]  /*10320*/  FSEL R57, R3, -0.082518599927425384521, !P0 ;  /* 0xbda8ff8303397808 */ /* 0x000fe40004000000 */
[----:B------:R-:W-:Y:S01]  /*10330*/  MOV R3, 0x3ff00000 ;  /* 0x3ff0000000037802 */ /* 0x000fe20000000f00 */
        /* <DEDUP_REMOVED lines=10> */
[----:B0-----:R-:W0:-:S06]  /*103e0*/  DMUL R8, R8, R10 ;  /* 0x0000000a08087228 */ /* 0x001e0c0000000000 */
[----:B01----:R-:W0:-:S06]  /*103f0*/  DMUL R8, R8, R52 ;  /* 0x0000003408087228 */ /* 0x003e0c0000000000 */
[----:B0-----:R0:W1:Y:S02]  /*10400*/  DMUL R32, R8, R52 ;  /* 0x0000003408207228 */ /* 0x0010640000000000 */
[----:B0-----:R-:W-:Y:S01]  /*10410*/  LOP3.LUT R53, R3, 0x80000000, R27, 0xb8, !PT ;  /* 0x8000000003357812 */ /* 0x001fe200078eb81b */
[----:B------:R-:W-:Y:S01]  /*10420*/  IMAD.MOV.U32 R52, RZ, RZ, RZ ;  /* 0x000000ffff347224 */ /* 0x000fe200078e00ff */
[----:B------:R-:W-:Y:S05]  /*10430*/  BRA `(.L_x_5553) ;  /* 0x000005c000007947 */ /* 0x000fea0003800000 */
.L_x_5535:
[----:B------:R-:W1:-:S10]  /*10440*/  DADD R52, R24, -R24 ;  /* 0x0000000018347229 */ /* 0x000e540000000818 */
[----:B-1----:R-:W-:Y:S02]  /*10450*/  IMAD.MOV.U32 R32, RZ, RZ, R52 ;  /* 0x000000ffff207224 */ /* 0x002fe400078e0034 */
[----:B------:R-:W-:Y:S01]  /*10460*/  IMAD.MOV.U32 R33, RZ, RZ, R53 ;  /* 0x000000ffff217224 */ /* 0x000fe200078e0035 */
[----:B------:R-:W-:Y:S05]  /*10470*/  BRA `(.L_x_5553) ;  /* 0x0000058000007947 */ /* 0x000fea0003800000 */
.L_x_5534:
        /* <DEDUP_REMOVED lines=24> */
[----:B------:R-:W-:Y:S05]  /*10600*/  CALL.REL.NOINC `($_ZN2at6native29vectorized_elementwise_kernelILi2EZZZNS0_15tan_kernel_cudaERNS_18TensorIteratorBaseEENKUlvE_clEvENKUlvE_clEvEUlN3c107complexIdEEE_St5arrayIPcLm2EEEEviT0_T1_$__internal_trig_reduction_slowpathd) ;  /* 0x0000e05000007944 */ /* 0x000fea0003c00000 */
.L_x_5565:
[----:B------:R-:W-:Y:S05]  /*10610*/  BSYNC B4 ;  /* 0x0000000000047941 */ /* 0x000fea0003800000 */
.L_x_5564:
        /* <DEDUP_REMOVED lines=22> */
[----:B------:R-:W1:Y:S02]  /*10780*/  @P0 DFMA R40, R26, R28, 1 ;  /* 0x3ff000001a28042b */ /* 0x000e64000000001c */
[----:B0-----:R0:W2:Y:S02]  /*10790*/  F2I.F64 R3, R10 ;  /* 0x0000000a00037311 */ /* 0x0010a40000301100 */
[----:B------:R-:W3:-:S04]  /*107a0*/  DSETP.GE.AND P0, PT, |R24|, 2.14748364800000000000e+09, PT ;  /* 0x41e000001800742a */ /* 0x000ec80003f06200 */
[----:B-1----:R-:W1:-:S10]  /*107b0*/  @P1 DFMA R40, R40, -1, RZ ;  /* 0xbff000002828182b */ /* 0x002e5400000000ff */
[----:B---3--:R-:W-:Y:S05]  /*107c0*/  @!P0 BRA `(.L_x_5567) ;  /* 0x0000006000008947 */ /* 0x008fea0003800000 */
[----:B012---:R-:W-:Y:S01]  /*107d0*/  MOV R10, R24 ;  /* 0x00000018000a7202 */ /* 0x007fe20000000f00 */
[----:B------:R-:W-:Y:S01]  /*107e0*/  IMAD.MOV.U32 R57, RZ, RZ, R25 ;  /* 0x000000ffff397224 */ /* 0x000fe200078e0019 */
[----:B------:R-:W-:Y:S02]  /*107f0*/  MOV R56, 0x10810 ;  /* 0x0001081000387802 */ /* 0x000fe40000000f00 */
[----:B------:R-:W-:Y:S05]  /*10800*/  CALL.REL.NOINC `($_ZN2at6native29vectorized_elementwise_kernelILi2EZZZNS0_15tan_kernel_cudaERNS_18TensorIteratorBaseEENKUlvE_clEvENKUlvE_clEvEUlN3c107complexIdEEE_St5arrayIPcLm2EEEEviT0_T1_$__internal_trig_reduction_slowpathd) ;  /* 0x0000de5000007944 */ /* 0x000fea0003c00000 */
[----:B------:R-:W-:Y:S02]  /*10810*/  IMAD.MOV.U32 R54, RZ, RZ, R10 ;  /* 0x000000ffff367224 */ /* 0x000fe400078e000a */
[----:B------:R-:W-:Y:S02]  /*10820*/  IMAD.MOV.U32 R55, RZ, RZ, R11 ;  /* 0x000000ffff377224 */ /* 0x000fe400078e000b */
.L_x_5567:
[----:B012---:R-:W-:Y:S05]  /*10830*/  BSYNC B4 ;  /* 0x0000000000047941 */ /* 0x007fea0003800000 */
.L_x_5566:
        /* <DEDUP_REMOVED lines=24> */
.L_x_5563:
[----:B------:R-:W-:Y:S05]  /*109c0*/  BSYNC B3 ;  /* 0x0000000000037941 */ /* 0x000fea0003800000 */
.L_x_5562:
[----:B-1----:R-:W-:Y:S01]  /*109d0*/  LOP3.LUT R33, RZ, 0x80000000, R25, 0xb8, !PT ;  /* 0x80000000ff217812 */ /* 0x002fe200078eb819 */
[----:B------:R-:W-:Y:S02]  /*109e0*/  IMAD.MOV.U32 R53, RZ, RZ, R8 ;  /* 0x000000ffff357224 */ /* 0x000fe400078e0008 */
[----:B------:R-:W-:Y:S02]  /*109f0*/  IMAD.MOV.U32 R32, RZ, RZ, RZ ;  /* 0x000000ffff207224 */ /* 0x000fe400078e00ff */
.L_x_5553:
[----:B-1----:R-:W-:Y:S05]  /*10a00*/  BSYNC B1 ;  /* 0x0000000000017941 */ /* 0x002fea0003800000 */
.L_x_5533:
[----:B------:R1:W2:-:S06]  /*10a10*/  DADD R34, -RZ, -R52 ;  /* 0x00000000ff227229 */ /* 0x00028c0000000934 */
.L_x_5532:
[----:B------:R-:W-:Y:S05]  /*10a20*/  BSYNC B2 ;  /* 0x0000000000027941 */ /* 0x000fea0003800000 */
.L_x_5531:
[----:B------:R-:W3:Y:S01]  /*10a30*/  S2R R3, SR_TID.X ;  /* 0x0000000000037919 */ /* 0x000ee20000002100 */
[----:B------:R-:W-:Y:S01]  /*10a40*/  BSSY B2, `(.L_x_5568) ;  /* 0x00001d5000027945 */ /* 0x000fe20003800000 */
[----:B0-----:R-:W-:Y:S01]  /*10a50*/  CS2R R30, SRZ ;  /* 0x00000000001e7805 */ /* 0x001fe2000001ff00 */
[----:B------:R-:W-:Y:S01]  /*10a60*/  CS2R R28, SRZ ;  /* 0x00000000001c7805 */ /* 0x000fe2000001ff00 */
[----:B---3--:R-:W-:-:S04]  /*10a70*/  IADD3 R3, R3, 0x80, RZ ;  /* 0x0000008003037810 */ /* 0x008fc80007ffe0ff */
[----:B------:R-:W-:-:S13]  /*10a80*/  ISETP.GE.AND P0, PT, R3, R2, PT ;  /* 0x000000020300720c */ /* 0x000fda0003f06270 */
[----:B------:R-:W-:Y:S05]  /*10a90*/  @P0 BRA `(.L_x_5569) ;  /* 0x00001cf000000947 */ /* 0x000fea0003800000 */
[----:B-1---5:R-:W0:Y:S01]  /*10aa0*/  DADD R52, -RZ, -R22 ;  /* 0x00000000ff347229 */ /* 0x022e220000000916 */
        /* <DEDUP_REMOVED lines=24> */
[----:B0-2---:R-:W-:Y:S05]  /*10c30*/  CALL.REL.NOINC `($_ZN2at6native29vectorized_elementwise_kernelILi2EZZZNS0_15tan_kernel_cudaERNS_18TensorIteratorBaseEENKUlvE_clEvENKUlvE_clEvEUlN3c107complexIdEEE_St5arrayIPcLm2EEEEviT0_T1_$__internal_trig_reduction_slowpathd) ;  /* 0x0000da2000007944 */ /* 0x005fea0003c00000 */
[----:B------:R-:W-:Y:S05]  /*10c40*/  BRA `(.L_x_5576) ;  /* 0x0000002000007947 */ /* 0x000fea0003800000 */
.L_x_5575:
[----:B------:R0:W1:Y:S01]  /*10c50*/  DMUL R10, RZ, R20 ;  /* 0x00000014ff0a7228 */ /* 0x0000620000000000 */
[----:B------:R-:W-:-:S05]  /*10c60*/  IMAD.MOV.U32 R3, RZ, RZ, RZ ;  /* 0x000000ffff037224 */ /* 0x000fca00078e00ff */
.L_x_5576:
[----:B------:R-:W-:Y:S05]  /*10c70*/  BSYNC B3 ;  /* 0x0000000000037941 */ /* 0x000fea0003800000 */
.L_x_5574:
        /* <DEDUP_REMOVED lines=29> */
[----:B------:R-:W3:-:S04]  /*10e50*/  DADD R26, R20, -R10 ;  /* 0x00000000141a7229 */ /* 0x000ec8000000080a */
[----:B-1----:R-:W1:-:S04]  /*10e60*/  DFMA R30, R28, R30, R28 ;  /* 0x0000001e1c1e722b */ /* 0x002e48000000001c */
[----:B---3--:R-:W-:-:S04]  /*10e70*/  DFMA R26, R40, R10, -R26 ;  /* 0x0000000a281a722b */ /* 0x008fc8000000081a */
[----:B01----:R-:W0:-:S06]  /*10e80*/  DFMA R10, R20, -R30, 1 ;  /* 0x3ff00000140a742b */ /* 0x003e0c000000081e */
[----:B0-----:R-:W0:-:S06]  /*10e90*/  DFMA R10, R26, -R30, R10 ;  /* 0x8000001e1a0a722b */ /* 0x001e0c000000000a */
[----:B0-----:R0:W1:-:S06]  /*10ea0*/  DFMA R20, -R30, R10, -R30 ;  /* 0x0000000a1e14722b */ /* 0x00104c000000091e */
.L_x_5578:
[----:B------:R-:W-:Y:S05]  /*10eb0*/  BSYNC B0 ;  /* 0x0000000000007941 */ /* 0x000fea0003800000 */
.L_x_5577:
[----:B------:R-:W-:Y:S01]  /*10ec0*/  BSSY B3, `(.L_x_5579) ;  /* 0x0000053000037945 */ /* 0x000fe20003800000 */
[----:B------:R-:W-:Y:S01]  /*10ed0*/  MOV R24, R8 ;  /* 0x0000000800187202 */ /* 0x000fe20000000f00 */
[----:B------:R-:W-:Y:S05]  /*10ee0*/  @!P1 BRA `(.L_x_5580) ;  /* 0x0000045000009947 */ /* 0x000fea0003800000 */
[----:B------:R-:W-:Y:S01]  /*10ef0*/  IMAD.MOV.U32 R8, RZ, RZ, 0x652b82fe ;  /* 0x652b82feff087424 */ /* 0x000fe200078e00ff */
[----:B------:R-:W-:Y:S01]  /*10f00*/  BSSY B4, `(.L_x_5581) ;  /* 0x000003e000047945 */ /* 0x000fe20003800000 */
[----:B------:R-:W-:Y:S02]  /*10f10*/  IMAD.MOV.U32 R9, RZ, RZ, 0x3ff71547 ;  /* 0x3ff71547ff097424 */ /* 0x000fe400078e00ff */
[----:B------:R-:W-:Y:S02]  /*10f20*/  IMAD.MOV.U32 R56, RZ, RZ, 0x0 ;  /* 0x00000000ff387424 */ /* 0x000fe400078e00ff */
[----:B------:R-:W-:Y:S02]  /*10f30*/  IMAD.MOV.U32 R57, RZ, RZ, 0x3ff00000 ;  /* 0x3ff00000ff397424 */ /* 0x000fe400078e00ff */
[----:B------:R-:W3:-:S06]  /*10f40*/  DFMA R8, R24, R8, 6.75539944105574400000e+15 ;  /* 0x433800001808742b */ /* 0x000ecc0000000008 */
[----:B0--3--:R0:W3:Y:S02]  /*10f50*/  DADD R10, R8, -6.75539944105574400000e+15 ;  /* 0xc3380000080a7429 */ /* 0x0090e40000000000 */
        /* <DEDUP_REMOVED lines=53> */
[----:B-12---:R-:W-:Y:S05]  /*112b0*/  CALL.REL.NOINC `($__internal_8_$__cuda_sm20_div_rn_f64_full) ;  /* 0x0000c9e000007944 */ /* 0x006fea0003c00000 */
[----:B------:R-:W-:Y:S02]  /*112c0*/  IMAD.MOV.U32 R26, RZ, RZ, R10 ;  /* 0x000000ffff1a7224 */ /* 0x000fe400078e000a */
[----:B------:R-:W-:Y:S02]  /*112d0*/  IMAD.MOV.U32 R27, RZ, RZ, R3 ;  /* 0x000000ffff1b7224 */ /* 0x000fe400078e0003 */
.L_x_5582:
[----:B------:R-:W-:Y:S05]  /*112e0*/  BSYNC B4 ;  /* 0x0000000000047941 */ /* 0x000fea0003800000 */
.L_x_5581:
[----:B------:R-:W-:-:S04]  /*112f0*/  DADD R8, R8, R26 ;  /* 0x0000000008087229 */ /* 0x000fc8000000001a */
[----:B------:R-:W0:-:S06]  /*11300*/  DSETP.GE.AND P0, PT, R24, c[0x2][0xe8], PT ;  /* 0x00803a001800762a */ /* 0x000e0c0003f06000 */
[----:B0-----:R-:W-:Y:S02]  /*11310*/  FSEL R8, R8, RZ, !P0 ;  /* 0x000000ff08087208 */ /* 0x001fe40004000000 */
[----:B------:R-:W-:Y:S01]  /*11320*/  FSEL R9, R9, +QNAN , !P0 ;  /* 0x7ff0000009097808 */ /* 0x000fe20004000000 */
[----:B------:R-:W-:Y:S05]  /*11330*/  BRA `(.L_x_5583) ;  /* 0x000000b000007947 */ /* 0x000fea0003800000 */
.L_x_5580:
[----:B------:R-:W3:Y:S01]  /*11340*/  DMUL R8, R24, R24 ;  /* 0x0000001818087228 */ /* 0x000ee20000000000 */
[----:B0-----:R-:W-:Y:S01]  /*11350*/  IMAD.MOV.U32 R10, RZ, RZ, -0x54d8b3ad ;  /* 0xab274c53ff0a7424 */ /* 0x001fe200078e00ff */
[----:B------:R-:W-:-:S06]  /*11360*/  MOV R11, 0x3d6b4c75 ;  /* 0x3d6b4c75000b7802 */ /* 0x000fcc0000000f00 */
[----:B---3--:R-:W0:-:S06]  /*11370*/  DFMA R10, R8, R10, c[0x2][0xf0] ;  /* 0x00803c00080a762b */ /* 0x008e0c000000000a */
[----:B0-----:R-:W0:-:S06]  /*11380*/  DFMA R10, R8, R10, c[0x2][0xf8] ;  /* 0x00803e00080a762b */ /* 0x001e0c000000000a */
[----:B0-----:R-:W0:-:S06]  /*11390*/  DFMA R10, R8, R10, c[0x2][0x100] ;  /* 0x00804000080a762b */ /* 0x001e0c000000000a */
[----:B0-----:R-:W0:-:S06]  /*113a0*/  DFMA R10, R8, R10, c[0x2][0x108] ;  /* 0x00804200080a762b */ /* 0x001e0c000000000a */
[----:B0-----:R-:W0:-:S06]  /*113b0*/  DFMA R10, R8, R10, c[0x2][0x110] ;  /* 0x00804400080a762b */ /* 0x001e0c000000000a */
[----:B0-----:R-:W0:-:S06]  /*113c0*/  DFMA R10, R8, R10, c[0x2][0x118] ;  /* 0x00804600080a762b */ /* 0x001e0c000000000a */
[----:B0-----:R-:W0:-:S06]  /*113d0*/  DMUL R10, R8, R10 ;  /* 0x0000000a080a7228 */ /* 0x001e0c0000000000 */
[----:B0-----:R0:W3:-:S06]  /*113e0*/  DFMA R8, R24, R10, R24 ;  /* 0x0000000a1808722b */ /* 0x0010cc0000000018 */
.L_x_5583:
[----:B------:R-:W-:Y:S05]  /*113f0*/  BSYNC B3 ;  /* 0x0000000000037941 */ /* 0x000fea0003800000 */
.L_x_5579:
[----:B------:R-:W4:Y:S01]  /*11400*/  DADD R22, -RZ, -R22 ;  /* 0x00000000ff167229 */ /* 0x000f220000000916 */
[----:B------:R-:W-:Y:S03]  /*11410*/  BSSY B3, `(.L_x_5584) ;  /* 0x0000020000037945 */ /* 0x000fe60003800000 */
[----:B01----:R-:W-:Y:S02]  /*11420*/  DFMA R24, R20, R20, 1 ;  /* 0x3ff000001418742b */ /* 0x003fe40000000014 */
[----:B----4-:R-:W-:-:S04]  /*11430*/  IMAD.MOV.U32 R22, RZ, RZ, 0x0 ;  /* 0x00000000ff167424 */ /* 0x010fc800078e00ff */
[----:B---3--:R-:W-:Y:S01]  /*11440*/  LOP3.LUT R9, R9, 0x80000000, R23, 0xb8, !PT ;  /* 0x8000000009097812 */ /* 0x008fe200078eb817 */
        /* <DEDUP_REMOVED lines=24> */
[----:B0-2---:R-:W-:Y:S05]  /*115d0*/  CALL.REL.NOINC `($__internal_9_$__cuda_sm20_dsqrt_rn_f64_mediumpath_v1) ;  /* 0x0000cd3000007944 */ /* 0x005fea0003c00000 */
[----:B------:R-:W-:-:S04]  /*115e0*/  LOP3.LUT R11, R11, R10, RZ, 0x3c, !PT ;  /* 0x0000000a0b0b7212 */ /* 0x000fc800078e3cff */
[----:B------:R-:W-:-:S04]  /*115f0*/  LOP3.LUT R10, R11, R10, RZ, 0x3c, !PT ;  /* 0x0000000a0b0a7212 */ /* 0x000fc800078e3cff */
[----:B------:R-:W-:Y:S02]  /*11600*/  LOP3.LUT R11, R11, R10, RZ, 0x3c, !PT ;  /* 0x0000000a0b0b7212 */ /* 0x000fe400078e3cff */
.L_x_5585:
[----:B------:R-:W-:Y:S05]  /*11610*/  BSYNC B3 ;  /* 0x0000000000037941 */ /* 0x000fea0003800000 */
.L_x_5584:
        /* <DEDUP_REMOVED lines=24> */
[----:B--2---:R-:W-:Y:S05]  /*117a0*/  CALL.REL.NOINC `($__internal_8_$__cuda_sm20_div_rn_f64_full) ;  /* 0x0000c4f000007944 */ /* 0x004fea0003c00000 */
[----:B------:R-:W-:Y:S02]  /*117b0*/  IMAD.MOV.U32 R8, RZ, RZ, R10 ;  /* 0x000000ffff087224 */ /* 0x000fe400078e000a */
[----:B------:R-:W-:Y:S02]  /*117c0*/  IMAD.MOV.U32 R9, RZ, RZ, R3 ;  /* 0x000000ffff097224 */ /* 0x000fe400078e0003 */
.L_x_5587:
[----:B------:R-:W-:Y:S05]  /*117d0*/  BSYNC B3 ;  /* 0x0000000000037941 */ /* 0x000fea0003800000 */
.L_x_5586:
        /* <DEDUP_REMOVED lines=20> */
[----:B--2---:R-:W-:Y:S05]  /*11920*/  CALL.REL.NOINC `($__internal_8_$__cuda_sm20_div_rn_f64_full) ;  /* 0x0000c37000007944 */ /* 0x004fea0003c00000 */
[----:B------:R-:W-:Y:S02]  /*11930*/  IMAD.MOV.U32 R11, RZ, RZ, R3 ;  /* 0x000000ffff0b7224 */ /* 0x000fe400078e0003 */
.L_x_5589:
[----:B------:R-:W-:Y:S05]  /*11940*/  BSYNC B3 ;  /* 0x0000000000037941 */ /* 0x000fea0003800000 */
.L_x_5588:
[----:B------:R-:W-:Y:S01]  /*11950*/  MOV R28, R10 ;  /* 0x0000000a001c7202 */ /* 0x000fe20000000f00 */
[----:B------:R-:W-:Y:S01]  /*11960*/  IMAD.MOV.U32 R29, RZ, RZ, R11 ;  /* 0x000000ffff1d7224 */ /* 0x000fe200078e000b */
[----:B------:R-:W-:Y:S05]  /*11970*/  BRA `(.L_x_5590) ;  /* 0x00000df000007947 */ /* 0x000fea0003800000 */
.L_x_5573:
        /* <DEDUP_REMOVED lines=38> */
.L_x_5592:
[----:B------:R-:W-:Y:S05]  /*11be0*/  BSYNC B0 ;  /* 0x0000000000007941 */ /* 0x000fea0003800000 */
.L_x_5591:
        /* <DEDUP_REMOVED lines=10> */
[----:B0-----:R-:W-:Y:S01]  /*11c90*/  IMAD.MOV.U32 R10, RZ, RZ, R20 ;  /* 0x000000ffff0a7224 */ /* 0x001fe200078e0014 */
[----:B------:R-:W-:Y:S02]  /*11ca0*/  MOV R57, R21 ;  /* 0x0000001500397202 */ /* 0x000fe40000000f00 */
[----:B------:R-:W-:Y:S02]  /*11cb0*/  MOV R56, 0x11cd0 ;  /* 0x00011cd000387802 */ /* 0x000fe40000000f00 */
[----:B-123--:R-:W-:Y:S05]  /*11cc0*/  CALL.REL.NOINC `($_ZN2at6native29vectorized_elementwise_kernelILi2EZZZNS0_15tan_kernel_cudaERNS_18TensorIteratorBaseEENKUlvE_clEvENKUlvE_clEvEUlN3c107complexIdEEE_St5arrayIPcLm2EEEEviT0_T1_$__internal_trig_reduction_slowpathd) ;  /* 0x0000c99000007944 */ /* 0x00efea0003c00000 */
[----:B------:R-:W-:Y:S02]  /*11cd0*/  IMAD.MOV.U32 R40, RZ, RZ, R10 ;  /* 0x000000ffff287224 */ /* 0x000fe400078e000a */
[----:B------:R-:W-:Y:S01]  /*11ce0*/  IMAD.MOV.U32 R41, RZ, RZ, R11 ;  /* 0x000000ffff297224 */ /* 0x000fe200078e000b */
[----:B------:R-:W-:Y:S05]  /*11cf0*/  BRA `(.L_x_5595) ;  /* 0x0000002000007947 */ /* 0x000fea0003800000 */
.L_x_5594:
[----:B------:R3:W4:Y:S01]  /*11d00*/  DMUL R40, RZ, R20 ;  /* 0x00000014ff287228 */ /* 0x0007220000000000 */
[----:B------:R-:W-:-:S05]  /*11d10*/  IMAD.MOV.U32 R3, RZ, RZ, RZ ;  /* 0x000000ffff037224 */ /* 0x000fca00078e00ff */
.L_x_5595:
[----:B------:R-:W-:Y:S05]  /*11d20*/  BSYNC B3 ;  /* 0x0000000000037941 */ /* 0x000fea0003800000 */
.L_x_5593:
[----:B0-----:R-:W-:Y:S02]  /*11d30*/  IMAD.SHL.U32 R8, R3, 0x8, RZ ;  /* 0x0000000803087824 */ /* 0x001fe400078e00ff */
[----:B------:R-:W-:-:S03]  /*11d40*/  IMAD.MOV.U32 R55, RZ, RZ, 0x8 ;  /* 0x00000008ff377424 */ /* 0x000fc600078e00ff */
        /* <DEDUP_REMOVED lines=35> */
.L_x_5597:
[----:B------:R3:W4:Y:S01]  /*11f80*/  DMUL R10, RZ, R20 ;  /* 0x00000014ff0a7228 */ /* 0x0007220000000000 */
[----:B------:R-:W-:-:S05]  /*11f90*/  IMAD.MOV.U32 R3, RZ, RZ, RZ ;  /* 0x000000ffff037224 */ /* 0x000fca00078e00ff */
.L_x_5598:
[----:B------:R-:W-:Y:S05]  /*11fa0*/  BSYNC B3 ;  /* 0x0000000000037941 */ /* 0x000fea0003800000 */
.L_x_5596:
[----:B---3--:R-:W-:Y:S02]  /*11fb0*/  IADD3 R20, R3, 0x1, RZ ;  /* 0x0000000103147810 */ /* 0x008fe40007ffe0ff */
[----:B------:R-:W-:-:S03]  /*11fc0*/  MOV R54, 0x8 ;  /* 0x0000000800367802 */ /* 0x000fc60000000f00 */
        /* <DEDUP_REMOVED lines=12> */
[----:B------:R-:W-:Y:S01]  /*12090*/  FSEL R57, R3, -0.082518599927425384521, !P0 ;  /* 0xbda8ff8303397808 */ /* 0x000fe20004000000 */
[----:B------:R-:W-:Y:S02]  /*120a0*/  IMAD.MOV.U32 R3, RZ, RZ, 0x3ff00000 ;  /* 0x3ff00000ff037424 */ /* 0x000fe400078e00ff */
        /* <DEDUP_REMOVED lines=16> */
.L_x_5572:
[----:B------:R-:W0:-:S10]  /*121b0*/  DADD R8, R20, -R20 ;  /* 0x0000000014087229 */ /* 0x000e140000000814 */
[----:B0-----:R-:W-:Y:S01]  /*121c0*/  IMAD.MOV.U32 R28, RZ, RZ, R8 ;  /* 0x000000ffff1c7224 */ /* 0x001fe200078e0008 */
[----:B------:R-:W-:Y:S01]  /*121d0*/  MOV R29, R9 ;  /* 0x00000009001d7202 */ /* 0x000fe20000000f00 */
[----:B------:R-:W-:Y:S05]  /*121e0*/  BRA `(.L_x_5590) ;  /* 0x0000058000007947 */ /* 0x000fea0003800000 */
.L_x_5571:
        /* <DEDUP_REMOVED lines=25> */
[----:B--2---:R-:W-:Y:S05]  /*12380*/  CALL.REL.NOINC `($_ZN2at6native29vectorized_elementwise_kernelILi2EZZZNS0_15tan_kernel_cudaERNS_18TensorIteratorBaseEENKUlvE_clEvENKUlvE_clEvEUlN3c107complexIdEEE_St5arrayIPcLm2EEEEviT0_T1_$__internal_trig_reduction_slowpathd) ;  /* 0x0000c2d000007944 */ /* 0x004fea0003c00000 */
.L_x_5602:
[----:B------:R-:W-:Y:S05]  /*12390*/  BSYNC B4 ;  /* 0x0000000000047941 */ /* 0x000fea0003800000 */
.L_x_5601:
[----:B------:R-:W-:Y:S01]  /*123a0*/  SHF.L.U32 R22, R3, 0x3, RZ ;  /* 0x0000000303167819 */ /* 0x000fe200000006ff */
        /* <DEDUP_REMOVED lines=26> */
[----:B0-2---:R-:W-:Y:S05]  /*12550*/  CALL.REL.NOINC `($_ZN2at6native29vectorized_elementwise_kernelILi2EZZZNS0_15tan_kernel_cudaERNS_18TensorIteratorBaseEENKUlvE_clEvENKUlvE_clEvEUlN3c107complexIdEEE_St5arrayIPcLm2EEEEviT0_T1_$__internal_trig_reduction_slowpathd) ;  /* 0x0000c10000007944 */ /* 0x005fea0003c00000 */
[----:B------:R-:W-:Y:S01]  /*12560*/  MOV R9, R3 ;  /* 0x0000000300097202 */ /* 0x000fe20000000f00 */
[----:B------:R-:W-:Y:S02]  /*12570*/  IMAD.MOV.U32 R54, RZ, RZ, R10 ;  /* 0x000000ffff367224 */ /* 0x000fe400078e000a */
[----:B------:R-:W-:Y:S02]  /*12580*/  IMAD.MOV.U32 R55, RZ, RZ, R11 ;  /* 0x000000ffff377224 */ /* 0x000fe400078e000b */
.L_x_5604:
[----:B------:R-:W-:Y:S05]  /*12590*/  BSYNC B4 ;  /* 0x0000000000047941 */ /* 0x000fea0003800000 */
.L_x_5603:
        /* <DEDUP_REMOVED lines=14> */
[----:B---3--:R-:W1:-:S06]  /*12680*/  DFMA R20, R10, R56, R20 ;  /* 0x000000380a14722b */ /* 0x008e4c0000000014 */
[----:B-1----:R-:W4:-:S06]  /*12690*/  DFMA R20, R10, R20, R22 ;  /* 0x000000140a14722b */ /* 0x002f0c0000000016 */
[----:B----4-:R-:W1:-:S06]  /*126a0*/  DFMA R20, R10, R20, R24 ;  /* 0x000000140a14722b */ /* 0x010e4c0000000018 */
[----:B-1----:R-:W5:-:S06]  /*126b0*/  DFMA R20, R10, R20, R26 ;  /* 0x000000140a14722b */ /* 0x002f4c000000001a */
[----:B-----5:R-:W1:-:S06]  /*126c0*/  DFMA R20, R10, R20, R28 ;  /* 0x000000140a14722b */ /* 0x020e4c000000001c */
[----:B-1----:R-:W1:-:S06]  /*126d0*/  DFMA R30, R10, R20, R30 ;  /* 0x000000140a1e722b */ /* 0x002e4c000000001e */
[----:B-1----:R-:W-:-:S04]  /*126e0*/  DFMA R20, R30, R54, R54 ;  /* 0x000000361e14722b */ /* 0x002fc80000000036 */
[----:B------:R-:W1:-:S06]  /*126f0*/  @P0 DFMA R20, R10, R30, 1 ;  /* 0x3ff000000a14042b */ /* 0x000e4c000000001e */
[----:B-1----:R-:W1:-:S06]  /*12700*/  @P1 DFMA R20, R20, -1, RZ ;  /* 0xbff000001414182b */ /* 0x002e4c00000000ff */
[----:B01----:R0:W1:-:S06]  /*12710*/  DMUL R20, R20, R40 ;  /* 0x0000002814147228 */ /* 0x00304c0000000000 */
.L_x_5600:
[----:B------:R-:W-:Y:S05]  /*12720*/  BSYNC B3 ;  /* 0x0000000000037941 */ /* 0x000fea0003800000 */
.L_x_5599:
[----:B------:R-:W-:Y:S01]  /*12730*/  IMAD.MOV.U32 R9, RZ, RZ, R8 ;  /* 0x000000ffff097224 */ /* 0x000fe200078e0008 */
[----:B-1----:R-:W-:Y:S01]  /*12740*/  LOP3.LUT R29, RZ, 0x80000000, R21, 0xb8, !PT ;  /* 0x80000000ff1d7812 */ /* 0x002fe200078eb815 */
[----:B------:R-:W-:Y:S02]  /*12750*/  IMAD.MOV.U32 R8, RZ, RZ, R52 ;  /* 0x000000ffff087224 */ /* 0x000fe400078e0034 */
[----:B------:R-:W-:Y:S02]  /*12760*/  IMAD.MOV.U32 R28, RZ, RZ, RZ ;  /* 0x000000ffff1c7224 */ /* 0x000fe400078e00ff */
.L_x_5590:
[----:B-1----:R-:W-:Y:S05]  /*12770*/  BSYNC B1 ;  /* 0x0000000000017941 */ /* 0x002fea0003800000 */
.L_x_5570:
[----:B------:R1:W3:-:S06]  /*12780*/  DADD R30, -RZ, -R8 ;  /* 0x00000000ff1e7229 */ /* 0x0002cc0000000908 */
.L_x_5569:
[----:B------:R-:W-:Y:S05]  /*12790*/  BSYNC B2 ;  /* 0x0000000000027941 */ /* 0x000fea0003800000 */
.L_x_5568:
[----:B------:R-:W4:Y:S01]  /*127a0*/  S2R R3, SR_TID.X ;  /* 0x0000000000037919 */ /* 0x000f220000002100 */
[----:B------:R-:W-:Y:S01]  /*127b0*/  BSSY B2, `(.L_x_5605) ;  /* 0x00001d9000027945 */ /* 0x000fe20003800000 */
[----:B-----5:R-:W-:Y:S01]  /*127c0*/  CS2R R26, SRZ ;  /* 0x00000000001a7805 */ /* 0x020fe2000001ff00 */
[----:B------:R-:W-:Y:S01]  /*127d0*/  CS2R R24, SRZ ;  /* 0x0000000000187805 */ /* 0x000fe2000001ff00 */
[----:B----4-:R-:W-:-:S04]  /*127e0*/  IADD3 R3, R3, 0x100, RZ ;  /* 0x0000010003037810 */ /* 0x010fc80007ffe0ff */
[----:B------:R-:W-:-:S13]  /*127f0*/  ISETP.GE.AND P0, PT, R3, R2, PT ;  /* 0x000000020300720c */ /* 0x000fda0003f06270 */
[----:B------:R-:W-:Y:S05]  /*12800*/  @P0 BRA `(.L_x_5606) ;  /* 0x00001d3000000947 */ /* 0x000fea0003800000 */
[----:B-1----:R-:W1:Y:S01]  /*12810*/  DADD R52, -RZ, -R18 ;  /* 0x00000000ff347229 */ /* 0x002e620000000912 */
        /* <DEDUP_REMOVED lines=19> */
[----:B-1----:R1:W4:Y:S01]  /*12950*/  DFMA R10, -R10, c[0x2][0x18], R22 ;  /* 0x008006000a0a7a2b */ /* 0x0023220000000116 */
[----:B------:R-:W-:Y:S05]  /*12960*/  @!P0 BRA `(.L_x_5613) ;  /* 0x0000007000008947 */ /* 0x000fea0003800000 */
[----:B----4-:R-:W-:Y:S01]  /*12970*/  MOV R10, R16 ;  /* 0x00000010000a7202 */ /* 0x010fe20000000f00 */
[----:B------:R-:W-:Y:S01]  /*12980*/  IMAD.MOV.U32 R57, RZ, RZ, R17 ;  /* 0x000000ffff397224 */ /* 0x000fe200078e0011 */
[----:B------:R-:W-:-:S03]  /*12990*/  MOV R56, 0x129b0 ;  /* 0x000129b000387802 */ /* 0x000fc60000000f00 */
[----:B0123--:R-:W-:Y:S05]  /*129a0*/  CALL.REL.NOINC `($_ZN2at6native29vectorized_elementwise_kernelILi2EZZZNS0_15tan_kernel_cudaERNS_18TensorIteratorBaseEENKUlvE_clEvENKUlvE_clEvEUlN3c107complexIdEEE_St5arrayIPcLm2EEEEviT0_T1_$__internal_trig_reduction_slowpathd) ;  /* 0x0000bcb000007944 */ /* 0x00ffea0003c00000 */
[----:B------:R-:W-:Y:S05]  /*129b0*/  BRA `(.L_x_5613) ;  /* 0x0000002000007947 */ /* 0x000fea0003800000 */
.L_x_5612:
[----:B------:R1:W4:Y:S01]  /*129c0*/  DMUL R10, RZ, R16 ;  /* 0x00000010ff0a7228 */ /* 0x0003220000000000 */
[----:B------:R-:W-:-:S05]  /*129d0*/  IMAD.MOV.U32 R3, RZ, RZ, RZ ;  /* 0x000000ffff037224 */ /* 0x000fca00078e00ff */
.L_x_5613:
[----:B------:R-:W-:Y:S05]  /*129e0*/  BSYNC B3 ;  /* 0x0000000000037941 */ /* 0x000fea0003800000 */
.L_x_5611:
[----:B-1--4-:R-:W1:Y:S01]  /*129f0*/  DMUL R16, R10, R10 ;  /* 0x0000000a0a107228 */ /* 0x012e620000000000 */
        /* <DEDUP_REMOVED lines=18> */
[----:B-1----:R1:W4:Y:S02]  /*12b20*/  DFMA R22, R16, R20, c[0x2][0x88] ;  /* 0x008022001016762b */ /* 0x0023240000000014 */
[----:B-1----:R-:W-:-:S04]  /*12b30*/  LOP3.LUT R21, R9, 0x7fffffff, RZ, 0xc0, !PT ;  /* 0x7fffffff09157812 */ /* 0x002fc800078ec0ff */
[----:B0---4-:R-:W0:Y:S01]  /*12b40*/  DMUL R40, R16, R22 ;  /* 0x0000001610287228 */ /* 0x011e220000000000 */
[----:B------:R-:W-:-:S05]  /*12b50*/  ISETP.GE.U32.AND P1, PT, R21, 0x3ff00000, PT ;  /* 0x3ff000001500780c */ /* 0x000fca0003f26070 */
[----:B0-----:R0:W1:Y:S01]  /*12b60*/  DFMA R16, R40, R10, R10 ;  /* 0x0000000a2810722b */ /* 0x001062000000000a */
[----:B------:R-:W-:Y:S05]  /*12b70*/  @P0 BRA `(.L_x_5615) ;  /* 0x000000a000000947 */ /* 0x000fea0003800000 */
[----:B-1----:R-:W1:Y:S01]  /*12b80*/  MUFU.RCP64H R25, R17 ;  /* 0x0000001100197308 */ /* 0x002e620000001800 */
[----:B------:R-:W-:-:S06]  /*12b90*/  IMAD.MOV.U32 R24, RZ, RZ, RZ ;  /* 0x000000ffff187224 */ /* 0x000fcc00078e00ff */
[----:B-1----:R-:W1:-:S06]  /*12ba0*/  DFMA R22, -R16, R24, 1 ;  /* 0x3ff000001016742b */ /* 0x002e4c0000000118 */
[----:B-1----:R-:W1:-:S04]  /*12bb0*/  DFMA R26, R22, R22, R22 ;  /* 0x00000016161a722b */ /* 0x002e480000000016 */
[----:B------:R-:W4:-:S04]  /*12bc0*/  DADD R22, R16, -R10 ;  /* 0x0000000010167229 */ /* 0x000f08000000080a */
[----:B-1----:R-:W1:-:S04]  /*12bd0*/  DFMA R26, R24, R26, R24 ;  /* 0x0000001a181a722b */ /* 0x002e480000000018 */
[----:B----4-:R-:W-:-:S04]  /*12be0*/  DFMA R22, R40, R10, -R22 ;  /* 0x0000000a2816722b */ /* 0x010fc80000000816 */
[----:B01----:R-:W0:-:S06]  /*12bf0*/  DFMA R10, R16, -R26, 1 ;  /* 0x3ff00000100a742b */ /* 0x003e0c000000081a */
[----:B0-----:R-:W0:-:S06]  /*12c00*/  DFMA R10, R22, -R26, R10 ;  /* 0x8000001a160a722b */ /* 0x001e0c000000000a */
[----:B0-----:R0:W1:-:S06]  /*12c10*/  DFMA R16, -R26, R10, -R26 ;  /* 0x0000000a1a10722b */ /* 0x00104c000000091a */
.L_x_5615:
[----:B------:R-:W-:Y:S05]  /*12c20*/  BSYNC B0 ;  /* 0x0000000000007941 */ /* 0x000fea0003800000 */
.L_x_5614:
        /* <DEDUP_REMOVED lines=8> */
[----:B------:R-:W4:-:S06]  /*12cb0*/  DFMA R8, R20, R8, 6.75539944105574400000e+15 ;  /* 0x433800001408742b */ /* 0x000f0c0000000008 */
[----:B0---4-:R0:W4:Y:S02]  /*12cc0*/  DADD R10, R8, -6.75539944105574400000e+15 ;  /* 0xc3380000080a7429 */ /* 0x0111240000000000 */
        /* <DEDUP_REMOVED lines=53> */
[----:B-123--:R-:W-:Y:S05]  /*13020*/  CALL.REL.NOINC `($__internal_8_$__cuda_sm20_div_rn_f64_full) ;  /* 0x0000ac7000007944 */ /* 0x00efea0003c00000 */
[----:B------:R-:W-:Y:S02]  /*13030*/  IMAD.MOV.U32 R22, RZ, RZ, R10 ;  /* 0x000000ffff167224 */ /* 0x000fe400078e000a */
[----:B------:R-:W-:Y:S02]  /*13040*/  IMAD.MOV.U32 R23, RZ, RZ, R3 ;  /* 0x000000ffff177224 */ /* 0x000fe400078e0003 */
.L_x_5619:
[----:B------:R-:W-:Y:S05]  /*13050*/  BSYNC B4 ;  /* 0x0000000000047941 */ /* 0x000fea0003800000 */
.L_x_5618:
[----:B------:R-:W-:-:S04]  /*13060*/  DADD R8, R8, R22 ;  /* 0x0000000008087229 */ /* 0x000fc80000000016 */
[----:B------:R-:W0:-:S06]  /*13070*/  DSETP.GE.AND P0, PT, R20, c[0x2][0xe8], PT ;  /* 0x00803a001400762a */ /* 0x000e0c0003f06000 */
[----:B0-----:R-:W-:Y:S02]  /*13080*/  FSEL R8, R8, RZ, !P0 ;  /* 0x000000ff08087208 */ /* 0x001fe40004000000 */
[----:B------:R-:W-:Y:S01]  /*13090*/  FSEL R9, R9, +QNAN , !P0 ;  /* 0x7ff0000009097808 */ /* 0x000fe20004000000 */
[----:B------:R-:W-:Y:S05]  /*130a0*/  BRA `(.L_x_5620) ;  /* 0x000000b000007947 */ /* 0x000fea0003800000 */
.L_x_5617:
[----:B------:R-:W4:Y:S01]  /*130b0*/  DMUL R8, R20, R20 ;  /* 0x0000001414087228 */ /* 0x000f220000000000 */
[----:B0-----:R-:W-:Y:S01]  /*130c0*/  IMAD.MOV.U32 R10, RZ, RZ, -0x54d8b3ad ;  /* 0xab274c53ff0a7424 */ /* 0x001fe200078e00ff */
[----:B------:R-:W-:-:S06]  /*130d0*/  MOV R11, 0x3d6b4c75 ;  /* 0x3d6b4c75000b7802 */ /* 0x000fcc0000000f00 */
[----:B----4-:R-:W0:-:S06]  /*130e0*/  DFMA R10, R8, R10, c[0x2][0xf0] ;  /* 0x00803c00080a762b */ /* 0x010e0c000000000a */
[----:B0-----:R-:W0:-:S06]  /*130f0*/  DFMA R10, R8, R10, c[0x2][0xf8] ;  /* 0x00803e00080a762b */ /* 0x001e0c000000000a */
[----:B0-----:R-:W0:-:S06]  /*13100*/  DFMA R10, R8, R10, c[0x2][0x100] ;  /* 0x00804000080a762b */ /* 0x001e0c000000000a */
[----:B0-----:R-:W0:-:S06]  /*13110*/  DFMA R10, R8, R10, c[0x2][0x108] ;  /* 0x00804200080a762b */ /* 0x001e0c000000000a */
[----:B0-----:R-:W0:-:S06]  /*13120*/  DFMA R10, R8, R10, c[0x2][0x110] ;  /* 0x00804400080a762b */ /* 0x001e0c000000000a */
[----:B0-----:R-:W0:-:S06]  /*13130*/  DFMA R10, R8, R10, c[0x2][0x118] ;  /* 0x00804600080a762b */ /* 0x001e0c000000000a */
[----:B0-----:R-:W0:-:S06]  /*13140*/  DMUL R10, R8, R10 ;  /* 0x0000000a080a7228 */ /* 0x001e0c0000000000 */
[----:B0-----:R0:W4:-:S06]  /*13150*/  DFMA R8, R20, R10, R20 ;  /* 0x0000000a1408722b */ /* 0x00110c0000000014 */
.L_x_5620:
[----:B------:R-:W-:Y:S05]  /*13160*/  BSYNC B3 ;  /* 0x0000000000037941 */ /* 0x000fea0003800000 */
.L_x_5616:
[----:B------:R-:W5:Y:S01]  /*13170*/  DADD R18, -RZ, -R18 ;  /* 0x00000000ff127229 */ /* 0x000f620000000912 */
[----:B------:R-:W-:Y:S03]  /*13180*/  BSSY B3, `(.L_x_5621) ;  /* 0x0000020000037945 */ /* 0x000fe60003800000 */
[----:B01----:R-:W-:Y:S02]  /*13190*/  DFMA R20, R16, R16, 1 ;  /* 0x3ff000001014742b */ /* 0x003fe40000000010 */
[----:B-----5:R-:W-:-:S04]  /*131a0*/  IMAD.MOV.U32 R18, RZ, RZ, 0x0 ;  /* 0x00000000ff127424 */ /* 0x020fc800078e00ff */
[----:B----4-:R-:W-:Y:S01]  /*131b0*/  LOP3.LUT R9, R9, 0x80000000, R19, 0xb8, !PT ;  /* 0x8000000009097812 */ /* 0x010fe200078eb813 */
        /* <DEDUP_REMOVED lines=24> */
[----:B0-23--:R-:W-:Y:S05]  /*13340*/  CALL.REL.NOINC `($__internal_9_$__cuda_sm20_dsqrt_rn_f64_mediumpath_v1) ;  /* 0x0000afc000007944 */ /* 0x00dfea0003c00000 */
[----:B------:R-:W-:-:S04]  /*13350*/  LOP3.LUT R11, R11, R10, RZ, 0x3c, !PT ;  /* 0x0000000a0b0b7212 */ /* 0x000fc800078e3cff */
[----:B------:R-:W-:-:S04]  /*13360*/  LOP3.LUT R10, R11, R10, RZ, 0x3c, !PT ;  /* 0x0000000a0b0a7212 */ /* 0x000fc800078e3cff */
[----:B------:R-:W-:Y:S02]  /*13370*/  LOP3.LUT R11, R11, R10, RZ, 0x3c, !PT ;  /* 0x0000000a0b0b7212 */ /* 0x000fe400078e3cff */
.L_x_5622:
[----:B------:R-:W-:Y:S05]  /*13380*/  BSYNC B3 ;  /* 0x0000000000037941 */ /* 0x000fea0003800000 */
.L_x_5621:
        /* <DEDUP_REMOVED lines=24> */
[----:B--23--:R-:W-:Y:S05]  /*13510*/  CALL.REL.NOINC `($__internal_8_$__cuda_sm20_div_rn_f64_full) ;  /* 0x0000a78000007944 */ /* 0x00cfea0003c00000 */
[----:B------:R-:W-:Y:S02]  /*13520*/  IMAD.MOV.U32 R8, RZ, RZ, R10 ;  /* 0x000000ffff087224 */ /* 0x000fe400078e000a */
[----:B------:R-:W-:Y:S02]  /*13530*/  IMAD.MOV.U32 R9, RZ, RZ, R3 ;  /* 0x000000ffff097224 */ /* 0x000fe400078e0003 */
.L_x_5624:
[----:B------:R-:W-:Y:S05]  /*13540*/  BSYNC B3 ;  /* 0x0000000000037941 */ /* 0x000fea0003800000 */
.L_x_5623:
        /* <DEDUP_REMOVED lines=20> */
[----:B--23--:R-:W-:Y:S05]  /*13690*/  CALL.REL.NOINC `($__internal_8_$__cuda_sm20_div_rn_f64_full) ;  /* 0x0000a60000007944 */ /* 0x00cfea0003c00000 */
[----:B------:R-:W-:Y:S02]  /*136a0*/  IMAD.MOV.U32 R11, RZ, RZ, R3 ;  /* 0x000000ffff0b7224 */ /* 0x000fe400078e0003 */
.L_x_5626:
[----:B------:R-:W-:Y:S05]  /*136b0*/  BSYNC B3 ;  /* 0x0000000000037941 */ /* 0x000fea0003800000 */
.L_x_5625:
[----:B------:R-:W-:Y:S01]  /*136c0*/  MOV R24, R10 ;  /* 0x0000000a00187202 */ /* 0x000fe20000000f00 */
[----:B------:R-:W-:Y:S01]  /*136d0*/  IMAD.MOV.U32 R25, RZ, RZ, R11 ;  /* 0x000000ffff197224 */ /* 0x000fe200078e000b */
[----:B------:R-:W-:Y:S05]  /*136e0*/  BRA `(.L_x_5627) ;  /* 0x00000e3000007947 */ /* 0x000fea0003800000 */
.L_x_5610:
        /* <DEDUP_REMOVED lines=14> */
[----:B------:R-:W-:-:S04]  /*137d0*/  MOV R3, R25 ;  /* 0x0000001900037202 */ /* 0x000fc80000000f00 */
[----:B------:R-:W-:Y:S01]  /*137e0*/  FSETP.GEU.FTZ.AND P0, PT, |R3|, 4.1917929649353027344, PT ;  /* 0x4086232b0300780b */ /* 0x000fe20003f1e200 */
        /* <DEDUP_REMOVED lines=15> */
[----:B------:R-:W-:Y:S01]  /*138e0*/  @!P1 LEA.HI R3, R10, R10, RZ, 0x1 ;  /* 0x0000000a0a039211 */ /* 0x000fe200078f08ff */
[----:B------:R-:W-:Y:S01]  /*138f0*/  @!P1 IMAD.MOV.U32 R8, RZ, RZ, R22 ;  /* 0x000000ffff089224 */ /* 0x000fe200078e0016 */
[----:B------:R-:W-:Y:S02]  /*13900*/  FSEL R25, R21, RZ, !P0 ;  /* 0x000000ff15197208 */ /* 0x000fe40004000000 */
[----:B------:R-:W-:-:S05]  /*13910*/  @!P1 SHF.R.S32.HI R3, RZ, 0x1, R3 ;  /* 0x00000001ff039819 */ /* 0x000fca0000011403 */
[----:B------:R-:W-:Y:S02]  /*13920*/  @!P1 IMAD.IADD R10, R10, 0x1, -R3 ;  /* 0x000000010a0a9824 */ /* 0x000fe400078e0a03 */
[----:B------:R-:W-:-:S03]  /*13930*/  @!P1 IMAD R9, R3, 0x100000, R23 ;  /* 0x0010000003099824 */ /* 0x000fc600078e0217 */
[----:B------:R-:W-:Y:S02]  /*13940*/  @!P1 LEA R11, R10, 0x3ff00000, 0x14 ;  /* 0x3ff000000a0b9811 */ /* 0x000fe400078ea0ff */
[----:B------:R-:W-:-:S06]  /*13950*/  @!P1 MOV R10, RZ ;  /* 0x000000ff000a9202 */ /* 0x000fcc0000000f00 */
[----:B------:R1:W4:-:S06]  /*13960*/  @!P1 DMUL R24, R8, R10 ;  /* 0x0000000a08189228 */ /* 0x00030c0000000000 */
.L_x_5629:
[----:B------:R-:W-:Y:S05]  /*13970*/  BSYNC B0 ;  /* 0x0000000000007941 */ /* 0x000fea0003800000 */
.L_x_5628:
        /* <DEDUP_REMOVED lines=8> */
[----:B-1----:R1:W0:Y:S01]  /*13a00*/  DFMA R26, -R26, c[0x2][0x18], R10 ;  /* 0x008006001a1a7a2b */ /* 0x002222000000010a */
[----:B------:R-:W-:Y:S05]  /*13a10*/  @!P0 BRA `(.L_x_5632) ;  /* 0x0000009000008947 */ /* 0x000fea0003800000 */
[----:B-1----:R-:W-:Y:S01]  /*13a20*/  IMAD.MOV.U32 R10, RZ, RZ, R16 ;  /* 0x000000ffff0a7224 */ /* 0x002fe200078e0010 */
[----:B------:R-:W-:Y:S01]  /*13a30*/  MOV R56, 0x13a60 ;  /* 0x00013a6000387802 */ /* 0x000fe20000000f00 */
[----:B------:R-:W-:-:S03]  /*13a40*/  IMAD.MOV.U32 R57, RZ, RZ, R17 ;  /* 0x000000ffff397224 */ /* 0x000fc600078e0011 */
[----:B0-234-:R-:W-:Y:S05]  /*13a50*/  CALL.REL.NOINC `($_ZN2at6native29vectorized_elementwise_kernelILi2EZZZNS0_15tan_kernel_cudaERNS_18TensorIteratorBaseEENKUlvE_clEvENKUlvE_clEvEUlN3c107complexIdEEE_St5arrayIPcLm2EEEEviT0_T1_$__internal_trig_reduction_slowpathd) ;  /* 0x0000ac0000007944 */ /* 0x01dfea0003c00000 */
[----:B------:R-:W-:Y:S02]  /*13a60*/  IMAD.MOV.U32 R26, RZ, RZ, R10 ;  /* 0x000000ffff1a7224 */ /* 0x000fe400078e000a */
[----:B------:R-:W-:Y:S01]  /*13a70*/  IMAD.MOV.U32 R27, RZ, RZ, R11 ;  /* 0x000000ffff1b7224 */ /* 0x000fe200078e000b */
[----:B------:R-:W-:Y:S05]  /*13a80*/  BRA `(.L_x_5632) ;  /* 0x0000002000007947 */ /* 0x000fea0003800000 */
.L_x_5631:
[----:B------:R0:W1:Y:S01]  /*13a90*/  DMUL R26, RZ, R16 ;  /* 0x00000010ff1a7228 */ /* 0x0000620000000000 */
[----:B------:R-:W-:-:S05]  /*13aa0*/  IMAD.MOV.U32 R3, RZ, RZ, RZ ;  /* 0x000000ffff037224 */ /* 0x000fca00078e00ff */
.L_x_5632:
[----:B------:R-:W-:Y:S05]  /*13ab0*/  BSYNC B3 ;  /* 0x0000000000037941 */ /* 0x000fea0003800000 */
.L_x_5630:
[----:B-1----:R-:W-:Y:S01]  /*13ac0*/  SHF.L.U32 R8, R3, 0x3, RZ ;  /* 0x0000000303087819 */ /* 0x002fe200000006ff */
        /* <DEDUP_REMOVED lines=23> */
[----:B------:R-:W1:-:S04]  /*13c40*/  DMUL R8, R16, c[0x2][0x0] ;  /* 0x0080000010087a28 */ /* 0x000e480000000000 */
[----:B------:R-:W-:Y:S02]  /*13c50*/  DSETP.GE.AND P0, PT, |R16|, 2.14748364800000000000e+09, PT ;  /* 0x41e000001000742a */ /* 0x000fe40003f06200 */
[----:B-1----:R-:W1:Y:S08]  /*13c60*/  F2I.F64 R3, R8 ;  /* 0x0000000800037311 */ /* 0x002e700000301100 */
[----:B-1----:R-:W1:Y:S02]  /*13c70*/  I2F.F64 R52, R3 ;  /* 0x0000000300347312 */ /* 0x002e640000201c00 */
[----:B-1----:R-:W1:-:S06]  /*13c80*/  DFMA R10, -R52, c[0x2][0x8], R16 ;  /* 0x00800200340a7a2b */ /* 0x002e4c0000000110 */
[----:B-1----:R-:W1:-:S06]  /*13c90*/  DFMA R10, -R52, c[0x2][0x10], R10 ;  /* 0x00800400340a7a2b */ /* 0x002e4c000000010a */
[----:B-1----:R1:W3:Y:S01]  /*13ca0*/  DFMA R52, -R52, c[0x2][0x18], R10 ;  /* 0x0080060034347a2b */ /* 0x0022e2000000010a */
[----:B------:R-:W-:Y:S05]  /*13cb0*/  @!P0 BRA `(.L_x_5635) ;  /* 0x0000009000008947 */ /* 0x000fea0003800000 */
[----:B-1----:R-:W-:Y:S01]  /*13cc0*/  IMAD.MOV.U32 R10, RZ, RZ, R16 ;  /* 0x000000ffff0a7224 */ /* 0x002fe200078e0010 */
[----:B------:R-:W-:Y:S01]  /*13cd0*/  MOV R56, 0x13d00 ;  /* 0x00013d0000387802 */ /* 0x000fe20000000f00 */
[----:B------:R-:W-:-:S03]  /*13ce0*/  IMAD.MOV.U32 R57, RZ, RZ, R17 ;  /* 0x000000ffff397224 */ /* 0x000fc600078e0011 */
[----:B0-23--:R-:W-:Y:S05]  /*13cf0*/  CALL.REL.NOINC `($_ZN2at6native29vectorized_elementwise_kernelILi2EZZZNS0_15tan_kernel_cudaERNS_18TensorIteratorBaseEENKUlvE_clEvENKUlvE_clEvEUlN3c107complexIdEEE_St5arrayIPcLm2EEEEviT0_T1_$__internal_trig_reduction_slowpathd) ;  /* 0x0000a96000007944 */ /* 0x00dfea0003c00000 */
[----:B------:R-:W-:Y:S01]  /*13d00*/  MOV R52, R10 ;  /* 0x0000000a00347202 */ /* 0x000fe20000000f00 */
[----:B------:R-:W-:Y:S01]  /*13d10*/  IMAD.MOV.U32 R53, RZ, RZ, R11 ;  /* 0x000000ffff357224 */ /* 0x000fe200078e000b */
[----:B------:R-:W-:Y:S05]  /*13d20*/  BRA `(.L_x_5635) ;  /* 0x0000002000007947 */ /* 0x000fea0003800000 */
.L_x_5634:
[----:B------:R1:W3:Y:S01]  /*13d30*/  DMUL R52, RZ, R16 ;  /* 0x00000010ff347228 */ /* 0x0002e20000000000 */
[----:B------:R-:W-:-:S05]  /*13d40*/  IMAD.MOV.U32 R3, RZ, RZ, RZ ;  /* 0x000000ffff037224 */ /* 0x000fca00078e00ff */
.L_x_5635:
[----:B------:R-:W-:Y:S05]  /*13d50*/  BSYNC B3 ;  /* 0x0000000000037941 */ /* 0x000fea0003800000 */
.L_x_5633:
[----:B-1----:R-:W-:Y:S01]  /*13d60*/  IADD3 R16, R3, 0x1, RZ ;  /* 0x0000000103107810 */ /* 0x002fe20007ffe0ff */
[----:B------:R-:W-:-:S04]  /*13d70*/  IMAD.MOV.U32 R54, RZ, RZ, 0x8 ;  /* 0x00000008ff367424 */ /* 0x000fc800078e00ff */
[----:B------:R-:W-:-:S05]  /*13d80*/  IMAD.SHL.U32 R3, R16, 0x8, RZ ;  /* 0x0000000810037824 */ /* 0x000fca00078e00ff */
        /* <DEDUP_REMOVED lines=8> */
[----:B------:R-:W4:-:S03]  /*13e10*/  DMUL R16, R52, R52 ;  /* 0x0000003434107228 */ /* 0x000f060000000000 */
[----:B------:R-:W-:Y:S01]  /*13e20*/  FSEL R56, -R56, 4.2945490664224492434e-19, !P0 ;  /* 0x20fd816438387808 */ /* 0x000fe20004000100 */
[----:B0-----:R-:W-:Y:S01]  /*13e30*/  DMUL R26, R26, 4 ;  /* 0x401000001a1a7828 */ /* 0x001fe20000000000 */
[----:B------:R-:W-:-:S03]  /*13e40*/  FSEL R57, R3, -0.082518599927425384521, !P0 ;  /* 0xbda8ff8303397808 */ /* 0x000fc60004000000 */
[----:B------:R-:W-:-:S04]  /*13e50*/  DADD R18, -RZ, -R18 ;  /* 0x00000000ff127229 */ /* 0x000fc80000000912 */
[----:B----4-:R-:W0:-:S06]  /*13e60*/  DFMA R8, R16, R56, R8 ;  /* 0x000000381008722b */ /* 0x010e0c0000000008 */
[----:B0-----:R-:W5:-:S06]  /*13e70*/  DFMA R8, R16, R8, R10 ;  /* 0x000000081008722b */ /* 0x001f4c000000000a */
[----:B-----5:R-:W0:-:S06]  /*13e80*/  DFMA R8, R16, R8, R20 ;  /* 0x000000081008722b */ /* 0x020e0c0000000014 */
[----:B0-----:R-:W3:-:S06]  /*13e90*/  DFMA R8, R16, R8, R22 ;  /* 0x000000081008722b */ /* 0x001ecc0000000016 */
[----:B---3--:R-:W0:-:S06]  /*13ea0*/  DFMA R8, R16, R8, R40 ;  /* 0x000000081008722b */ /* 0x008e0c0000000028 */
[----:B0-----:R-:W0:-:S06]  /*13eb0*/  DFMA R8, R16, R8, R42 ;  /* 0x000000081008722b */ /* 0x001e0c000000002a */
[----:B0-----:R-:W-:-:S04]  /*13ec0*/  DFMA R52, R8, R52, R52 ;  /* 0x000000340834722b */ /* 0x001fc80000000034 */
[----:B------:R0:W1:Y:S02]  /*13ed0*/  @P0 DFMA R52, R16, R8, 1 ;  /* 0x3ff000001034042b */ /* 0x0000640000000008 */
[----:B0-----:R-:W-:Y:S02]  /*13ee0*/  IMAD.MOV.U32 R9, RZ, RZ, 0x3ff00000 ;  /* 0x3ff00000ff097424 */ /* 0x001fe400078e00ff */
[----:B------:R-:W-:Y:S02]  /*13ef0*/  IMAD.MOV.U32 R8, RZ, RZ, RZ ;  /* 0x000000ffff087224 */ /* 0x000fe400078e00ff */
[----:B-1----:R-:W0:Y:S01]  /*13f00*/  @P1 DFMA R52, R52, -1, RZ ;  /* 0xbff000003434182b */ /* 0x002e2200000000ff */
[----:B------:R-:W-:-:S05]  /*13f10*/  LOP3.LUT R9, R9, 0x80000000, R19, 0xb8, !PT ;  /* 0x8000000009097812 */ /* 0x000fca00078eb813 */
[----:B0-----:R-:W0:-:S06]  /*13f20*/  DMUL R26, R26, R52 ;  /* 0x000000341a1a7228 */ /* 0x001e0c0000000000 */
[----:B0-----:R-:W0:-:S06]  /*13f30*/  DMUL R26, R26, R24 ;  /* 0x000000181a1a7228 */ /* 0x001e0c0000000000 */
[----:B0-----:R0:W1:Y:S01]  /*13f40*/  DMUL R24, R26, R24 ;  /* 0x000000181a187228 */ /* 0x0010620000000000 */
[----:B------:R-:W-:Y:S05]  /*13f50*/  BRA `(.L_x_5627) ;  /* 0x000005c000007947 */ /* 0x000fea0003800000 */
.L_x_5609:
[----:B------:R-:W1:-:S10]  /*13f60*/  DADD R8, R16, -R16 ;  /* 0x0000000010087229 */ /* 0x000e540000000810 */
[----:B-1----:R-:W-:Y:S02]  /*13f70*/  IMAD.MOV.U32 R24, RZ, RZ, R8 ;  /* 0x000000ffff187224 */ /* 0x002fe400078e0008 */
[----:B------:R-:W-:Y:S01]  /*13f80*/  IMAD.MOV.U32 R25, RZ, RZ, R9 ;  /* 0x000000ffff197224 */ /* 0x000fe200078e0009 */
[----:B------:R-:W-:Y:S05]  /*13f90*/  BRA `(.L_x_5627) ;  /* 0x0000058000007947 */ /* 0x000fea0003800000 */
.L_x_5608:
        /* <DEDUP_REMOVED lines=19> */
[----:B-1----:R-:W-:Y:S01]  /*140d0*/  MOV R10, R54 ;  /* 0x00000036000a7202 */ /* 0x002fe20000000f00 */
[----:B------:R-:W-:Y:S01]  /*140e0*/  IMAD.MOV.U32 R11, RZ, RZ, R55 ;  /* 0x000000ffff0b7224 */ /* 0x000fe200078e0037 */
[----:B------:R-:W-:Y:S05]  /*140f0*/  @!P2 BRA `(.L_x_5639) ;  /* 0x000000400000a947 */ /* 0x000fea0003800000 */
[----:B------:R-:W-:Y:S01]  /*14100*/  IMAD.MOV.U32 R10, RZ, RZ, R16 ;  /* 0x000000ffff0a7224 */ /* 0x000fe200078e0010 */
[----:B------:R-:W-:Y:S01]  /*14110*/  MOV R56, 0x14140 ;  /* 0x0001414000387802 */ /* 0x000fe20000000f00 */
[----:B------:R-:W-:Y:S02]  /*14120*/  IMAD.MOV.U32 R57, RZ, RZ, R17 ;  /* 0x000000ffff397224 */ /* 0x000fe400078e0011 */
[----:B0-23--:R-:W-:Y:S05]  /*14130*/  CALL.REL.NOINC `($_ZN2at6native29vectorized_elementwise_kernelILi2EZZZNS0_15tan_kernel_cudaERNS_18TensorIteratorBaseEENKUlvE_clEvENKUlvE_clEvEUlN3c107complexIdEEE_St5arrayIPcLm2EEEEviT0_T1_$__internal_trig_reduction_slowpathd) ;  /* 0x0000a52000007944 */ /* 0x00dfea0003c00000 */
.L_x_5639:
[----:B------:R-:W-:Y:S05]  /*14140*/  BSYNC B4 ;  /* 0x0000000000047941 */ /* 0x000fea0003800000 */
.L_x_5638:
[----:B------:R-:W-:Y:S02]  /*14150*/  IMAD.SHL.U32 R18, R3, 0x8, RZ ;  /* 0x0000000803127824 */ /* 0x000fe400078e00ff */
[----:B------:R-:W-:-:S03]  /*14160*/  IMAD.MOV.U32 R59, RZ, RZ, 0x8 ;  /* 0x00000008ff3b7424 */ /* 0x000fc600078e00ff */
[----:B------:R-:W-:-:S05]  /*14170*/  LOP3.LUT R18, R18, 0x8, RZ, 0xc0, !PT ;  /* 0x0000000812127812 */ /* 0x000fca00078ec0ff */
[----:B------:R-:W-:-:S05]  /*14180*/  IMAD.WIDE.U32 R58, R18, R59, c[0x4][0x168] ;  /* 0x01005a00123a7625 */ /* 0x000fca00078e003b */
[----:B------:R-:W4:Y:S04]  /*14190*/  LDG.E.128.CONSTANT R20, [R58.64] ;  /* 0x000000063a147981 */ /* 0x000f28000c1e9d00 */
[----:B------:R-:W5:Y:S04]  /*141a0*/  LDG.E.128.CONSTANT R24, [R58.64+0x10] ;  /* 0x000010063a187981 */ /* 0x000f68000c1e9d00 */
[----:B0--3--:R-:W3:Y:S01]  /*141b0*/  LDG.E.128.CONSTANT R40, [R58.64+0x20] ;  /* 0x000020063a287981 */ /* 0x009ee2000c1e9d00 */
        /* <DEDUP_REMOVED lines=21> */
[----:B------:R-:W-:Y:S01]  /*14310*/  IMAD.MOV.U32 R9, RZ, RZ, R3 ;  /* 0x000000ffff097224 */ /* 0x000fe200078e0003 */
[----:B------:R-:W-:Y:S01]  /*14320*/  MOV R55, R11 ;  /* 0x0000000b00377202 */ /* 0x000fe20000000f00 */
[----:B------:R-:W-:Y:S02]  /*14330*/  IMAD.MOV.U32 R54, RZ, RZ, R10 ;  /* 0x000000ffff367224 */ /* 0x000fe400078e000a */
.L_x_5641:
[----:B------:R-:W-:Y:S05]  /*14340*/  BSYNC B4 ;  /* 0x0000000000047941 */ /* 0x000fea0003800000 */
.L_x_5640:
        /* <DEDUP_REMOVED lines=24> */
.L_x_5637:
[----:B------:R-:W-:Y:S05]  /*144d0*/  BSYNC B3 ;  /* 0x0000000000037941 */ /* 0x000fea0003800000 */
.L_x_5636:
[----:B------:R-:W-:Y:S01]  /*144e0*/  IMAD.MOV.U32 R9, RZ, RZ, R8 ;  /* 0x000000ffff097224 */ /* 0x000fe200078e0008 */
[----:B-1----:R-:W-:Y:S01]  /*144f0*/  LOP3.LUT R25, RZ, 0x80000000, R17, 0xb8, !PT ;  /* 0x80000000ff197812 */ /* 0x002fe200078eb811 */
[----:B------:R-:W-:Y:S01]  /*14500*/  IMAD.MOV.U32 R24, RZ, RZ, RZ ;  /* 0x000000ffff187224 */ /* 0x000fe200078e00ff */
[----:B------:R-:W-:Y:S02]  /*14510*/  MOV R8, R52 ;  /* 0x0000003400087202 */ /* 0x000fe40000000f00 */
.L_x_5627:
[----:B------:R-:W-:Y:S05]  /*14520*/  BSYNC B1 ;  /* 0x0000000000017941 */ /* 0x000fea0003800000 */
.L_x_5607:
[----:B0-----:R0:W4:-:S06]  /*14530*/  DADD R26, -RZ, -R8 ;  /* 0x00000000ff1a7229 */ /* 0x00110c0000000908 */
.L_x_5606:
[----:B------:R-:W-:Y:S05]  /*14540*/  BSYNC B2 ;  /* 0x0000000000027941 */ /* 0x000fea0003800000 */
.L_x_5605:
        /* <DEDUP_REMOVED lines=9> */
[----:B-----5:R-:W-:Y:S01]  /*145e0*/  LOP3.LUT R3, R15, 0x7fffffff, RZ, 0xc0, !PT ;  /* 0x7fffffff0f037812 */ /* 0x020fe200078ec0ff */
[----:B01----:R-:W-:-:S02]  /*145f0*/  IMAD.MOV.U32 R8, RZ, RZ, R14 ;  /* 0x000000ffff087224 */ /* 0x003fc400078e000e */
        /* <DEDUP_REMOVED lines=21> */
[----:B0-234-:R-:W-:Y:S05]  /*14750*/  CALL.REL.NOINC `($_ZN2at6native29vectorized_elementwise_kernelILi2EZZZNS0_15tan_kernel_cudaERNS_18TensorIteratorBaseEENKUlvE_clEvENKUlvE_clEvEUlN3c107complexIdEEE_St5arrayIPcLm2EEEEviT0_T1_$__internal_trig_reduction_slowpathd) ;  /* 0x00009f0000007944 */ /* 0x01dfea0003c00000 */
[----:B------:R-:W-:Y:S05]  /*14760*/  BRA `(.L_x_5650) ;  /* 0x0000002000007947 */ /* 0x000fea0003800000 */
.L_x_5649:
[----:B------:R0:W1:Y:S01]  /*14770*/  DMUL R10, RZ, R12 ;  /* 0x0000000cff0a7228 */ /* 0x0000620000000000 */
[----:B------:R-:W-:-:S05]  /*14780*/  MOV R3, RZ ;  /* 0x000000ff00037202 */ /* 0x000fca0000000f00 */
.L_x_5650:
[----:B------:R-:W-:Y:S05]  /*14790*/  BSYNC B3 ;  /* 0x0000000000037941 */ /* 0x000fea0003800000 */
.L_x_5648:
        /* <DEDUP_REMOVED lines=35> */
.L_x_5652:
[----:B------:R-:W-:Y:S05]  /*149d0*/  BSYNC B0 ;  /* 0x0000000000007941 */ /* 0x000fea0003800000 */
.L_x_5651:
[----:B------:R-:W-:Y:S01]  /*149e0*/  BSSY B3, `(.L_x_5653) ;  /* 0x0000053000037945 */ /* 0x000fe20003800000 */
[----:B-1----:R1:W0:Y:S01]  /*149f0*/  DFMA R12, R14, R14, 1 ;  /* 0x3ff000000e0c742b */ /* 0x002222000000000e */
[----:B------:R-:W-:Y:S01]  /*14a00*/  IMAD.MOV.U32 R18, RZ, RZ, R8 ;  /* 0x000000ffff127224 */ /* 0x000fe200078e0008 */
[----:B------:R-:W-:Y:S05]  /*14a10*/  @!P1 BRA `(.L_x_5654) ;  /* 0x0000044000009947 */ /* 0x000fea0003800000 */
[----:B01----:R-:W-:Y:S01]  /*14a20*/  IMAD.MOV.U32 R10, RZ, RZ, 0x652b82fe ;  /* 0x652b82feff0a7424 */ /* 0x003fe200078e00ff */
[----:B------:R-:W-:Y:S01]  /*14a30*/  MOV R11, 0x3ff71547 ;  /* 0x3ff71547000b7802 */ /* 0x000fe20000000f00 */
[----:B------:R-:W-:Y:S01]  /*14a40*/  IMAD.MOV.U32 R56, RZ, RZ, 0x0 ;  /* 0x00000000ff387424 */ /* 0x000fe200078e00ff */
[----:B------:R-:W-:Y:S01]  /*14a50*/  BSSY B4, `(.L_x_5655) ;  /* 0x000003b000047945 */ /* 0x000fe20003800000 */
[----:B------:R-:W-:-:S03]  /*14a60*/  IMAD.MOV.U32 R57, RZ, RZ, 0x3ff00000 ;  /* 0x3ff00000ff397424 */ /* 0x000fc600078e00ff */
        /* <DEDUP_REMOVED lines=55> */
[----:B--234-:R-:W-:Y:S05]  /*14de0*/  CALL.REL.NOINC `($__internal_8_$__cuda_sm20_div_rn_f64_full) ;  /* 0x00008eb000007944 */ /* 0x01cfea0003c00000 */
[----:B------:R-:W-:Y:S02]  /*14df0*/  IMAD.MOV.U32 R11, RZ, RZ, R3 ;  /* 0x000000ffff0b7224 */ /* 0x000fe400078e0003 */
.L_x_5656:
[----:B------:R-:W-:Y:S05]  /*14e00*/  BSYNC B4 ;  /* 0x0000000000047941 */ /* 0x000fea0003800000 */
.L_x_5655:
[----:B------:R-:W-:-:S04]  /*14e10*/  DADD R10, R16, R10 ;  /* 0x00000000100a7229 */ /* 0x000fc8000000000a */
[----:B------:R-:W0:-:S06]  /*14e20*/  DSETP.GE.AND P0, PT, R18, c[0x2][0xe8], PT ;  /* 0x00803a001200762a */ /* 0x000e0c0003f06000 */
[----:B0-----:R-:W-:Y:S02]  /*14e30*/  FSEL R16, R10, RZ, !P0 ;  /* 0x000000ff0a107208 */ /* 0x001fe40004000000 */
[----:B------:R-:W-:Y:S01]  /*14e40*/  FSEL R17, R11, +QNAN , !P0 ;  /* 0x7ff000000b117808 */ /* 0x000fe20004000000 */
[----:B------:R-:W-:Y:S05]  /*14e50*/  BRA `(.L_x_5657) ;  /* 0x000000b000007947 */ /* 0x000fea0003800000 */
.L_x_5654:
        /* <DEDUP_REMOVED lines=11> */
.L_x_5657:
[----:B------:R-:W-:Y:S05]  /*14f10*/  BSYNC B3 ;  /* 0x0000000000037941 */ /* 0x000fea0003800000 */
.L_x_5653:
[----:B-1----:R-:W-:Y:S01]  /*14f20*/  LOP3.LUT R9, R17, 0x80000000, R9, 0xb8, !PT ;  /* 0x8000000011097812 */ /* 0x002fe200078eb809 */
[----:B------:R-:W-:Y:S01]  /*14f30*/  IMAD.MOV.U32 R8, RZ, RZ, R16 ;  /* 0x000000ffff087224 */ /* 0x000fe200078e0010 */
[----:B------:R-:W-:Y:S01]  /*14f40*/  MOV R17, 0x3fd80000 ;  /* 0x3fd8000000117802 */ /* 0x000fe20000000f00 */
        /* <DEDUP_REMOVED lines=18> */
[----:B-1----:R-:W-:Y:S01]  /*15070*/  MOV R11, R18 ;  /* 0x00000012000b7202 */ /* 0x002fe20000000f00 */
[----:B------:R-:W-:Y:S01]  /*15080*/  IMAD.MOV.U32 R59, RZ, RZ, R61 ;  /* 0x000000ffff3b7224 */ /* 0x000fe200078e003d */
[----:B------:R-:W-:Y:S01]  /*15090*/  MOV R3, 0x150f0 ;  /* 0x000150f000037802 */ /* 0x000fe20000000f00 */
[----:B------:R-:W-:Y:S02]  /*150a0*/  IMAD.MOV.U32 R57, RZ, RZ, R22 ;  /* 0x000000ffff397224 */ /* 0x000fe400078e0016 */
[----:B------:R-:W-:Y:S02]  /*150b0*/  IMAD.MOV.U32 R56, RZ, RZ, R23 ;  /* 0x000000ffff387224 */ /* 0x000fe400078e0017 */
[----:B------:R-:W-:Y:S02]  /*150c0*/  IMAD.MOV.U32 R10, RZ, RZ, R19 ;  /* 0x000000ffff0a7224 */ /* 0x000fe400078e0013 */
[----:B------:R-:W-:-:S02]  /*150d0*/  IMAD.MOV.U32 R42, RZ, RZ, R17 ;  /* 0x000000ffff2a7224 */ /* 0x000fc400078e0011 */
[----:B0-234-:R-:W-:Y:S05]  /*150e0*/  CALL.REL.NOINC `($__internal_9_$__cuda_sm20_dsqrt_rn_f64_mediumpath_v1) ;  /* 0x0000922000007944 */ /* 0x01dfea0003c00000 */
[----:B------:R-:W-:-:S04]  /*150f0*/  LOP3.LUT R11, R11, R10, RZ, 0x3c, !PT ;  /* 0x0000000a0b0b7212 */ /* 0x000fc800078e3cff */
[----:B------:R-:W-:-:S04]  /*15100*/  LOP3.LUT R10, R11, R10, RZ, 0x3c, !PT ;  /* 0x0000000a0b0a7212 */ /* 0x000fc800078e3cff */
[----:B------:R-:W-:Y:S02]  /*15110*/  LOP3.LUT R11, R11, R10, RZ, 0x3c, !PT ;  /* 0x0000000a0b0b7212 */ /* 0x000fe400078e3cff */
.L_x_5659:
[----:B------:R-:W-:Y:S05]  /*15120*/  BSYNC B3 ;  /* 0x0000000000037941 */ /* 0x000fea0003800000 */
.L_x_5658:
        /* <DEDUP_REMOVED lines=24> */
[----:B--234-:R-:W-:Y:S05]  /*152b0*/  CALL.REL.NOINC `($__internal_8_$__cuda_sm20_div_rn_f64_full) ;  /* 0x000089e000007944 */ /* 0x01cfea0003c00000 */
[----:B------:R-:W-:Y:S02]  /*152c0*/  IMAD.MOV.U32 R8, RZ, RZ, R10 ;  /* 0x000000ffff087224 */ /* 0x000fe400078e000a */
[----:B------:R-:W-:Y:S02]  /*152d0*/  IMAD.MOV.U32 R9, RZ, RZ, R3 ;  /* 0x000000ffff097224 */ /* 0x000fe400078e0003 */
.L_x_5661:
[----:B------:R-:W-:Y:S05]  /*152e0*/  BSYNC B3 ;  /* 0x0000000000037941 */ /* 0x000fea0003800000 */
.L_x_5660:
        /* <DEDUP_REMOVED lines=22> */
.L_x_5663:
[----:B------:R-:W-:Y:S05]  /*15450*/  BSYNC B3 ;  /* 0x0000000000037941 */ /* 0x000fea0003800000 */
.L_x_5662:
[----:B------:R-:W-:Y:S02]  /*15460*/  IMAD.MOV.U32 R20, RZ, RZ, R10 ;  /* 0x000000ffff147224 */ /* 0x000fe400078e000a */
[----:B------:R-:W-:Y:S01]  /*15470*/  IMAD.MOV.U32 R21, RZ, RZ, R11 ;  /* 0x000000ffff157224 */ /* 0x000fe200078e000b */
[----:B------:R-:W-:Y:S05]  /*15480*/  BRA `(.L_x_5664) ;  /* 0x00000dd000007947 */ /* 0x000fea0003800000 */
.L_x_5647:
        /* <DEDUP_REMOVED lines=39> */
.L_x_5666:
[----:B------:R-:W-:Y:S05]  /*15700*/  BSYNC B0 ;  /* 0x0000000000007941 */ /* 0x000fea0003800000 */
.L_x_5665:
        /* <DEDUP_REMOVED lines=15> */
.L_x_5668:
[----:B0-----:R0:W4:Y:S01]  /*15800*/  DMUL R10, RZ, R12 ;  /* 0x0000000cff0a7228 */ /* 0x0011220000000000 */
[----:B------:R-:W-:-:S05]  /*15810*/  MOV R3, RZ ;  /* 0x000000ff00037202 */ /* 0x000fca0000000f00 */
.L_x_5669:
[----:B------:R-:W-:Y:S05]  /*15820*/  BSYNC B3 ;  /* 0x0000000000037941 */ /* 0x000fea0003800000 */
.L_x_5667:
        /* <DEDUP_REMOVED lines=37> */
.L_x_5671:
[----:B------:R3:W4:Y:S01]  /*15a80*/  DMUL R10, RZ, R12 ;  /* 0x0000000cff0a7228 */ /* 0x0007220000000000 */
[----:B------:R-:W-:-:S05]  /*15a90*/  IMAD.MOV.U32 R3, RZ, RZ, RZ ;  /* 0x000000ffff037224 */ /* 0x000fca00078e00ff */
.L_x_5672:
[----:B------:R-:W-:Y:S05]  /*15aa0*/  BSYNC B3 ;  /* 0x0000000000037941 */ /* 0x000fea0003800000 */
.L_x_5670:
        /* <DEDUP_REMOVED lines=15> */
[----:B------:R-:W-:Y:S02]  /*15ba0*/  FSEL R57, R3, -0.082518599927425384521, !P0 ;  /* 0xbda8ff8303397808 */ /* 0x000fe40004000000 */
[----:B------:R-:W-:-:S04]  /*15bb0*/  MOV R3, 0x3ff00000 ;  /* 0x3ff0000000037802 */ /* 0x000fc80000000f00 */
        /* <DEDUP_REMOVED lines=14> */
.L_x_5646:
[----:B------:R-:W0:-:S10]  /*15ca0*/  DADD R8, R12, -R12 ;  /* 0x000000000c087229 */ /* 0x000e14000000080c */
[----:B0-----:R-:W-:Y:S02]  /*15cb0*/  IMAD.MOV.U32 R20, RZ, RZ, R8 ;  /* 0x000000ffff147224 */ /* 0x001fe400078e0008 */
[----:B------:R-:W-:Y:S01]  /*15cc0*/  IMAD.MOV.U32 R21, RZ, RZ, R9 ;  /* 0x000000ffff157224 */ /* 0x000fe200078e0009 */
[----:B------:R-:W-:Y:S05]  /*15cd0*/  BRA `(.L_x_5664) ;  /* 0x0000058000007947 */ /* 0x000fea0003800000 */
.L_x_5645:
        /* <DEDUP_REMOVED lines=25> */
[----:B--234-:R-:W-:Y:S05]  /*15e70*/  CALL.REL.NOINC `($_ZN2at6native29vectorized_elementwise_kernelILi2EZZZNS0_15tan_kernel_cudaERNS_18TensorIteratorBaseEENKUlvE_clEvENKUlvE_clEvEUlN3c107complexIdEEE_St5arrayIPcLm2EEEEviT0_T1_$__internal_trig_reduction_slowpathd) ;  /* 0x000087e000007944 */ /* 0x01cfea0003c00000 */
.L_x_5676:
[----:B------:R-:W-:Y:S05]  /*15e80*/  BSYNC B4 ;  /* 0x0000000000047941 */ /* 0x000fea0003800000 */
.L_x_5675:
[----:B------:R-:W-:Y:S02]  /*15e90*/  IMAD.SHL.U32 R16, R3, 0x8, RZ ;  /* 0x0000000803107824 */ /* 0x000fe400078e00ff */
        /* <DEDUP_REMOVED lines=27> */
[----:B------:R-:W-:Y:S02]  /*16050*/  IMAD.MOV.U32 R9, RZ, RZ, R3 ;  /* 0x000000ffff097224 */ /* 0x000fe400078e0003 */
[----:B------:R-:W-:Y:S02]  /*16060*/  IMAD.MOV.U32 R52, RZ, RZ, R10 ;  /* 0x000000ffff347224 */ /* 0x000fe400078e000a */
[----:B------:R-:W-:Y:S02]  /*16070*/  IMAD.MOV.U32 R53, RZ, RZ, R11 ;  /* 0x000000ffff357224 */ /* 0x000fe400078e000b */
.L_x_5678:
[----:B------:R-:W-:Y:S05]  /*16080*/  BSYNC B4 ;  /* 0x0000000000047941 */ /* 0x000fea0003800000 */
.L_x_5677:
[----:B------:R-:W-:Y:S01]  /*16090*/  IADD3 R9, R9, 0x1, RZ ;  /* 0x0000000109097810 */ /* 0x000fe20007ffe0ff */
[----:B------:R-:W-:-:S03]  /*160a0*/  IMAD.MOV.U32 R12, RZ, RZ, 0x8 ;  /* 0x00000008ff0c7424 */ /* 0x000fc600078e00ff */
[----:B------:R-:W-:-:S04]  /*160b0*/  SHF.L.U32 R3, R9, 0x3, RZ ;  /* 0x0000000309037819 */ /* 0x000fc800000006ff */
        /* <DEDUP_REMOVED lines=21> */
.L_x_5674:
[----:B------:R-:W-:Y:S05]  /*16210*/  BSYNC B3 ;  /* 0x0000000000037941 */ /* 0x000fea0003800000 */
.L_x_5673:
[----:B------:R-:W-:Y:S01]  /*16220*/  IMAD.MOV.U32 R9, RZ, RZ, R8 ;  /* 0x000000ffff097224 */ /* 0x000fe200078e0008 */
[----:B-1----:R-:W-:Y:S01]  /*16230*/  LOP3.LUT R21, RZ, 0x80000000, R13, 0xb8, !PT ;  /* 0x80000000ff157812 */ /* 0x002fe200078eb80d */
[----:B------:R-:W-:Y:S01]  /*16240*/  IMAD.MOV.U32 R8, RZ, RZ, R14 ;  /* 0x000000ffff087224 */ /* 0x000fe200078e000e */
[----:B------:R-:W-:Y:S02]  /*16250*/  MOV R20, RZ ;  /* 0x000000ff00147202 */ /* 0x000fe40000000f00 */
.L_x_5664:
[----:B------:R-:W-:Y:S05]  /*16260*/  BSYNC B1 ;  /* 0x0000000000017941 */ /* 0x000fea0003800000 */
.L_x_5644:
[----:B------:R0:W4:-:S06]  /*16270*/  DADD R22, -RZ, -R8 ;  /* 0x00000000ff167229 */ /* 0x00010c0000000908 */
.L_x_5643:
[----:B------:R-:W-:Y:S05]  /*16280*/  BSYNC B2 ;  /* 0x0000000000027941 */ /* 0x000fea0003800000 */
.L_x_5642:
[----:B------:R-:W5:Y:S01]  /*16290*/  S2R R3, SR_TID.X ;  /* 0x0000000000037919 */ /* 0x000f620000002100 */
[----:B------:R-:W-:Y:S01]  /*162a0*/  BSSY B2, `(.L_x_5679) ;  /* 0x00001db000027945 */ /* 0x000fe20003800000 */
[----:B0-----:R-:W-:Y:S01]  /*162b0*/  CS2R R14, SRZ ;  /* 0x00000000000e7805 */ /* 0x001fe2000001ff00 */
[----:B------:R-:W-:Y:S01]  /*162c0*/  CS2R R18, SRZ ;  /* 0x0000000000127805 */ /* 0x000fe2000001ff00 */
[----:B------:R-:W-:Y:S01]  /*162d0*/  CS2R R16, SRZ ;  /* 0x0000000000107805 */ /* 0x000fe2000001ff00 */
[----:B-----5:R-:W-:-:S04]  /*162e0*/  IADD3 R3, R3, 0x200, RZ ;  /* 0x0000020003037810 */ /* 0x020fc80007ffe0ff */
[----:B------:R-:W-:-:S13]  /*162f0*/  ISETP.GE.AND P0, PT, R3, R2, PT ;  /* 0x000000020300720c */ /* 0x000fda0003f06270 */
[----:B------:R-:W-:Y:S05]  /*16300*/  @P0 BRA `(.L_x_5680) ;  /* 0x00001d4000000947 */ /* 0x000fea0003800000 */
[----:B------:R-:W0:Y:S01]  /*16310*/  DADD R46, -RZ, -R46 ;  /* 0x00000000ff2e7229 */ /* 0x000e22000000092e */
        /* <DEDUP_REMOVED lines=13> */
[----:B-1----:R-:W0:-:S04]  /*163f0*/  DMUL R8, R44, c[0x2][0x0] ;  /* 0x008000002c087a28 */ /* 0x002e080000000000 */
        /* <DEDUP_REMOVED lines=12> */
.L_x_5686:
[----:B------:R0:W4:Y:S01]  /*164c0*/  DMUL R10, RZ, R44 ;  /* 0x0000002cff0a7228 */ /* 0x0001220000000000 */
[----:B------:R-:W-:-:S05]  /*164d0*/  IMAD.MOV.U32 R3, RZ, RZ, RZ ;  /* 0x000000ffff037224 */ /* 0x000fca00078e00ff */
.L_x_5687:
[----:B------:R-:W-:Y:S05]  /*164e0*/  BSYNC B3 ;  /* 0x0000000000037941 */ /* 0x000fea0003800000 */
.L_x_5685:
[----:B-1--4-:R-:W1:Y:S01]  /*164f0*/  DMUL R8, R10, R10 ;  /* 0x0000000a0a087228 */ /* 0x012e620000000000 */
[----:B0-----:R-:W-:Y:S01]  /*16500*/  MOV R16, 0x2799bcb9 ;  /* 0x2799bcb900107802 */ /* 0x001fe20000000f00 */
[----:B------:R-:W-:Y:S01]  /*16510*/  IMAD.MOV.U32 R17, RZ, RZ, 0x3ee48dac ;  /* 0x3ee48dacff117424 */ /* 0x000fe200078e00ff */
[----:B------:R-:W-:Y:S01]  /*16520*/  LOP3.LUT R3, R3, 0x1, RZ, 0xc0, !PT ;  /* 0x0000000103037812 */ /* 0x000fe200078ec0ff */
[----:B------:R-:W-:Y:S01]  /*16530*/  BSSY B0, `(.L_x_5688) ;  /* 0x000001f000007945 */ /* 0x000fe20003800000 */
[----:B------:R-:W-:Y:S02]  /*16540*/  LOP3.LUT R41, R13, 0x7fffffff, RZ, 0xc0, !PT ;  /* 0x7fffffff0d297812 */ /* 0x000fe400078ec0ff */
[----:B------:R-:W-:Y:S01]  /*16550*/  ISETP.NE.U32.AND P0, PT, R3, 0x1, PT ;  /* 0x000000010300780c */ /* 0x000fe20003f05070 */
[----:B-1----:R-:W0:Y:S01]  /*16560*/  DFMA R16, R8, R16, c[0x2][0x20] ;  /* 0x008008000810762b */ /* 0x002e220000000010 */
[----:B------:R-:W-:-:S05]  /*16570*/  ISETP.GE.U32.AND P1, PT, R41, 0x3ff00000, PT ;  /* 0x3ff000002900780c */ /* 0x000fca0003f26070 */
        /* <DEDUP_REMOVED lines=26> */
.L_x_5689:
[----:B------:R-:W-:Y:S05]  /*16720*/  BSYNC B0 ;  /* 0x0000000000007941 */ /* 0x000fea0003800000 */
.L_x_5688:
[----:B------:R-:W-:Y:S01]  /*16730*/  BSSY B3, `(.L_x_5690) ;  /* 0x0000053000037945 */ /* 0x000fe20003800000 */
[----:B01----:R0:W1:Y:S01]  /*16740*/  DFMA R8, R16, R16, 1 ;  /* 0x3ff000001008742b */ /* 0x0030620000000010 */
[----:B------:R-:W-:Y:S01]  /*16750*/  IMAD.MOV.U32 R40, RZ, RZ, R12 ;  /* 0x000000ffff287224 */ /* 0x000fe200078e000c */
[----:B------:R-:W-:Y:S05]  /*16760*/  @!P1 BRA `(.L_x_5691) ;  /* 0x0000044000009947 */ /* 0x000fea0003800000 */
[----:B01----:R-:W-:Y:S01]  /*16770*/  IMAD.MOV.U32 R10, RZ, RZ, 0x652b82fe ;  /* 0x652b82feff0a7424 */ /* 0x003fe200078e00ff */
[----:B------:R-:W-:Y:S01]  /*16780*/  MOV R56, 0x0 ;  /* 0x0000000000387802 */ /* 0x000fe20000000f00 */
[----:B------:R-:W-:Y:S01]  /*16790*/  IMAD.MOV.U32 R11, RZ, RZ, 0x3ff71547 ;  /* 0x3ff71547ff0b7424 */ /* 0x000fe200078e00ff */
[----:B------:R-:W-:Y:S01]  /*167a0*/  BSSY B4, `(.L_x_5692) ;  /* 0x000003b000047945 */ /* 0x000fe20003800000 */
[----:B------:R-:W-:-:S04]  /*167b0*/  IMAD.MOV.U32 R57, RZ, RZ, 0x3ff00000 ;  /* 0x3ff00000ff397424 */ /* 0x000fc800078e00ff */
[----:B------:R-:W0:-:S06]  /*167c0*/  DFMA R10, R40, R10, 6.75539944105574400000e+15 ;  /* 0x43380000280a742b */ /* 0x000e0c000000000a */
[----:B0-----:R0:W1:Y:S02]  /*167d0*/  DADD R18, R10, -6.75539944105574400000e+15 ;  /* 0xc33800000a127429 */ /* 0x0010640000000000 */
[----:B0-----:R-:W-:Y:S02]  /*167e0*/  SHF.L.U32 R11, R41, 0x1, RZ ;  /* 0x00000001290b7819 */ /* 0x001fe400000006ff */
        /* <DEDUP_REMOVED lines=52> */
[----:B--23--:R-:W-:Y:S05]  /*16b30*/  CALL.REL.NOINC `($__internal_8_$__cuda_sm20_div_rn_f64_full) ;  /* 0x0000716000007944 */ /* 0x00cfea0003c00000 */
[----:B------:R-:W-:Y:S02]  /*16b40*/  MOV R11, R3 ;  /* 0x00000003000b7202 */ /* 0x000fe40000000f00 */
.L_x_5693:
[----:B------:R-:W-:Y:S05]  /*16b50*/  BSYNC B4 ;  /* 0x0000000000047941 */ /* 0x000fea0003800000 */
.L_x_5692:
[----:B------:R-:W-:-:S04]  /*16b60*/  DADD R10, R18, R10 ;  /* 0x00000000120a7229 */ /* 0x000fc8000000000a */
[----:B------:R-:W0:-:S06]  /*16b70*/  DSETP.GE.AND P0, PT, R40, c[0x2][0xe8], PT ;  /* 0x00803a002800762a */ /* 0x000e0c0003f06000 */
[----:B0-----:R-:W-:Y:S02]  /*16b80*/  FSEL R18, R10, RZ, !P0 ;  /* 0x000000ff0a127208 */ /* 0x001fe40004000000 */
[----:B------:R-:W-:Y:S01]  /*16b90*/  FSEL R19, R11, +QNAN , !P0 ;  /* 0x7ff000000b137808 */ /* 0x000fe20004000000 */
[----:B------:R-:W-:Y:S05]  /*16ba0*/  BRA `(.L_x_5694) ;  /* 0x000000b000007947 */ /* 0x000fea0003800000 */
.L_x_5691:
        /* <DEDUP_REMOVED lines=11> */
.L_x_5694:
[----:B------:R-:W-:Y:S05]  /*16c60*/  BSYNC B3 ;  /* 0x0000000000037941 */ /* 0x000fea0003800000 */
.L_x_5690:
        /* <DEDUP_REMOVED lines=15> */
[----:B------:R-:W-:Y:S02]  /*16d60*/  IADD3 R19, R43, -0x100000, RZ ;  /* 0xfff000002b137810 */ /* 0x000fe40007ffe0ff */
[----:B0-----:R-:W0:Y:S01]  /*16d70*/  DFMA R44, R40, -R40, R60 ;  /* 0x80000028282c722b */ /* 0x001e22000000003c */
[----:B------:R-:W-:-:S06]  /*16d80*/  MOV R18, R42 ;  /* 0x0000002a00127202 */ /* 0x000fcc0000000f00 */
        /* <DEDUP_REMOVED lines=10> */
[----:B0-23--:R-:W-:Y:S05]  /*16e30*/  CALL.REL.NOINC `($__internal_9_$__cuda_sm20_dsqrt_rn_f64_mediumpath_v1) ;  /* 0x000074d000007944 */ /* 0x00dfea0003c00000 */
[----:B------:R-:W-:-:S04]  /*16e40*/  LOP3.LUT R11, R11, R10, RZ, 0x3c, !PT ;  /* 0x0000000a0b0b7212 */ /* 0x000fc800078e3cff */
[----:B------:R-:W-:-:S04]  /*16e50*/  LOP3.LUT R10, R11, R10, RZ, 0x3c, !PT ;  /* 0x0000000a0b0a7212 */ /* 0x000fc800078e3cff */
[----:B------:R-:W-:Y:S02]  /*16e60*/  LOP3.LUT R11, R11, R10, RZ, 0x3c, !PT ;  /* 0x0000000a0b0b7212 */ /* 0x000fe400078e3cff */
.L_x_5696:
[----:B------:R-:W-:Y:S05]  /*16e70*/  BSYNC B3 ;  /* 0x0000000000037941 */ /* 0x000fea0003800000 */
.L_x_5695:
        /* <DEDUP_REMOVED lines=24> */
[----:B--23--:R-:W-:Y:S05]  /*17000*/  CALL.REL.NOINC `($__internal_8_$__cuda_sm20_div_rn_f64_full) ;  /* 0x00006c9000007944 */ /* 0x00cfea0003c00000 */
[----:B------:R-:W-:Y:S02]  /*17010*/  IMAD.MOV.U32 R11, RZ, RZ, R3 ;  /* 0x000000ffff0b7224 */ /* 0x000fe400078e0003 */
.L_x_5698:
[----:B------:R-:W-:Y:S05]  /*17020*/  BSYNC B3 ;  /* 0x0000000000037941 */ /* 0x000fea0003800000 */
.L_x_5697:
        /* <DEDUP_REMOVED lines=24> */
[----:B------:R-:W-:Y:S02]  /*171b0*/  IMAD.MOV.U32 R9, RZ, RZ, R3 ;  /* 0x000000ffff097224 */ /* 0x000fe400078e0003 */
.L_x_5700:
[----:B------:R-:W-:Y:S05]  /*171c0*/  BSYNC B3 ;  /* 0x0000000000037941 */ /* 0x000fea0003800000 */
.L_x_5699:
[----:B------:R-:W-:Y:S01]  /*171d0*/  IMAD.MOV.U32 R16, RZ, RZ, R8 ;  /* 0x000000ffff107224 */ /* 0x000fe200078e0008 */
[----:B------:R-:W-:Y:S01]  /*171e0*/  MOV R17, R9 ;  /* 0x0000000900117202 */ /* 0x000fe20000000f00 */
[----:B------:R-:W-:Y:S05]  /*171f0*/  BRA `(.L_x_5701) ;  /* 0x00000e3000007947 */ /* 0x000fea0003800000 */
.L_x_5684:
[----:B-1----:R-:W-:Y:S01]  /*17200*/  IMAD.MOV.U32 R8, RZ, RZ, 0x652b82fe ;  /* 0x652b82feff087424 */ /* 0x002fe200078e00ff */
        /* <DEDUP_REMOVED lines=22> */
[----:B0-----:R-:W-:Y:S01]  /*17370*/  IMAD R47, R8, 0x100000, R17 ;  /* 0x00100000082f7824 */ /* 0x001fe200078e0211 */
[----:B------:R-:W-:Y:S01]  /*17380*/  MOV R46, R16 ;  /* 0x00000010002e7202 */ /* 0x000fe20000000f00 */
        /* <DEDUP_REMOVED lines=13> */
[----:B------:R0:W1:-:S06]  /*17460*/  @!P1 DMUL R46, R8, R10 ;  /* 0x0000000a082e9228 */ /* 0x00004c0000000000 */
.L_x_5703:
[----:B------:R-:W-:Y:S05]  /*17470*/  BSYNC B0 ;  /* 0x0000000000007941 */ /* 0x000fea0003800000 */
.L_x_5702:
        /* <DEDUP_REMOVED lines=10> */
[----:B0-----:R-:W-:Y:S01]  /*17520*/  IMAD.MOV.U32 R10, RZ, RZ, R44 ;  /* 0x000000ffff0a7224 */ /* 0x001fe200078e002c */
[----:B------:R-:W-:Y:S02]  /*17530*/  MOV R57, R45 ;  /* 0x0000002d00397202 */ /* 0x000fe40000000f00 */
[----:B------:R-:W-:Y:S02]  /*17540*/  MOV R56, 0x17560 ;  /* 0x0001756000387802 */ /* 0x000fe40000000f00 */
[----:B-1234-:R-:W-:Y:S05]  /*17550*/  CALL.REL.NOINC `($_ZN2at6native29vectorized_elementwise_kernelILi2EZZZNS0_15tan_kernel_cudaERNS_18TensorIteratorBaseEENKUlvE_clEvENKUlvE_clEvEUlN3c107complexIdEEE_St5arrayIPcLm2EEEEviT0_T1_$__internal_trig_reduction_slowpathd) ;  /* 0x0000710000007944 */ /* 0x01efea0003c00000 */
[----:B------:R-:W-:Y:S02]  /*17560*/  IMAD.MOV.U32 R52, RZ, RZ, R10 ;  /* 0x000000ffff347224 */ /* 0x000fe400078e000a */
[----:B------:R-:W-:Y:S01]  /*17570*/  IMAD.MOV.U32 R53, RZ, RZ, R11 ;  /* 0x000000ffff357224 */ /* 0x000fe200078e000b */
[----:B------:R-:W-:Y:S05]  /*17580*/  BRA `(.L_x_5706) ;  /* 0x0000002000007947 */ /* 0x000fea0003800000 */
.L_x_5705:
[----:B------:R0:W4:Y:S01]  /*17590*/  DMUL R52, RZ, R44 ;  /* 0x0000002cff347228 */ /* 0x0001220000000000 */
[----:B------:R-:W-:-:S05]  /*175a0*/  IMAD.MOV.U32 R3, RZ, RZ, RZ ;  /* 0x000000ffff037224 */ /* 0x000fca00078e00ff */
.L_x_5706:
[----:B------:R-:W-:Y:S05]  /*175b0*/  BSYNC B3 ;  /* 0x0000000000037941 */ /* 0x000fea0003800000 */
.L_x_5704:
        /* <DEDUP_REMOVED lines=32> */
[----:B---3--:R-:W-:Y:S01]  /*177c0*/  IMAD.MOV.U32 R10, RZ, RZ, R44 ;  /* 0x000000ffff0a7224 */ /* 0x008fe200078e002c */
[----:B------:R-:W-:Y:S01]  /*177d0*/  MOV R56, 0x17800 ;  /* 0x0001780000387802 */ /* 0x000fe20000000f00 */
[----:B------:R-:W-:-:S03]  /*177e0*/  IMAD.MOV.U32 R57, RZ, RZ, R45 ;  /* 0x000000ffff397224 */ /* 0x000fc600078e002d */
[----:B012-4-:R-:W-:Y:S05]  /*177f0*/  CALL.REL.NOINC `($_ZN2at6native29vectorized_elementwise_kernelILi2EZZZNS0_15tan_kernel_cudaERNS_18TensorIteratorBaseEENKUlvE_clEvENKUlvE_clEvEUlN3c107complexIdEEE_St5arrayIPcLm2EEEEviT0_T1_$__internal_trig_reduction_slowpathd) ;  /* 0x00006e6000007944 */ /* 0x017fea0003c00000 */
[----:B------:R-:W-:Y:S02]  /*17800*/  IMAD.MOV.U32 R54, RZ, RZ, R10 ;  /* 0x000000ffff367224 */ /* 0x000fe400078e000a */
[----:B------:R-:W-:Y:S01]  /*17810*/  IMAD.MOV.U32 R55, RZ, RZ, R11 ;  /* 0x000000ffff377224 */ /* 0x000fe200078e000b */
[----:B------:R-:W-:Y:S05]  /*17820*/  BRA `(.L_x_5709) ;  /* 0x0000002000007947 */ /* 0x000fea0003800000 */
.L_x_5708:
[----:B------:R3:W4:Y:S01]  /*17830*/  DMUL R54, RZ, R44 ;  /* 0x0000002cff367228 */ /* 0x0007220000000000 */
[----:B------:R-:W-:-:S05]  /*17840*/  MOV R3, RZ ;  /* 0x000000ff00037202 */ /* 0x000fca0000000f00 */
.L_x_5709:
[----:B------:R-:W-:Y:S05]  /*17850*/  BSYNC B3 ;  /* 0x0000000000037941 */ /* 0x000fea0003800000 */
.L_x_5707:
        /* <DEDUP_REMOVED lines=31> */
.L_x_5683:
[----:B------:R-:W0:-:S10]  /*17a50*/  DADD R12, R44, -R44 ;  /* 0x000000002c0c7229 */ /* 0x000e14000000082c */
[----:B0-----:R-:W-:Y:S02]  /*17a60*/  IMAD.MOV.U32 R16, RZ, RZ, R12 ;  /* 0x000000ffff107224 */ /* 0x001fe400078e000c */
[----:B------:R-:W-:Y:S01]  /*17a70*/  IMAD.MOV.U32 R17, RZ, RZ, R13 ;  /* 0x000000ffff117224 */ /* 0x000fe200078e000d */
[----:B------:R-:W-:Y:S05]  /*17a80*/  BRA `(.L_x_5701) ;  /* 0x000005a000007947 */ /* 0x000fea0003800000 */
.L_x_5682:
[----:B------:R-:W-:-:S13]  /*17a90*/  LOP3.LUT P0, RZ, R46, 0xfffff, R47, 0xf8, !PT ;  /* 0x000fffff2eff7812 */ /* 0x000fda000780f82f */
[----:B-1----:R-:W-:-:S04]  /*17aa0*/  @P0 DMUL R8, R44, R12 ;  /* 0x0000000c2c080228 */ /* 0x002fc80000000000 */
        /* <DEDUP_REMOVED lines=23> */
[----:B--234-:R-:W-:Y:S05]  /*17c20*/  CALL.REL.NOINC `($_ZN2at6native29vectorized_elementwise_kernelILi2EZZZNS0_15tan_kernel_cudaERNS_18TensorIteratorBaseEENKUlvE_clEvENKUlvE_clEvEUlN3c107complexIdEEE_St5arrayIPcLm2EEEEviT0_T1_$__internal_trig_reduction_slowpathd) ;  /* 0x00006a3000007944 */ /* 0x01cfea0003c00000 */
[----:B------:R-:W-:Y:S02]  /*17c30*/  IMAD.MOV.U32 R58, RZ, RZ, R10 ;  /* 0x000000ffff3a7224 */ /* 0x000fe400078e000a */
[----:B------:R-:W-:Y:S02]  /*17c40*/  IMAD.MOV.U32 R59, RZ, RZ, R11 ;  /* 0x000000ffff3b7224 */ /* 0x000fe400078e000b */
.L_x_5713:
[----:B------:R-:W-:Y:S05]  /*17c50*/  BSYNC B4 ;  /* 0x0000000000047941 */ /* 0x000fea0003800000 */
.L_x_5712:
        /* <DEDUP_REMOVED lines=31> */
.L_x_5715:
[----:B------:R-:W-:Y:S05]  /*17e50*/  BSYNC B4 ;  /* 0x0000000000047941 */ /* 0x000fea0003800000 */
.L_x_5714:
        /* <DEDUP_REMOVED lines=24> */
.L_x_5711:
[----:B------:R-:W-:Y:S05]  /*17fe0*/  BSYNC B3 ;  /* 0x0000000000037941 */ /* 0x000fea0003800000 */
.L_x_5710:
[----:B------:R-:W-:Y:S01]  /*17ff0*/  IMAD.MOV.U32 R13, RZ, RZ, R12 ;  /* 0x000000ffff0d7224 */ /* 0x000fe200078e000c */
[----:B-1----:R-:W-:Y:S01]  /*18000*/  LOP3.LUT R17, RZ, 0x80000000, R45, 0xb8, !PT ;  /* 0x80000000ff117812 */ /* 0x002fe200078eb82d */
[----:B------:R-:W-:Y:S01]  /*18010*/  IMAD.MOV.U32 R16, RZ, RZ, RZ ;  /* 0x000000ffff107224 */ /* 0x000fe200078e00ff */
[----:B------:R-:W-:Y:S02]  /*18020*/  MOV R12, R46 ;  /* 0x0000002e000c7202 */ /* 0x000fe40000000f00 */
.L_x_5701:
[----:B------:R-:W-:Y:S05]  /*18030*/  BSYNC B1 ;  /* 0x0000000000017941 */ /* 0x000fea0003800000 */
.L_x_5681:
[----:B------:R0:W4:-:S06]  /*18040*/  DADD R18, -RZ, -R12 ;  /* 0x00000000ff127229 */ /* 0x00010c000000090c */
.L_x_5680:
[----:B------:R-:W-:Y:S05]  /*18050*/  BSYNC B2 ;  /* 0x0000000000027941 */ /* 0x000fea0003800000 */
.L_x_5679:
[----:B------:R-:W5:Y:S01]  /*18060*/  S2R R3, SR_TID.X ;  /* 0x0000000000037919 */ /* 0x000f620000002100 */
[----:B------:R-:W-:Y:S01]  /*18070*/  BSSY B2, `(.L_x_5716) ;  /* 0x00001d1000027945 */ /* 0x000fe20003800000 */
[----:B0-----:R-:W-:Y:S01]  /*18080*/  CS2R R12, SRZ ;  /* 0x00000000000c7805 */ /* 0x001fe2000001ff00 */
[----:B-----5:R-:W-:-:S04]  /*18090*/  IADD3 R3, R3, 0x280, RZ ;  /* 0x0000028003037810 */ /* 0x020fc80007ffe0ff */
[----:B------:R-:W-:-:S13]  /*180a0*/  ISETP.GE.AND P0, PT, R3, R2, PT ;  /* 0x000000020300720c */ /* 0x000fda0003f06270 */
[----:B------:R-:W-:Y:S05]  /*180b0*/  @P0 BRA `(.L_x_5717) ;  /* 0x00001cc000000947 */ /* 0x000fea0003800000 */
[----:B------:R-:W0:Y:S01]  /*180c0*/  DADD R50, -RZ, -R50 ;  /* 0x00000000ff327229 */ /* 0x000e220000000932 */
[----:B------:R-:W-:Y:S09]  /*180d0*/  BSSY B1, `(.L_x_5718) ;  /* 0x00001c9000017945 */ /* 0x000ff20003800000 */
[----:B0-----:R-:W-:Y:S01]  /*180e0*/  LOP3.LUT R3, R51, 0x7fffffff, RZ, 0xc0, !PT ;  /* 0x7fffffff33037812 */ /* 0x001fe200078ec0ff */
[----:B-1----:R-:W-:-:S02]  /*180f0*/  IMAD.MOV.U32 R8, RZ, RZ, R50 ;  /* 0x000000ffff087224 */ /* 0x002fc400078e0032 */
        /* <DEDUP_REMOVED lines=23> */
.L_x_5723:
[----:B------:R0:W1:Y:S01]  /*18270*/  DMUL R10, RZ, R48 ;  /* 0x00000030ff0a7228 */ /* 0x0000620000000000 */
[----:B------:R-:W-:-:S05]  /*18280*/  MOV R3, RZ ;  /* 0x000000ff00037202 */ /* 0x000fca0000000f00 */
.L_x_5724:
[----:B------:R-:W-:Y:S05]  /*18290*/  BSYNC B3 ;  /* 0x0000000000037941 */ /* 0x000fea0003800000 */
.L_x_5722:
[----:B-1----:R-:W1:Y:S01]  /*182a0*/  DMUL R12, R10, R10 ;  /* 0x0000000a0a0c7228 */ /* 0x002e620000000000 */
[----:B0-----:R-:W-:Y:S01]  /*182b0*/  IMAD.MOV.U32 R14, RZ, RZ, 0x2799bcb9 ;  /* 0x2799bcb9ff0e7424 */ /* 0x001fe200078e00ff */
[----:B------:R-:W-:Y:S01]  /*182c0*/  LOP3.LUT R3, R3, 0x1, RZ, 0xc0, !PT ;  /* 0x0000000103037812 */ /* 0x000fe200078ec0ff */
[----:B------:R-:W-:Y:S01]  /*182d0*/  IMAD.MOV.U32 R15, RZ, RZ, 0x3ee48dac ;  /* 0x3ee48dacff0f7424 */ /* 0x000fe200078e00ff */
[----:B------:R-:W-:Y:S01]  /*182e0*/  LOP3.LUT R45, R9, 0x7fffffff, RZ, 0xc0, !PT ;  /* 0x7fffffff092d7812 */ /* 0x000fe200078ec0ff */
[----:B------:R-:W-:Y:S01]  /*182f0*/  BSSY B0, `(.L_x_5725) ;  /* 0x000001e000007945 */ /* 0x000fe20003800000 */
[----:B------:R-:W-:-:S02]  /*18300*/  ISETP.NE.U32.AND P0, PT, R3, 0x1, PT ;  /* 0x000000010300780c */ /* 0x000fc40003f05070 */
[----:B------:R-:W-:Y:S01]  /*18310*/  ISETP.GE.U32.AND P1, PT, R45, 0x3ff00000, PT ;  /* 0x3ff000002d00780c */ /* 0x000fe20003f26070 */
        /* <DEDUP_REMOVED lines=27> */
.L_x_5726:
[----:B------:R-:W-:Y:S05]  /*184d0*/  BSYNC B0 ;  /* 0x0000000000007941 */ /* 0x000fea0003800000 */
.L_x_5725:
        /* <DEDUP_REMOVED lines=66> */
.L_x_5730:
[----:B------:R-:W-:Y:S05]  /*18900*/  BSYNC B4 ;  /* 0x0000000000047941 */ /* 0x000fea0003800000 */
.L_x_5729:
[----:B------:R-:W-:-:S04]  /*18910*/  DADD R10, R40, R10 ;  /* 0x00000000280a7229 */ /* 0x000fc8000000000a */
[----:B------:R-:W0:-:S06]  /*18920*/  DSETP.GE.AND P0, PT, R44, c[0x2][0xe8], PT ;  /* 0x00803a002c00762a */ /* 0x000e0c0003f06000 */
[----:B0-----:R-:W-:Y:S02]  /*18930*/  FSEL R40, R10, RZ, !P0 ;  /* 0x000000ff0a287208 */ /* 0x001fe40004000000 */
[----:B------:R-:W-:Y:S01]  /*18940*/  FSEL R41, R11, +QNAN , !P0 ;  /* 0x7ff000000b297808 */ /* 0x000fe20004000000 */
[----:B------:R-:W-:Y:S05]  /*18950*/  BRA `(.L_x_5731) ;  /* 0x000000b000007947 */ /* 0x000fea0003800000 */
.L_x_5728:
        /* <DEDUP_REMOVED lines=11> */
.L_x_5731:
[----:B------:R-:W-:Y:S05]  /*18a10*/  BSYNC B3 ;  /* 0x0000000000037941 */ /* 0x000fea0003800000 */
.L_x_5727:
        /* <DEDUP_REMOVED lines=32> */
.L_x_5733:
[----:B------:R-:W-:Y:S05]  /*18c20*/  BSYNC B3 ;  /* 0x0000000000037941 */ /* 0x000fea0003800000 */
.L_x_5732:
        /* <DEDUP_REMOVED lines=27> */
.L_x_5735:
[----:B------:R-:W-:Y:S05]  /*18de0*/  BSYNC B3 ;  /* 0x0000000000037941 */ /* 0x000fea0003800000 */
.L_x_5734:
        /* <DEDUP_REMOVED lines=22> */
.L_x_5737:
[----:B------:R-:W-:Y:S05]  /*18f50*/  BSYNC B3 ;  /* 0x0000000000037941 */ /* 0x000fea0003800000 */
.L_x_5736:
[----:B------:R-:W-:Y:S02]  /*18f60*/  IMAD.MOV.U32 R12, RZ, RZ, R10 ;  /* 0x000000ffff0c7224 */ /* 0x000fe400078e000a */
[----:B------:R-:W-:Y:S01]  /*18f70*/  IMAD.MOV.U32 R13, RZ, RZ, R11 ;  /* 0x000000ffff0d7224 */ /* 0x000fe200078e000b */
[----:B------:R-:W-:Y:S05]  /*18f80*/  BRA `(.L_x_5738) ;  /* 0x00000dd000007947 */ /* 0x000fea0003800000 */
.L_x_5721:
        /* <DEDUP_REMOVED lines=38> */
[----:B------:R0:W1:-:S06]  /*191f0*/  @!P1 DMUL R50, R10, R12 ;  /* 0x0000000c0a329228 */ /* 0x00004c0000000000 */
.L_x_5740:
[----:B------:R-:W-:Y:S05]  /*19200*/  BSYNC B0 ;  /* 0x0000000000007941 */ /* 0x000fea0003800000 */
.L_x_5739:
        /* <DEDUP_REMOVED lines=15> */
.L_x_5742:
[----:B0-----:R0:W4:Y:S01]  /*19300*/  DMUL R10, RZ, R48 ;  /* 0x00000030ff0a7228 */ /* 0x0011220000000000 */
[----:B------:R-:W-:-:S05]  /*19310*/  MOV R3, RZ ;  /* 0x000000ff00037202 */ /* 0x000fca0000000f00 */
.L_x_5743:
[----:B------:R-:W-:Y:S05]  /*19320*/  BSYNC B3 ;  /* 0x0000000000037941 */ /* 0x000fea0003800000 */
.L_x_5741:
        /* <DEDUP_REMOVED lines=37> */
.L_x_5745:
[----:B------:R3:W4:Y:S01]  /*19580*/  DMUL R10, RZ, R48 ;  /* 0x00000030ff0a7228 */ /* 0x0007220000000000 */
[----:B------:R-:W-:-:S05]  /*19590*/  IMAD.MOV.U32 R3, RZ, RZ, RZ ;  /* 0x000000ffff037224 */ /* 0x000fca00078e00ff */
.L_x_5746:
[----:B------:R-:W-:Y:S05]  /*195a0*/  BSYNC B3 ;  /* 0x0000000000037941 */ /* 0x000fea0003800000 */
.L_x_5744:
        /* <DEDUP_REMOVED lines=31> */
.L_x_5720:
[----:B------:R-:W0:-:S10]  /*197a0*/  DADD R8, R48, -R48 ;  /* 0x0000000030087229 */ /* 0x000e140000000830 */
[----:B0-----:R-:W-:Y:S02]  /*197b0*/  IMAD.MOV.U32 R12, RZ, RZ, R8 ;  /* 0x000000ffff0c7224 */ /* 0x001fe400078e0008 */
[----:B------:R-:W-:Y:S01]  /*197c0*/  IMAD.MOV.U32 R13, RZ, RZ, R9 ;  /* 0x000000ffff0d7224 */ /* 0x000fe200078e0009 */
[----:B------:R-:W-:Y:S05]  /*197d0*/  BRA `(.L_x_5738) ;  /* 0x0000058000007947 */ /* 0x000fea0003800000 */
.L_x_5719:
        /* <DEDUP_REMOVED lines=26> */
.L_x_5750:
[----:B------:R-:W-:Y:S05]  /*19980*/  BSYNC B4 ;  /* 0x0000000000047941 */ /* 0x000fea0003800000 */
.L_x_5749:
        /* <DEDUP_REMOVED lines=31> */
.L_x_5752:
[----:B------:R-:W-:Y:S05]  /*19b80*/  BSYNC B4 ;  /* 0x0000000000047941 */ /* 0x000fea0003800000 */
.L_x_5751:
        /* <DEDUP_REMOVED lines=24> */
.L_x_5748:
[----:B------:R-:W-:Y:S05]  /*19d10*/  BSYNC B3 ;  /* 0x0000000000037941 */ /* 0x000fea0003800000 */
.L_x_5747:
[----:B------:R-:W-:Y:S01]  /*19d20*/  IMAD.MOV.U32 R9, RZ, RZ, R8 ;  /* 0x000000ffff097224 */ /* 0x000fe200078e0008 */
[----:B-1----:R-:W-:Y:S01]  /*19d30*/  LOP3.LUT R13, RZ, 0x80000000, R49, 0xb8, !PT ;  /* 0x80000000ff0d7812 */ /* 0x002fe200078eb831 */
[----:B------:R-:W-:Y:S01]  /*19d40*/  IMAD.MOV.U32 R8, RZ, RZ, R50 ;  /* 0x000000ffff087224 */ /* 0x000fe200078e0032 */
[----:B------:R-:W-:Y:S02]  /*19d50*/  MOV R12, RZ ;  /* 0x000000ff000c7202 */ /* 0x000fe40000000f00 */
.L_x_5738:
[----:B------:R-:W-:Y:S05]  /*19d60*/  BSYNC B1 ;  /* 0x0000000000017941 */ /* 0x000fea0003800000 */
.L_x_5718:
[----:B------:R0:W4:-:S06]  /*19d70*/  DADD R14, -RZ, -R8 ;  /* 0x00000000ff0e7229 */ /* 0x00010c0000000908 */
.L_x_5717:
[----:B------:R-:W-:Y:S05]  /*19d80*/  BSYNC B2 ;  /* 0x0000000000027941 */ /* 0x000fea0003800000 */
.L_x_5716:
[----:B------:R-:W5:Y:S01]  /*19d90*/  S2R R3, SR_TID.X ;  /* 0x0000000000037919 */ /* 0x000f620000002100 */
[----:B------:R-:W-:Y:S01]  /*19da0*/  BSSY B2, `(.L_x_5753) ;  /* 0x00001d9000027945 */ /* 0x000fe20003800000 */
[----:B------:R-:W-:Y:S01]  /*19db0*/  CS2R R46, SRZ ;  /* 0x00000000002e7805 */ /* 0x000fe2000001ff00 */
[----:B0-----:R-:W-:Y:S01]  /*19dc0*/  CS2R R50, SRZ ;  /* 0x0000000000327805 */ /* 0x001fe2000001ff00 */
        /* <DEDUP_REMOVED lines=31> */
.L_x_5760:
[----:B------:R0:W4:Y:S01]  /*19fc0*/  DMUL R10, RZ, R4 ;  /* 0x00000004ff0a7228 */ /* 0x0001220000000000 */
[----:B------:R-:W-:-:S05]  /*19fd0*/  IMAD.MOV.U32 R3, RZ, RZ, RZ ;  /* 0x000000ffff037224 */ /* 0x000fca00078e00ff */
.L_x_5761:
[----:B------:R-:W-:Y:S05]  /*19fe0*/  BSYNC B3 ;  /* 0x0000000000037941 */ /* 0x000fea0003800000 */
.L_x_5759:
[----:B01--4-:R-:W0:Y:S01]  /*19ff0*/  DMUL R4, R10, R10 ;  /* 0x0000000a0a047228 */ /* 0x013e220000000000 */
[----:B------:R-:W-:Y:S01]  /*1a000*/  MOV R8, 0x2799bcb9 ;  /* 0x2799bcb900087802 */ /* 0x000fe20000000f00 */
[----:B------:R-:W-:Y:S01]  /*1a010*/  IMAD.MOV.U32 R9, RZ, RZ, 0x3ee48dac ;  /* 0x3ee48dacff097424 */ /* 0x000fe200078e00ff */
[----:B------:R-:W-:Y:S01]  /*1a020*/  LOP3.LUT R3, R3, 0x1, RZ, 0xc0, !PT ;  /* 0x0000000103037812 */ /* 0x000fe200078ec0ff */
[----:B------:R-:W-:Y:S01]  /*1a030*/  BSSY B0, `(.L_x_5762) ;  /* 0x000001f000007945 */ /* 0x000fe20003800000 */
[----:B------:R-:W-:Y:S02]  /*1a040*/  LOP3.LUT R45, R7, 0x7fffffff, RZ, 0xc0, !PT ;  /* 0x7fffffff072d7812 */ /* 0x000fe400078ec0ff */
[----:B------:R-:W-:Y:S01]  /*1a050*/  ISETP.NE.U32.AND P0, PT, R3, 0x1, PT ;  /* 0x000000010300780c */ /* 0x000fe20003f05070 */
[----:B0-----:R-:W0:Y:S01]  /*1a060*/  DFMA R8, R4, R8, c[0x2][0x20] ;  /* 0x008008000408762b */ /* 0x001e220000000008 */
        /* <DEDUP_REMOVED lines=27> */
.L_x_5763:
[----:B------:R-:W-:Y:S05]  /*1a220*/  BSYNC B0 ;  /* 0x0000000000007941 */ /* 0x000fea0003800000 */
.L_x_5762:
        /* <DEDUP_REMOVED lines=66> */
.L_x_5767:
[----:B------:R-:W-:Y:S05]  /*1a650*/  BSYNC B4 ;  /* 0x0000000000047941 */ /* 0x000fea0003800000 */
.L_x_5766:
[----:B------:R-:W-:-:S04]  /*1a660*/  DADD R10, R40, R10 ;  /* 0x00000000280a7229 */ /* 0x000fc8000000000a */
[----:B------:R-:W0:-:S06]  /*1a670*/  DSETP.GE.AND P0, PT, R44, c[0x2][0xe8], PT ;  /* 0x00803a002c00762a */ /* 0x000e0c0003f06000 */
[----:B0-----:R-:W-:Y:S02]  /*1a680*/  FSEL R40, R10, RZ, !P0 ;  /* 0x000000ff0a287208 */ /* 0x001fe40004000000 */
[----:B------:R-:W-:Y:S01]  /*1a690*/  FSEL R41, R11, +QNAN , !P0 ;  /* 0x7ff000000b297808 */ /* 0x000fe20004000000 */
[----:B------:R-:W-:Y:S05]  /*1a6a0*/  BRA `(.L_x_5768) ;  /* 0x000000b000007947 */ /* 0x000fea0003800000 */
.L_x_5765:
        /* <DEDUP_REMOVED lines=11> */
.L_x_5768:
[----:B------:R-:W-:Y:S05]  /*1a760*/  BSYNC B3 ;  /* 0x0000000000037941 */ /* 0x000fea0003800000 */
.L_x_5764:
        /* <DEDUP_REMOVED lines=32> */
.L_x_5770:
[----:B------:R-:W-:Y:S05]  /*1a970*/  BSYNC B3 ;  /* 0x0000000000037941 */ /* 0x000fea0003800000 */
.L_x_5769:
        /* <DEDUP_REMOVED lines=27> */
.L_x_5772:
[----:B------:R-:W-:Y:S05]  /*1ab30*/  BSYNC B3 ;  /* 0x0000000000037941 */ /* 0x000fea0003800000 */
.L_x_5771:
        /* <DEDUP_REMOVED lines=22> */
.L_x_5774:
[----:B------:R-:W-:Y:S05]  /*1aca0*/  BSYNC B3 ;  /* 0x0000000000037941 */ /* 0x000fea0003800000 */
.L_x_5773:
[----:B------:R-:W-:Y:S02]  /*1acb0*/  IMAD.MOV.U32 R48, RZ, RZ, R10 ;  /* 0x000000ffff307224 */ /* 0x000fe400078e000a */
[----:B------:R-:W-:Y:S01]  /*1acc0*/  IMAD.MOV.U32 R49, RZ, RZ, R11 ;  /* 0x000000ffff317224 */ /* 0x000fe200078e000b */
[----:B------:R-:W-:Y:S05]  /*1acd0*/  BRA `(.L_x_5775) ;  /* 0x00000e3000007947 */ /* 0x000fea0003800000 */
.L_x_5758:
[----:B-1----:R-:W-:Y:S01]  /*1ace0*/  IMAD.MOV.U32 R8, RZ, RZ, 0x652b82fe ;  /* 0x652b82feff087424 */ /* 0x002fe200078e00ff */
        /* <DEDUP_REMOVED lines=38> */
.L_x_5777:
[----:B------:R-:W-:Y:S05]  /*1af50*/  BSYNC B0 ;  /* 0x0000000000007941 */ /* 0x000fea0003800000 */
.L_x_5776:
        /* <DEDUP_REMOVED lines=11> */
[----:B------:R-:W-:Y:S01]  /*1b010*/  MOV R56, 0x1b040 ;  /* 0x0001b04000387802 */ /* 0x000fe20000000f00 */
[----:B------:R-:W-:-:S03]  /*1b020*/  IMAD.MOV.U32 R57, RZ, RZ, R5 ;  /* 0x000000ffff397224 */ /* 0x000fc600078e0005 */
[----:B-1234-:R-:W-:Y:S05]  /*1b030*/  CALL.REL.NOINC `($_ZN2at6native29vectorized_elementwise_kernelILi2EZZZNS0_15tan_kernel_cudaERNS_18TensorIteratorBaseEENKUlvE_clEvENKUlvE_clEvEUlN3c107complexIdEEE_St5arrayIPcLm2EEEEviT0_T1_$__internal_trig_reduction_slowpathd) ;  /* 0x0000362000007944 */ /* 0x01efea0003c00000 */
[----:B------:R-:W-:Y:S01]  /*1b040*/  IMAD.MOV.U32 R52, RZ, RZ, R10 ;  /* 0x000000ffff347224 */ /* 0x000fe200078e000a */
[----:B------:R-:W-:Y:S01]  /*1b050*/  MOV R53, R11 ;  /* 0x0000000b00357202 */ /* 0x000fe20000000f00 */
[----:B------:R-:W-:Y:S05]  /*1b060*/  BRA `(.L_x_5780) ;  /* 0x0000002000007947 */ /* 0x000fea0003800000 */
.L_x_5779:
[----:B------:R0:W4:Y:S01]  /*1b070*/  DMUL R52, RZ, R4 ;  /* 0x00000004ff347228 */ /* 0x0001220000000000 */
[----:B------:R-:W-:-:S05]  /*1b080*/  IMAD.MOV.U32 R3, RZ, RZ, RZ ;  /* 0x000000ffff037224 */ /* 0x000fca00078e00ff */
.L_x_5780:
[----:B------:R-:W-:Y:S05]  /*1b090*/  BSYNC B3 ;  /* 0x0000000000037941 */ /* 0x000fea0003800000 */
.L_x_5778:
        /* <DEDUP_REMOVED lines=32> */
[----:B---3--:R-:W-:Y:S01]  /*1b2a0*/  MOV R10, R4 ;  /* 0x00000004000a7202 */ /* 0x008fe20000000f00 */
[----:B------:R-:W-:Y:S01]  /*1b2b0*/  IMAD.MOV.U32 R57, RZ, RZ, R5 ;  /* 0x000000ffff397224 */ /* 0x000fe200078e0005 */
[----:B------:R-:W-:-:S03]  /*1b2c0*/  MOV R56, 0x1b2e0 ;  /* 0x0001b2e000387802 */ /* 0x000fc60000000f00 */
[----:B012-4-:R-:W-:Y:S05]  /*1b2d0*/  CALL.REL.NOINC `($_ZN2at6native29vectorized_elementwise_kernelILi2EZZZNS0_15tan_kernel_cudaERNS_18TensorIteratorBaseEENKUlvE_clEvENKUlvE_clEvEUlN3c107complexIdEEE_St5arrayIPcLm2EEEEviT0_T1_$__internal_trig_reduction_slowpathd) ;  /* 0x0000338000007944 */ /* 0x017fea0003c00000 */
[----:B------:R-:W-:Y:S02]  /*1b2e0*/  IMAD.MOV.U32 R54, RZ, RZ, R10 ;  /* 0x000000ffff367224 */ /* 0x000fe400078e000a */
[----:B------:R-:W-:Y:S01]  /*1b2f0*/  IMAD.MOV.U32 R55, RZ, RZ, R11 ;  /* 0x000000ffff377224 */ /* 0x000fe200078e000b */
[----:B------:R-:W-:Y:S05]  /*1b300*/  BRA `(.L_x_5783) ;  /* 0x0000002000007947 */ /* 0x000fea0003800000 */
.L_x_5782:
[----:B------:R3:W4:Y:S01]  /*1b310*/  DMUL R54, RZ, R4 ;  /* 0x00000004ff367228 */ /* 0x0007220000000000 */
[----:B------:R-:W-:-:S05]  /*1b320*/  IMAD.MOV.U32 R3, RZ, RZ, RZ ;  /* 0x000000ffff037224 */ /* 0x000fca00078e00ff */
.L_x_5783:
[----:B------:R-:W-:Y:S05]  /*1b330*/  BSYNC B3 ;  /* 0x0000000000037941 */ /* 0x000fea0003800000 */
.L_x_5781:
        /* <DEDUP_REMOVED lines=31> */
.L_x_5757:
[----:B------:R-:W0:-:S10]  /*1b530*/  DADD R6, R4, -R4 ;  /* 0x0000000004067229 */ /* 0x000e140000000804 */
[----:B0-----:R-:W-:Y:S01]  /*1b540*/  IMAD.MOV.U32 R48, RZ, RZ, R6 ;  /* 0x000000ffff307224 */ /* 0x001fe200078e0006 */
[----:B------:R-:W-:Y:S01]  /*1b550*/  MOV R49, R7 ;  /* 0x0000000700317202 */ /* 0x000fe20000000f00 */
[----:B------:R-:W-:Y:S05]  /*1b560*/  BRA `(.L_x_5775) ;  /* 0x000005a000007947 */ /* 0x000fea0003800000 */
.L_x_5756:
        /* <DEDUP_REMOVED lines=25> */
[----:B--234-:R-:W-:Y:S05]  /*1b700*/  CALL.REL.NOINC `($_ZN2at6native29vectorized_elementwise_kernelILi2EZZZNS0_15tan_kernel_cudaERNS_18TensorIteratorBaseEENKUlvE_clEvENKUlvE_clEvEUlN3c107complexIdEEE_St5arrayIPcLm2EEEEviT0_T1_$__internal_trig_reduction_slowpathd) ;  /* 0x00002f5000007944 */ /* 0x01cfea0003c00000 */
[----:B------:R-:W-:Y:S01]  /*1b710*/  MOV R58, R10 ;  /* 0x0000000a003a7202 */ /* 0x000fe20000000f00 */
[----:B------:R-:W-:Y:S02]  /*1b720*/  IMAD.MOV.U32 R59, RZ, RZ, R11 ;  /* 0x000000ffff3b7224 */ /* 0x000fe400078e000b */
.L_x_5787:
[----:B------:R-:W-:Y:S05]  /*1b730*/  BSYNC B4 ;  /* 0x0000000000047941 */ /* 0x000fea0003800000 */
.L_x_5786:
        /* <DEDUP_REMOVED lines=27> */
[----:B0-2---:R-:W-:Y:S05]  /*1b8f0*/  CALL.REL.NOINC `($_ZN2at6native29vectorized_elementwise_kernelILi2EZZZNS0_15tan_kernel_cudaERNS_18TensorIteratorBaseEENKUlvE_clEvENKUlvE_clEvEUlN3c107complexIdEEE_St5arrayIPcLm2EEEEviT0_T1_$__internal_trig_reduction_slowpathd) ;  /* 0x00002d6000007944 */ /* 0x005fea0003c00000 */
[----:B------:R-:W-:Y:S02]  /*1b900*/  IMAD.MOV.U32 R7, RZ, RZ, R3 ;  /* 0x000000ffff077224 */ /* 0x000fe400078e0003 */
[----:B------:R-:W-:Y:S02]  /*1b910*/  IMAD.MOV.U32 R52, RZ, RZ, R10 ;  /* 0x000000ffff347224 */ /* 0x000fe400078e000a */
[----:B------:R-:W-:Y:S02]  /*1b920*/  IMAD.MOV.U32 R53, RZ, RZ, R11 ;  /* 0x000000ffff357224 */ /* 0x000fe400078e000b */
.L_x_5789:
[----:B------:R-:W-:Y:S05]  /*1b930*/  BSYNC B4 ;  /* 0x0000000000047941 */ /* 0x000fea0003800000 */
.L_x_5788:
        /* <DEDUP_REMOVED lines=24> */
.L_x_5785:
[----:B------:R-:W-:Y:S05]  /*1bac0*/  BSYNC B3 ;  /* 0x0000000000037941 */ /* 0x000fea0003800000 */
.L_x_5784:
[----:B------:R-:W-:Y:S01]  /*1bad0*/  IMAD.MOV.U32 R7, RZ, RZ, R6 ;  /* 0x000000ffff077224 */ /* 0x000fe200078e0006 */
[----:B-1----:R-:W-:Y:S01]  /*1bae0*/  LOP3.LUT R49, RZ, 0x80000000, R5, 0xb8, !PT ;  /* 0x80000000ff317812 */ /* 0x002fe200078eb805 */
[----:B------:R-:W-:Y:S02]  /*1baf0*/  IMAD.MOV.U32 R6, RZ, RZ, R44 ;  /* 0x000000ffff067224 */ /* 0x000fe400078e002c */
[----:B------:R-:W-:Y:S02]  /*1bb00*/  IMAD.MOV.U32 R48, RZ, RZ, RZ ;  /* 0x000000ffff307224 */ /* 0x000fe400078e00ff */
.L_x_5775:
[----:B------:R-:W-:Y:S05]  /*1bb10*/  BSYNC B1 ;  /* 0x0000000000017941 */ /* 0x000fea0003800000 */
.L_x_5755:
[----:B------:R0:W4:-:S06]  /*1bb20*/  DADD R50, -RZ, -R6 ;  /* 0x00000000ff327229 */ /* 0x00010c0000000906 */
.L_x_5754:
[----:B------:R-:W-:Y:S05]  /*1bb30*/  BSYNC B2 ;  /* 0x0000000000027941 */ /* 0x000fea0003800000 */
.L_x_5753:
        /* <DEDUP_REMOVED lines=9> */
[----:B------:R-:W-:Y:S01]  /*1bbd0*/  IMAD.MOV.U32 R5, RZ, RZ, R39 ;  /* 0x000000ffff057224 */ /* 0x000fe200078e0027 */
        /* <DEDUP_REMOVED lines=14> */
[----:B01----:R-:W0:-:S06]  /*1bcc0*/  DFMA R8, -R10, c[0x2][0x8], R36 ;  /* 0x008002000a087a2b */ /* 0x003e0c0000000124 */
        /* <DEDUP_REMOVED lines=8> */
.L_x_5797:
[----:B------:R0:W4:Y:S01]  /*1bd50*/  DMUL R10, RZ, R36 ;  /* 0x00000024ff0a7228 */ /* 0x0001220000000000 */
[----:B------:R-:W-:-:S05]  /*1bd60*/  IMAD.MOV.U32 R3, RZ, RZ, RZ ;  /* 0x000000ffff037224 */ /* 0x000fca00078e00ff */
.L_x_5798:
[----:B------:R-:W-:Y:S05]  /*1bd70*/  BSYNC B3 ;  /* 0x0000000000037941 */ /* 0x000fea0003800000 */
.L_x_5796:
[----:B-1--4-:R-:W1:Y:S01]  /*1bd80*/  DMUL R6, R10, R10 ;  /* 0x0000000a0a067228 */ /* 0x012e620000000000 */
[----:B0-----:R-:W-:Y:S01]  /*1bd90*/  IMAD.MOV.U32 R8, RZ, RZ, 0x2799bcb9 ;  /* 0x2799bcb9ff087424 */ /* 0x001fe200078e00ff */
[----:B------:R-:W-:Y:S01]  /*1bda0*/  MOV R9, 0x3ee48dac ;  /* 0x3ee48dac00097802 */ /* 0x000fe20000000f00 */
[----:B------:R-:W-:Y:S01]  /*1bdb0*/  BSSY B0, `(.L_x_5799) ;  /* 0x0000020000007945 */ /* 0x000fe20003800000 */
[----:B------:R-:W-:Y:S02]  /*1bdc0*/  LOP3.LUT R3, R3, 0x1, RZ, 0xc0, !PT ;  /* 0x0000000103037812 */ /* 0x000fe400078ec0ff */
[----:B------:R-:W-:-:S02]  /*1bdd0*/  LOP3.LUT R39, R5, 0x7fffffff, RZ, 0xc0, !PT ;  /* 0x7fffffff05277812 */ /* 0x000fc400078ec0ff */
[----:B-1----:R-:W0:Y:S01]  /*1bde0*/  DFMA R8, R6, R8, c[0x2][0x20] ;  /* 0x008008000608762b */ /* 0x002e220000000008 */
        /* <DEDUP_REMOVED lines=28> */
.L_x_5800:
[----:B------:R-:W-:Y:S05]  /*1bfb0*/  BSYNC B0 ;  /* 0x0000000000007941 */ /* 0x000fea0003800000 */
.L_x_5799:
        /* <DEDUP_REMOVED lines=18> */
[----:B0-----:R-:W-:Y:S01]  /*1c0e0*/  MOV R40, 0x6acd15b6 ;  /* 0x6acd15b600287802 */ /* 0x001fe20000000f00 */
[----:B------:R-:W-:Y:S01]  /*1c0f0*/  IMAD.MOV.U32 R41, RZ, RZ, 0x3e21f407 ;  /* 0x3e21f407ff297424 */ /* 0x000fe200078e00ff */
[----:B------:R-:W-:-:S06]  /*1c100*/  IADD3 R42, R10, -0x1, RZ ;  /* 0xffffffff0a2a7810 */ /* 0x000fcc0007ffe0ff */
        /* <DEDUP_REMOVED lines=44> */
[----:B------:R-:W-:Y:S02]  /*1c3d0*/  IMAD.MOV.U32 R11, RZ, RZ, R3 ;  /* 0x000000ffff0b7224 */ /* 0x000fe400078e0003 */
.L_x_5804:
[----:B------:R-:W-:Y:S05]  /*1c3e0*/  BSYNC B4 ;  /* 0x0000000000047941 */ /* 0x000fea0003800000 */
.L_x_5803:
[----:B------:R-:W-:-:S04]  /*1c3f0*/  DADD R10, R36, R10 ;  /* 0x00000000240a7229 */ /* 0x000fc8000000000a */
[----:B------:R-:W0:-:S06]  /*1c400*/  DSETP.GE.AND P0, PT, R38, c[0x2][0xe8], PT ;  /* 0x00803a002600762a */ /* 0x000e0c0003f06000 */
[----:B0-----:R-:W-:Y:S02]  /*1c410*/  FSEL R36, R10, RZ, !P0 ;  /* 0x000000ff0a247208 */ /* 0x001fe40004000000 */
[----:B------:R-:W-:Y:S01]  /*1c420*/  FSEL R37, R11, +QNAN , !P0 ;  /* 0x7ff000000b257808 */ /* 0x000fe20004000000 */
[----:B------:R-:W-:Y:S05]  /*1c430*/  BRA `(.L_x_5805) ;  /* 0x000000b000007947 */ /* 0x000fea0003800000 */
.L_x_5802:
        /* <DEDUP_REMOVED lines=11> */
.L_x_5805:
[----:B------:R-:W-:Y:S05]  /*1c4f0*/  BSYNC B3 ;  /* 0x0000000000037941 */ /* 0x000fea0003800000 */
.L_x_5801:
        /* <DEDUP_REMOVED lines=20> */
[----:B------:R-:W-:Y:S01]  /*1c640*/  MOV R43, R40 ;  /* 0x00000028002b7202 */ /* 0x000fe20000000f00 */
[----:B------:R-:W-:Y:S01]  /*1c650*/  IMAD.MOV.U32 R59, RZ, RZ, R61 ;  /* 0x000000ffff3b7224 */ /* 0x000fe200078e003d */
[----:B------:R-:W-:Y:S01]  /*1c660*/  MOV R42, R37 ;  /* 0x00000025002a7202 */ /* 0x000fe20000000f00 */
[----:B------:R-:W-:Y:S01]  /*1c670*/  IMAD.MOV.U32 R57, RZ, RZ, R44 ;  /* 0x000000ffff397224 */ /* 0x000fe200078e002c */
[----:B------:R-:W-:Y:S01]  /*1c680*/  MOV R3, 0x1c6d0 ;  /* 0x0001c6d000037802 */ /* 0x000fe20000000f00 */
[----:B------:R-:W-:Y:S02]  /*1c690*/  IMAD.MOV.U32 R56, RZ, RZ, R45 ;  /* 0x000000ffff387224 */ /* 0x000fe400078e002d */
[----:B-1----:R-:W-:Y:S02]  /*1c6a0*/  IMAD.MOV.U32 R11, RZ, RZ, R38 ;  /* 0x000000ffff0b7224 */ /* 0x002fe400078e0026 */
[----:B------:R-:W-:-:S02]  /*1c6b0*/  IMAD.MOV.U32 R10, RZ, RZ, R39 ;  /* 0x000000ffff0a7224 */ /* 0x000fc400078e0027 */
[----:B0-23--:R-:W-:Y:S05]  /*1c6c0*/  CALL.REL.NOINC `($__internal_9_$__cuda_sm20_dsqrt_rn_f64_mediumpath_v1) ;  /* 0x00001c4000007944 */ /* 0x00dfea0003c00000 */
[----:B------:R-:W-:-:S04]  /*1c6d0*/  LOP3.LUT R11, R11, R10, RZ, 0x3c, !PT ;  /* 0x0000000a0b0b7212 */ /* 0x000fc800078e3cff */
[----:B------:R-:W-:-:S04]  /*1c6e0*/  LOP3.LUT R10, R11, R10, RZ, 0x3c, !PT ;  /* 0x0000000a0b0a7212 */ /* 0x000fc800078e3cff */
[----:B------:R-:W-:Y:S02]  /*1c6f0*/  LOP3.LUT R11, R11, R10, RZ, 0x3c, !PT ;  /* 0x0000000a0b0b7212 */ /* 0x000fe400078e3cff */
.L_x_5807:
[----:B------:R-:W-:Y:S05]  /*1c700*/  BSYNC B3 ;  /* 0x0000000000037941 */ /* 0x000fea0003800000 */
.L_x_5806:
        /* <DEDUP_REMOVED lines=25> */
[----:B------:R-:W-:Y:S01]  /*1c8a0*/  MOV R4, R10 ;  /* 0x0000000a00047202 */ /* 0x000fe20000000f00 */
[----:B------:R-:W-:Y:S02]  /*1c8b0*/  IMAD.MOV.U32 R5, RZ, RZ, R3 ;  /* 0x000000ffff057224 */ /* 0x000fe400078e0003 */
.L_x_5809:
[----:B------:R-:W-:Y:S05]  /*1c8c0*/  BSYNC B3 ;  /* 0x0000000000037941 */ /* 0x000fea0003800000 */
.L_x_5808:
        /* <DEDUP_REMOVED lines=22> */
.L_x_5811:
[----:B------:R-:W-:Y:S05]  /*1ca30*/  BSYNC B3 ;  /* 0x0000000000037941 */ /* 0x000fea0003800000 */
.L_x_5810:
[----:B------:R-:W-:Y:S02]  /*1ca40*/  IMAD.MOV.U32 R44, RZ, RZ, R10 ;  /* 0x000000ffff2c7224 */ /* 0x000fe400078e000a */
[----:B------:R-:W-:Y:S01]  /*1ca50*/  IMAD.MOV.U32 R45, RZ, RZ, R11 ;  /* 0x000000ffff2d7224 */ /* 0x000fe200078e000b */
[----:B------:R-:W-:Y:S05]  /*1ca60*/  BRA `(.L_x_5812) ;  /* 0x00000e3000007947 */ /* 0x000fea0003800000 */
.L_x_5795:
        /* <DEDUP_REMOVED lines=35> */
[----:B------:R-:W-:Y:S02]  /*1cca0*/  @!P1 LEA R11, R8, 0x3ff00000, 0x14 ;  /* 0x3ff00000080b9811 */ /* 0x000fe400078ea0ff */
[----:B------:R-:W-:Y:S01]  /*1ccb0*/  @!P1 MOV R8, R10 ;  /* 0x0000000a00089202 */ /* 0x000fe20000000f00 */
[----:B------:R-:W-:-:S06]  /*1ccc0*/  @!P1 IMAD.MOV.U32 R10, RZ, RZ, RZ ;  /* 0x000000ffff0a9224 */ /* 0x000fcc00078e00ff */
[----:B------:R0:W1:-:S06]  /*1ccd0*/  @!P1 DMUL R6, R8, R10 ;  /* 0x0000000a08069228 */ /* 0x00004c0000000000 */
.L_x_5814:
[----:B------:R-:W-:Y:S05]  /*1cce0*/  BSYNC B0 ;  /* 0x0000000000007941 */ /* 0x000fea0003800000 */
.L_x_5813:
        /* <DEDUP_REMOVED lines=14> */
[----:B------:R-:W-:Y:S02]  /*1cdd0*/  IMAD.MOV.U32 R38, RZ, RZ, R10 ;  /* 0x000000ffff267224 */ /* 0x000fe400078e000a */
[----:B------:R-:W-:Y:S01]  /*1cde0*/  IMAD.MOV.U32 R39, RZ, RZ, R11 ;  /* 0x000000ffff277224 */ /* 0x000fe200078e000b */
[----:B------:R-:W-:Y:S05]  /*1cdf0*/  BRA `(.L_x_5817) ;  /* 0x0000002000007947 */ /* 0x000fea0003800000 */
.L_x_5816:
[----:B------:R0:W4:Y:S01]  /*1ce00*/  DMUL R38, RZ, R36 ;  /* 0x00000024ff267228 */ /* 0x0001220000000000 */
[----:B------:R-:W-:-:S05]  /*1ce10*/  MOV R3, RZ ;  /* 0x000000ff00037202 */ /* 0x000fca0000000f00 */
.L_x_5817:
[----:B------:R-:W-:Y:S05]  /*1ce20*/  BSYNC B3 ;  /* 0x0000000000037941 */ /* 0x000fea0003800000 */
.L_x_5815:
        /* <DEDUP_REMOVED lines=33> */
[----:B------:R-:W-:Y:S02]  /*1d040*/  MOV R57, R37 ;  /* 0x0000002500397202 */ /* 0x000fe40000000f00 */
[----:B------:R-:W-:Y:S02]  /*1d050*/  MOV R56, 0x1d070 ;  /* 0x0001d07000387802 */ /* 0x000fe40000000f00 */
[----:B012-4-:R-:W-:Y:S05]  /*1d060*/  CALL.REL.NOINC `($_ZN2at6native29vectorized_elementwise_kernelILi2EZZZNS0_15tan_kernel_cudaERNS_18TensorIteratorBaseEENKUlvE_clEvENKUlvE_clEvEUlN3c107complexIdEEE_St5arrayIPcLm2EEEEviT0_T1_$__internal_trig_reduction_slowpathd) ;  /* 0x000015f000007944 */ /* 0x017fea0003c00000 */
[----:B------:R-:W-:Y:S02]  /*1d070*/  IMAD.MOV.U32 R46, RZ, RZ, R10 ;  /* 0x000000ffff2e7224 */ /* 0x000fe400078e000a */
[----:B------:R-:W-:Y:S01]  /*1d080*/  IMAD.MOV.U32 R47, RZ, RZ, R11 ;  /* 0x000000ffff2f7224 */ /* 0x000fe200078e000b */
[----:B------:R-:W-:Y:S05]  /*1d090*/  BRA `(.L_x_5820) ;  /* 0x0000002000007947 */ /* 0x000fea0003800000 */
.L_x_5819:
[----:B------:R3:W4:Y:S01]  /*1d0a0*/  DMUL R46, RZ, R36 ;  /* 0x00000024ff2e7228 */ /* 0x0007220000000000 */
[----:B------:R-:W-:-:S05]  /*1d0b0*/  IMAD.MOV.U32 R3, RZ, RZ, RZ ;  /* 0x000000ffff037224 */ /* 0x000fca00078e00ff */
.L_x_5820:
[----:B------:R-:W-:Y:S05]  /*1d0c0*/  BSYNC B3 ;  /* 0x0000000000037941 */ /* 0x000fea0003800000 */
.L_x_5818:
        /* <DEDUP_REMOVED lines=31> */
.L_x_5794:
[----:B------:R-:W0:-:S10]  /*1d2c0*/  DADD R4, R36, -R36 ;  /* 0x0000000024047229 */ /* 0x000e140000000824 */
[----:B0-----:R-:W-:Y:S02]  /*1d2d0*/  IMAD.MOV.U32 R44, RZ, RZ, R4 ;  /* 0x000000ffff2c7224 */ /* 0x001fe400078e0004 */
[----:B------:R-:W-:Y:S01]  /*1d2e0*/  IMAD.MOV.U32 R45, RZ, RZ, R5 ;  /* 0x000000ffff2d7224 */ /* 0x000fe200078e0005 */
[----:B------:R-:W-:Y:S05]  /*1d2f0*/  BRA `(.L_x_5812) ;  /* 0x000005a000007947 */ /* 0x000fea0003800000 */
.L_x_5793:
        /* <DEDUP_REMOVED lines=10> */
[C---:B-1----:R-:W0:Y:S01]  /*1d3a0*/  DMUL R8, R36.reuse, c[0x2][0x0] ;  /* 0x0080000024087a28 */ /* 0x042e220000000000 */
        /* <DEDUP_REMOVED lines=15> */
[----:B------:R-:W-:Y:S01]  /*1d4a0*/  IMAD.MOV.U32 R52, RZ, RZ, R10 ;  /* 0x000000ffff347224 */ /* 0x000fe200078e000a */
[----:B------:R-:W-:Y:S02]  /*1d4b0*/  MOV R53, R11 ;  /* 0x0000000b00357202 */ /* 0x000fe40000000f00 */
.L_x_5824:
[----:B------:R-:W-:Y:S05]  /*1d4c0*/  BSYNC B4 ;  /* 0x0000000000047941 */ /* 0x000fea0003800000 */
.L_x_5823:
        /* <DEDUP_REMOVED lines=27> */
[----:B0-2---:R-:W-:Y:S05]  /*1d680*/  CALL.REL.NOINC `($_ZN2at6native29vectorized_elementwise_kernelILi2EZZZNS0_15tan_kernel_cudaERNS_18TensorIteratorBaseEENKUlvE_clEvENKUlvE_clEvEUlN3c107complexIdEEE_St5arrayIPcLm2EEEEviT0_T1_$__internal_trig_reduction_slowpathd) ;  /* 0x00000fd000007944 */ /* 0x005fea0003c00000 */
[----:B------:R-:W-:Y:S02]  /*1d690*/  IMAD.MOV.U32 R5, RZ, RZ, R3 ;  /* 0x000000ffff057224 */ /* 0x000fe400078e0003 */
[----:B------:R-:W-:Y:S02]  /*1d6a0*/  IMAD.MOV.U32 R6, RZ, RZ, R10 ;  /* 0x000000ffff067224 */ /* 0x000fe400078e000a */
[----:B------:R-:W-:Y:S02]  /*1d6b0*/  IMAD.MOV.U32 R7, RZ, RZ, R11 ;  /* 0x000000ffff077224 */ /* 0x000fe400078e000b */
.L_x_5826:
[----:B------:R-:W-:Y:S05]  /*1d6c0*/  BSYNC B4 ;  /* 0x0000000000047941 */ /* 0x000fea0003800000 */
.L_x_5825:
        /* <DEDUP_REMOVED lines=24> */
.L_x_5822:
[----:B------:R-:W-:Y:S05]  /*1d850*/  BSYNC B3 ;  /* 0x0000000000037941 */ /* 0x000fea0003800000 */
.L_x_5821:
[----:B------:R-:W-:Y:S01]  /*1d860*/  IMAD.MOV.U32 R5, RZ, RZ, R4 ;  /* 0x000000ffff057224 */ /* 0x000fe200078e0004 */
[----:B-1----:R-:W-:Y:S01]  /*1d870*/  LOP3.LUT R45, RZ, 0x80000000, R37, 0xb8, !PT ;  /* 0x80000000ff2d7812 */ /* 0x002fe200078eb825 */
[----:B------:R-:W-:Y:S02]  /*1d880*/  IMAD.MOV.U32 R4, RZ, RZ, R38 ;  /* 0x000000ffff047224 */ /* 0x000fe400078e0026 */
[----:B------:R-:W-:Y:S02]  /*1d890*/  IMAD.MOV.U32 R44, RZ, RZ, RZ ;  /* 0x000000ffff2c7224 */ /* 0x000fe400078e00ff */
.L_x_5812:
[----:B------:R-:W-:Y:S05]  /*1d8a0*/  BSYNC B1 ;  /* 0x0000000000017941 */ /* 0x000fea0003800000 */
.L_x_5792:
[----:B------:R0:W4:-:S06]  /*1d8b0*/  DADD R46, -RZ, -R4 ;  /* 0x00000000ff2e7229 */ /* 0x00010c0000000904 */
.L_x_5791:
[----:B------:R-:W-:Y:S05]  /*1d8c0*/  BSYNC B2 ;  /* 0x0000000000027941 */ /* 0x000fea0003800000 */
.L_x_5790:
[----:B------:R-:W5:Y:S01]  /*1d8d0*/  S2R R3, SR_TID.X ;  /* 0x0000000000037919 */ /* 0x000f620000002100 */
[----:B------:R-:W-:Y:S01]  /*1d8e0*/  BSSY B0, `(.L_x_5827) ;  /* 0x0000033000007945 */ /* 0x000fe20003800000 */
[----:B------:R-:W-:Y:S01]  /*1d8f0*/  BSSY B1, `(.L_x_5828) ;  /* 0x000002b000017945 */ /* 0x000fe20003800000 */
[----:B-----5:R-:W-:-:S13]  /*1d900*/  ISETP.GE.AND P0, PT, R3, R2, PT ;  /* 0x000000020300720c */ /* 0x020fda0003f06270 */
[----:B0-----:R-:W-:Y:S01]  /*1d910*/  @!P0 MOV R5, 0x10 ;  /* 0x0000001000058802 */ /* 0x001fe20000000f00 */
[----:B------:R-:W-:Y:S01]  /*1d920*/  @!P0 IMAD.IADD R4, R0, 0x1, R3 ;  /* 0x0000000100048824 */ /* 0x000fe200078e0203 */
[----:B------:R-:W-:-:S03]  /*1d930*/  @!P0 IADD3 R3, R3, 0x80, RZ ;  /* 0x0000008003038810 */ /* 0x000fc60007ffe0ff */
[----:B------:R-:W-:-:S05]  /*1d940*/  @!P0 IMAD.WIDE.U32 R4, R4, R5, c[0x0][0x168] ;  /* 0x00005a0004048625 */ /* 0x000fca00078e0005 */
[----:B--2---:R0:W-:Y:S01]  /*1d950*/  @!P0 STG.E.128 [R4.64], R32 ;  /* 0x0000002004008986 */ /* 0x0041e2000c101d06 */
[----:B------:R-:W-:-:S13]  /*1d960*/  ISETP.GE.AND P0, PT, R3, R2, PT ;  /* 0x000000020300720c */ /* 0x000fda0003f06270 */
[----:B------:R-:W-:Y:S05]  /*1d970*/  @P0 BRA `(.L_x_5829) ;  /* 0x000000c000000947 */ /* 0x000fea0003800000 */
[----:B0-----:R-:W-:Y:S01]  /*1d980*/  IMAD.IADD R4, R0, 0x1, R3 ;  /* 0x0000000100047824 */ /* 0x001fe200078e0203 */
[----:B------:R-:W-:Y:S01]  /*1d990*/  IADD3 R3, R3, 0x80, RZ ;  /* 0x0000008003037810 */ /* 0x000fe20007ffe0ff */
[----:B------:R-:W-:-:S03]  /*1d9a0*/  IMAD.MOV.U32 R5, RZ, RZ, 0x10 ;  /* 0x00000010ff057424 */ /* 0x000fc600078e00ff */
[----:B------:R-:W-:Y:S01]  /*1d9b0*/  ISETP.GE.AND P0, PT, R3, R2, PT ;  /* 0x000000020300720c */ /* 0x000fe20003f06270 */
[----:B------:R-:W-:-:S05]  /*1d9c0*/  IMAD.WIDE.U32 R4, R4, R5, c[0x0][0x168] ;  /* 0x00005a0004047625 */ /* 0x000fca00078e0005 */
[----:B---3--:R0:W-:Y:S07]  /*1d9d0*/  STG.E.128 [R4.64], R28 ;  /* 0x0000001c04007986 */ /* 0x0081ee000c101d06 */
[----:B------:R-:W-:Y:S05]  /*1d9e0*/  @P0 BRA `(.L_x_5830) ;  /* 0x000000c000000947 */ /* 0x000fea0003800000 */
[----:B0-----:R-:W-:Y:S01]  /*1d9f0*/  IMAD.IADD R4, R0, 0x1, R3 ;  /* 0x0000000100047824 */ /* 0x001fe200078e0203 */
[----:B------:R-:W-:Y:S01]  /*1da00*/  IADD3 R3, R3, 0x80, RZ ;  /* 0x0000008003037810 */ /* 0x000fe20007ffe0ff */
[----:B------:R-:W-:-:S04]  /*1da10*/  IMAD.MOV.U32 R5, RZ, RZ, 0x10 ;  /* 0x00000010ff057424 */ /* 0x000fc800078e00ff */
[----:B------:R-:W-:-:S05]  /*1da20*/  IMAD.WIDE.U32 R4, R4, R5, c[0x0][0x168] ;  /* 0x00005a0004047625 */ /* 0x000fca00078e0005 */
[----:B-1--4-:R0:W-:Y:S02]  /*1da30*/  STG.E.128 [R4.64], R24 ;  /* 0x0000001804007986 */ /* 0x0121e4000c101d06 */
.L_x_5829:
[----:B------:R-:W-:-:S13]  /*1da40*/  ISETP.GE.AND P0, PT, R3, R2, PT ;  /* 0x000000020300720c */ /* 0x000fda0003f06270 */
[----:B------:R-:W-:Y:S05]  /*1da50*/  @P0 BRA `(.L_x_5831) ;  /* 0x000000c000000947 */ /* 0x000fea0003800000 */
[----:B0-----:R-:W-:Y:S01]  /*1da60*/  HFMA2.MMA R5, -RZ, RZ, 0, 9.5367431640625e-07 ;  /* 0x00000010ff057435 */ /* 0x001fe200000001ff */
[----:B------:R-:W-:Y:S01]  /*1da70*/  IMAD.IADD R4, R0, 0x1, R3 ;  /* 0x0000000100047824 */ /* 0x000fe200078e0203 */
[----:B------:R-:W-:-:S08]  /*1da80*/  IADD3 R3, R3, 0x80, RZ ;  /* 0x0000008003037810 */ /* 0x000fd00007ffe0ff */
[----:B------:R-:W-:-:S05]  /*1da90*/  IMAD.WIDE.U32 R4, R4, R5, c[0x0][0x168] ;  /* 0x00005a0004047625 */ /* 0x000fca00078e0005 */
[----:B-1--4-:R0:W-:Y:S02]  /*1daa0*/  STG.E.128 [R4.64], R20 ;  /* 0x0000001404007986 */ /* 0x0121e4000c101d06 */
.L_x_5830:
[----:B------:R-:W-:-:S13]  /*1dab0*/  ISETP.GE.AND P0, PT, R3, R2, PT ;  /* 0x000000020300720c */ /* 0x000fda0003f06270 */
[----:B------:R-:W-:Y:S05]  /*1dac0*/  @P0 BRA `(.L_x_5832) ;  /* 0x000000d000000947 */ /* 0x000fea0003800000 */
[----:B0-----:R-:W-:Y:S01]  /*1dad0*/  IMAD.IADD R4, R0, 0x1, R3 ;  /* 0x0000000100047824 */ /* 0x001fe200078e0203 */
[----:B------:R-:W-:Y:S01]  /*1dae0*/  IADD3 R3, R3, 0x80, RZ ;  /* 0x0000008003037810 */ /* 0x000fe20007ffe0ff */
[----:B------:R-:W-:-:S04]  /*1daf0*/  IMAD.MOV.U32 R5, RZ, RZ, 0x10 ;  /* 0x00000010ff057424 */ /* 0x000fc800078e00ff */
[----:B------:R-:W-:-:S05]  /*1db00*/  IMAD.WIDE.U32 R4, R4, R5, c[0x0][0x168] ;  /* 0x00005a0004047625 */ /* 0x000fca00078e0005 */
[----:B-1--4-:R0:W-:Y:S02]  /*1db10*/  STG.E.128 [R4.64], R16 ;  /* 0x0000001004007986 */ /* 0x0121e4000c101d06 */
.L_x_5831:
[----:B------:R-:W-:-:S13]  /*1db20*/  ISETP.GE.AND P0, PT, R3, R2, PT ;  /* 0x000000020300720c */ /* 0x000fda0003f06270 */
[----:B------:R-:W-:Y:S01]  /*1db30*/  @P0 BREAK B1 ;  /* 0x0000000000010942 */ /* 0x000fe20003800000 */
[----:B------:R-:W-:Y:S05]  /*1db40*/  @P0 BRA `(.L_x_5833) ;  /* 0x000000c000000947 */ /* 0x000fea0003800000 */
[----:B0-----:R-:W-:Y:S01]  /*1db50*/  IMAD.IADD R4, R0, 0x1, R3 ;  /* 0x0000000100047824 */ /* 0x001fe200078e0203 */
[----:B------:R-:W-:Y:S01]  /*1db60*/  IADD3 R3, R3, 0x80, RZ ;  /* 0x0000008003037810 */ /* 0x000fe20007ffe0ff */
[----:B------:R-:W-:-:S04]  /*1db70*/  IMAD.MOV.U32 R5, RZ, RZ, 0x10 ;  /* 0x00000010ff057424 */ /* 0x000fc800078e00ff */
[----:B------:R-:W-:-:S05]  /*1db80*/  IMAD.WIDE.U32 R4, R4, R5, c[0x0][0x168] ;  /* 0x00005a0004047625 */ /* 0x000fca00078e0005 */
[----:B-1--4-:R0:W-:Y:S02]  /*1db90*/  STG.E.128 [R4.64], R12 ;  /* 0x0000000c04007986 */ /* 0x0121e4000c101d06 */
.L_x_5832:
[----:B------:R-:W-:Y:S05]  /*1dba0*/  BSYNC B1 ;  /* 0x0000000000017941 */ /* 0x000fea0003800000 */
.L_x_5828:
[----:B------:R-:W-:-:S13]  /*1dbb0*/  ISETP.GE.AND P0, PT, R3, R2, PT ;  /* 0x000000020300720c */ /* 0x000fda0003f06270 */
[----:B0-----:R-:W-:Y:S01]  /*1dbc0*/  @!P0 MOV R5, 0x10 ;  /* 0x0000001000058802 */ /* 0x001fe20000000f00 */
[----:B------:R-:W-:Y:S01]  /*1dbd0*/  @!P0 IMAD.IADD R4, R0, 0x1, R3 ;  /* 0x0000000100048824 */ /* 0x000fe200078e0203 */
[----:B------:R-:W-:-:S03]  /*1dbe0*/  @!P0 IADD3 R3, R3, 0x80, RZ ;  /* 0x0000008003038810 */ /* 0x000fc60007ffe0ff */
[----:B------:R-:W-:-:S05]  /*1dbf0*/  @!P0 IMAD.WIDE.U32 R4, R4, R5, c[0x0][0x168] ;  /* 0x00005a0004048625 */ /* 0x000fca00078e0005 */
[----:B-1--4-:R0:W-:Y:S02]  /*1dc00*/  @!P0 STG.E.128 [R4.64], R48 ;  /* 0x0000003004008986 */ /* 0x0121e4000c101d06 */
.L_x_5833:
[----:B------:R-:W-:Y:S05]  /*1dc10*/  BSYNC B0 ;  /* 0x0000000000007941 */ /* 0x000fea0003800000 */
.L_x_5827:
[----:B------:R-:W-:Y:S01]  /*1dc20*/  WARPSYNC 0xffffffff ;  /* 0xffffffff00007948 */ /* 0x000fe20003800000 */
[----:B------:R-:W-:-:S13]  /*1dc30*/  ISETP.GE.AND P0, PT, R3, R2, PT ;  /* 0x000000020300720c */ /* 0x000fda0003f06270 */
[----:B------:R-:W-:Y:S05]  /*1dc40*/  @P0 EXIT ;  /* 0x000000000000094d */ /* 0x000fea0003800000 */
[----:B------:R-:W-:Y:S02]  /*1dc50*/  IMAD.IADD R3, R0, 0x1, R3 ;  /* 0x0000000100037824 */ /* 0x000fe400078e0203 */
[----:B------:R-:W-:-:S04]  /*1dc60*/  IMAD.MOV.U32 R2, RZ, RZ, 0x10 ;  /* 0x00000010ff027424 */ /* 0x000fc800078e00ff */
[----:B------:R-:W-:-:S05]  /*1dc70*/  IMAD.WIDE.U32 R2, R3, R2, c[0x0][0x168] ;  /* 0x00005a0003027625 */ /* 0x000fca00078e0002 */
[----:B-1--4-:R-:W-:Y:S01]  /*1dc80*/  STG.E.128 [R2.64], R44 ;  /* 0x0000002c02007986 */ /* 0x012fe2000c101d06 */
[----:B------:R-:W-:Y:S05]  /*1dc90*/  EXIT ;  /* 0x000000000000794d */ /* 0x000fea0003800000 */
        .weak           $__internal_8_$__cuda_sm20_div_rn_f64_full
        .type           $__internal_8_$__cuda_sm20_div_rn_f64_full,@function
        .size           $__internal_8_$__cuda_sm20_div_rn_f64_full,($__internal_9_$__cuda_sm20_dsqrt_rn_f64_mediumpath_v1 - $__internal_8_$__cuda_sm20_div_rn_f64_full)
$__internal_8_$__cuda_sm20_div_rn_f64_full:
[----:B------:R-:W-:Y:S01]  /*1dca0*/  IMAD.MOV.U32 R63, RZ, RZ, R3 ;  /* 0x000000ffff3f7224 */ /* 0x000fe200078e0003 */
[C---:B------:R-:W-:Y:S01]  /*1dcb0*/  FSETP.GEU.AND P0, PT, |R42|.reuse, 1.469367938527859385e-39, PT ;  /* 0x001000002a00780b */ /* 0x040fe20003f0e200 */
[----:B------:R-:W-:Y:S01]  /*1dcc0*/  IMAD.MOV.U32 R58, RZ, RZ, R56 ;  /* 0x000000ffff3a7224 */ /* 0x000fe200078e0038 */
[C---:B------:R-:W-:Y:S01]  /*1dcd0*/  LOP3.LUT R3, R42.reuse, 0x800fffff, RZ, 0xc0, !PT ;  /* 0x800fffff2a037812 */ /* 0x040fe200078ec0ff */
[----:B------:R-:W-:Y:S01]  /*1dce0*/  IMAD.MOV.U32 R62, RZ, RZ, R10 ;  /* 0x000000ffff3e7224 */ /* 0x000fe200078e000a */
[----:B------:R-:W-:Y:S01]  /*1dcf0*/  FSETP.GEU.AND P2, PT, |R63|, 1.469367938527859385e-39, PT ;  /* 0x001000003f00780b */ /* 0x000fe20003f4e200 */
[----:B------:R-:W-:Y:S01]  /*1dd00*/  IMAD.MOV.U32 R60, RZ, RZ, R56 ;  /* 0x000000ffff3c7224 */ /* 0x000fe200078e0038 */
[----:B------:R-:W-:Y:S01]  /*1dd10*/  MOV R59, R42 ;  /* 0x0000002a003b7202 */ /* 0x000fe20000000f00 */
[----:B------:R-:W-:Y:S01]  /*1dd20*/  IMAD.MOV.U32 R74, RZ, RZ, R62 ;  /* 0x000000ffff4a7224 */ /* 0x000fe200078e003e */
[----:B------:R-:W-:Y:S01]  /*1dd30*/  LOP3.LUT R61, R3, 0x3ff00000, RZ, 0xfc, !PT ;  /* 0x3ff00000033d7812 */ /* 0x000fe200078efcff */
[----:B------:R-:W-:Y:S01]  /*1dd40*/  IMAD.MOV.U32 R64, RZ, RZ, 0x1 ;  /* 0x00000001ff407424 */ /* 0x000fe200078e00ff */
[----:B------:R-:W-:Y:S01]  /*1dd50*/  LOP3.LUT R3, R63, 0x7ff00000, RZ, 0xc0, !PT ;  /* 0x7ff000003f037812 */ /* 0x000fe200078ec0ff */
[----:B------:R-:W-:Y:S01]  /*1dd60*/  BSSY B0, `(.L_x_5834) ;  /* 0x0000055000007945 */ /* 0x000fe20003800000 */
[----:B------:R-:W-:Y:S01]  /*1dd70*/  LOP3.LUT R56, R42, 0x7ff00000, RZ, 0xc0, !PT ;  /* 0x7ff000002a387812 */ /* 0x000fe200078ec0ff */
[----:B------:R-:W0:-:S03]  /*1dd80*/  @!P0 DMUL R60, R58, 8.98846567431157953865e+307 ;  /* 0x7fe000003a3c8828 */ /* 0x000e060000000000 */
[----:B------:R-:W-:Y:S02]  /*1dd90*/  ISETP.GE.U32.AND P1, PT, R3, R56, PT ;  /* 0x000000380300720c */ /* 0x000fe40003f26070 */
[----:B------:R-:W-:Y:S01]  /*1dda0*/  @!P2 LOP3.LUT R10, R59, 0x7ff00000, RZ, 0xc0, !PT ;  /* 0x7ff000003b0aa812 */ /* 0x000fe200078ec0ff */
[----:B0-----:R-:W0:Y:S03]  /*1ddb0*/  MUFU.RCP64H R65, R61 ;  /* 0x0000003d00417308 */ /* 0x001e260000001800 */
[----:B------:R-:W-:Y:S01]  /*1ddc0*/  @!P2 ISETP.GE.U32.AND P3, PT, R3, R10, PT ;  /* 0x0000000a0300a20c */ /* 0x000fe20003f66070 */
[----:B------:R-:W-:Y:S01]  /*1ddd0*/  IMAD.MOV.U32 R10, RZ, RZ, 0x1ca00000 ;  /* 0x1ca00000ff0a7424 */ /* 0x000fe200078e00ff */
[----:B------:R-:W-:-:S04]  /*1dde0*/  @!P0 LOP3.LUT R56, R61, 0x7ff00000, RZ, 0xc0, !PT ;  /* 0x7ff000003d388812 */ /* 0x000fc800078ec0ff */
[C---:B------:R-:W-:Y:S02]  /*1ddf0*/  @!P2 SEL R42, R10.reuse, 0x63400000, !P3 ;  /* 0x634000000a2aa807 */ /* 0x040fe40005800000 */
[----:B------:R-:W-:Y:S02]  /*1de00*/  SEL R43, R10, 0x63400000, !P1 ;  /* 0x634000000a2b7807 */ /* 0x000fe40004800000 */
[--C-:B------:R-:W-:Y:S02]  /*1de10*/  @!P2 LOP3.LUT R42, R42, 0x80000000, R63.reuse, 0xf8, !PT ;  /* 0x800000002a2aa812 */ /* 0x100fe400078ef83f */
[----:B------:R-:W-:Y:S02]  /*1de20*/  LOP3.LUT R75, R43, 0x800fffff, R63, 0xf8, !PT ;  /* 0x800fffff2b4b7812 */ /* 0x000fe400078ef83f */
[----:B------:R-:W-:Y:S01]  /*1de30*/  @!P2 LOP3.LUT R43, R42, 0x100000, RZ, 0xfc, !PT ;  /* 0x001000002a2ba812 */ /* 0x000fe200078efcff */
[----:B------:R-:W-:-:S06]  /*1de40*/  @!P2 IMAD.MOV.U32 R42, RZ, RZ, RZ ;  /* 0x000000ffff2aa224 */ /* 0x000fcc00078e00ff */
[----:B------:R-:W-:-:S04]  /*1de50*/  @!P2 DFMA R74, R74, 2, -R42 ;  /* 0x400000004a4aa82b */ /* 0x000fc8000000082a */
[----:B0-----:R-:W0:-:S06]  /*1de60*/  DFMA R42, R64, -R60, 1 ;  /* 0x3ff00000402a742b */ /* 0x001e0c000000083c */
[----:B0-----:R-:W0:-:S06]  /*1de70*/  DFMA R42, R42, R42, R42 ;  /* 0x0000002a2a2a722b */ /* 0x001e0c000000002a */
[----:B0-----:R-:W0:-:S06]  /*1de80*/  DFMA R64, R64, R42, R64 ;  /* 0x0000002a4040722b */ /* 0x001e0c0000000040 */
[----:B0-----:R-:W0:-:S06]  /*1de90*/  DFMA R76, R64, -R60, 1 ;  /* 0x3ff00000404c742b */ /* 0x001e0c000000083c */
[----:B0-----:R-:W0:-:S06]  /*1dea0*/  DFMA R76, R64, R76, R64 ;  /* 0x0000004c404c722b */ /* 0x001e0c0000000040 */
[----:B0-----:R-:W0:-:S06]  /*1deb0*/  DMUL R42, R76, R74 ;  /* 0x0000004a4c2a7228 */ /* 0x001e0c0000000000 */
[----:B0-----:R-:W0:-:S06]  /*1dec0*/  DFMA R64, R42, -R60, R74 ;  /* 0x8000003c2a40722b */ /* 0x001e0c000000004a */
[----:B0-----:R0:W1:Y:S02]  /*1ded0*/  DFMA R64, R76, R64, R42 ;  /* 0x000000404c40722b */ /* 0x001064000000002a */
[----:B0-----:R-:W-:Y:S02]  /*1dee0*/  MOV R43, R3 ;  /* 0x00000003002b7202 */ /* 0x001fe40000000f00 */
[----:B------:R-:W-:-:S04]  /*1def0*/  @!P2 LOP3.LUT R43, R75, 0x7ff00000, RZ, 0xc0, !PT ;  /* 0x7ff000004b2ba812 */ /* 0x000fc800078ec0ff */
[----:B------:R-:W-:-:S04]  /*1df00*/  IADD3 R42, R43, -0x1, RZ ;  /* 0xffffffff2b2a7810 */ /* 0x000fc80007ffe0ff */
[----:B------:R-:W-:Y:S02]  /*1df10*/  ISETP.GT.U32.AND P0, PT, R42, 0x7feffffe, PT ;  /* 0x7feffffe2a00780c */ /* 0x000fe40003f04070 */
[----:B------:R-:W-:-:S04]  /*1df20*/  IADD3 R42, R56, -0x1, RZ ;  /* 0xffffffff382a7810 */ /* 0x000fc80007ffe0ff */
[----:B------:R-:W-:-:S13]  /*1df30*/  ISETP.GT.U32.OR P0, PT, R42, 0x7feffffe, P0 ;  /* 0x7feffffe2a00780c */ /* 0x000fda0000704470 */
[----:B------:R-:W-:Y:S05]  /*1df40*/  @P0 BRA `(.L_x_5835) ;  /* 0x000001e000000947 */ /* 0x000fea0003800000 */
[----:B-1----:R-:W-:-:S04]  /*1df50*/  LOP3.LUT R42, R59, 0x7ff00000, RZ, 0xc0, !PT ;  /* 0x7ff000003b2a7812 */ /* 0x002fc800078ec0ff */
[C---:B------:R-:W-:Y:S01]  /*1df60*/  ISETP.GE.U32.AND P0, PT, R3.reuse, R42, PT ;  /* 0x0000002a0300720c */ /* 0x040fe20003f06070 */
[----:B------:R-:W-:Y:S02]  /*1df70*/  IMAD.IADD R43, R3, 0x1, -R42 ;  /* 0x00000001032b7824 */ /* 0x000fe400078e0a2a */
[----:B------:R-:W-:Y:S01]  /*1df80*/  IMAD.MOV.U32 R42, RZ, RZ, RZ ;  /* 0x000000ffff2a7224 */ /* 0x000fe200078e00ff */
[----:B------:R-:W-:Y:S02]  /*1df90*/  SEL R10, R10, 0x63400000, !P0 ;  /* 0x634000000a0a7807 */ /* 0x000fe40004000000 */
[----:B------:R-:W-:-:S04]  /*1dfa0*/  IMNMX R43, R43, -0x46a00000, !PT ;  /* 0xb96000002b2b7817 */ /* 0x000fc80007800200 */
[----:B------:R-:W-:-:S05]  /*1dfb0*/  IMNMX R43, R43, 0x46a00000, PT ;  /* 0x46a000002b2b7817 */ /* 0x000fca0003800200 */
[----:B------:R-:W-:-:S05]  /*1dfc0*/  IMAD.IADD R10, R43, 0x1, -R10 ;  /* 0x000000012b0a7824 */ /* 0x000fca00078e0a0a */
        /* <DEDUP_REMOVED lines=11> */
[----:B------:R-:W-:Y:S02]  /*1e080*/  MOV R42, RZ ;  /* 0x000000ff002a7202 */ /* 0x000fe40000000f00 */
[----:B------:R-:W-:-:S04]  /*1e090*/  IADD3 R10, -R10, -0x43300000, RZ ;  /* 0xbcd000000a0a7810 */ /* 0x000fc80007ffe1ff */
        /* <DEDUP_REMOVED lines=9> */
.L_x_5835:
        /* <DEDUP_REMOVED lines=17> */
.L_x_5838:
[----:B------:R-:W-:Y:S01]  /*1e240*/  LOP3.LUT R3, R59, 0x80000, RZ, 0xfc, !PT ;  /* 0x000800003b037812 */ /* 0x000fe200078efcff */
[----:B------:R-:W-:-:S04]  /*1e250*/  IMAD.MOV.U32 R76, RZ, RZ, R58 ;  /* 0x000000ffff4c7224 */ /* 0x000fc800078e003a */
[----:B------:R-:W-:Y:S01]  /*1e260*/  IMAD.MOV.U32 R77, RZ, RZ, R3 ;  /* 0x000000ffff4d7224 */ /* 0x000fe200078e0003 */
[----:B------:R-:W-:Y:S05]  /*1e270*/  BRA `(.L_x_5836) ;  /* 0x0000003000007947 */ /* 0x000fea0003800000 */
.L_x_5837:
[----:B------:R-:W-:Y:S01]  /*1e280*/  LOP3.LUT R3, R63, 0x80000, RZ, 0xfc, !PT ;  /* 0x000800003f037812 */ /* 0x000fe200078efcff */
[----:B------:R-:W-:-:S03]  /*1e290*/  IMAD.MOV.U32 R76, RZ, RZ, R62 ;  /* 0x000000ffff4c7224 */ /* 0x000fc600078e003e */
[----:B------:R-:W-:Y:S02]  /*1e2a0*/  MOV R77, R3 ;  /* 0x00000003004d7202 */ /* 0x000fe40000000f00 */
.L_x_5836:
[----:B------:R-:W-:Y:S05]  /*1e2b0*/  BSYNC B0 ;  /* 0x0000000000007941 */ /* 0x000fea0003800000 */
.L_x_5834:
[----:B------:R-:W-:Y:S02]  /*1e2c0*/  IMAD.MOV.U32 R42, RZ, RZ, R11 ;  /* 0x000000ffff2a7224 */ /* 0x000fe400078e000b */
[----:B------:R-:W-:Y:S02]  /*1e2d0*/  IMAD.MOV.U32 R43, RZ, RZ, 0x0 ;  /* 0x00000000ff2b7424 */ /* 0x000fe400078e00ff */
[----:B------:R-:W-:Y:S02]  /*1e2e0*/  IMAD.MOV.U32 R10, RZ, RZ, R76 ;  /* 0x000000ffff0a7224 */ /* 0x000fe400078e004c */
[----:B------:R-:W-:Y:S01]  /*1e2f0*/  IMAD.MOV.U32 R3, RZ, RZ, R77 ;  /* 0x000000ffff037224 */ /* 0x000fe200078e004d */
[----:B------:R-:W-:Y:S06]  /*1e300*/  RET.REL.NODEC R42 `(_ZN2at6native29vectorized_elementwise_kernelILi2EZZZNS0_15tan_kernel_cudaERNS_18TensorIteratorBaseEENKUlvE_clEvENKUlvE_clEvEUlN3c107complexIdEEE_St5arrayIPcLm2EEEEviT0_T1_) ;  /* 0xfffe1cf02a007950 */ /* 0x000fec0003c3ffff */
        .weak           $__internal_9_$__cuda_sm20_dsqrt_rn_f64_mediumpath_v1
        .type           $__internal_9_$__cuda_sm20_dsqrt_rn_f64_mediumpath_v1,@function
        .size           $__internal_9_$__cuda_sm20_dsqrt_rn_f64_mediumpath_v1,($_ZN2at6native29vectorized_elementwise_kernelILi2EZZZNS0_15tan_kernel_cudaERNS_18TensorIteratorBaseEENKUlvE_clEvENKUlvE_clEvEUlN3c107complexIdEEE_St5arrayIPcLm2EEEEviT0_T1_$__internal_trig_reduction_slowpathd - $__internal_9_$__cuda_sm20_dsqrt_rn_f64_mediumpath_v1)
$__internal_9_$__cuda_sm20_dsqrt_rn_f64_mediumpath_v1:
[----:B------:R-:W-:Y:S01]  /*1e310*/  ISETP.GE.U32.AND P0, PT, R58, -0x3400000, PT ;  /* 0xfcc000003a00780c */ /* 0x000fe20003f06070 */
[----:B------:R-:W-:Y:S01]  /*1e320*/  BSSY B0, `(.L_x_5839) ;  /* 0x000002e000007945 */ /* 0x000fe20003800000 */
[----:B------:R-:W-:Y:S01]  /*1e330*/  LOP3.LUT R57, R57, R56, RZ, 0x3c, !PT ;  /* 0x0000003839397212 */ /* 0x000fe200078e3cff */
[----:B------:R-:W-:Y:S01]  /*1e340*/  IMAD.MOV.U32 R61, RZ, RZ, R59 ;  /* 0x000000ffff3d7224 */ /* 0x000fe200078e003b */
[----:B------:R-:W-:-:S02]  /*1e350*/  LOP3.LUT R43, R43, R42, RZ, 0x3c, !PT ;  /* 0x0000002a2b2b7212 */ /* 0x000fc400078e3cff */
[----:B------:R-:W-:Y:S02]  /*1e360*/  LOP3.LUT R11, R11, R10, RZ, 0x3c, !PT ;  /* 0x0000000a0b0b7212 */ /* 0x000fe400078e3cff */
[----:B------:R-:W-:Y:S02]  /*1e370*/  LOP3.LUT R56, R57, R56, RZ, 0x3c, !PT ;  /* 0x0000003839387212 */ /* 0x000fe400078e3cff */
[----:B------:R-:W-:Y:S02]  /*1e380*/  LOP3.LUT R42, R43, R42, RZ, 0x3c, !PT ;  /* 0x0000002a2b2a7212 */ /* 0x000fe400078e3cff */
[----:B------:R-:W-:Y:S02]  /*1e390*/  LOP3.LUT R10, R11, R10, RZ, 0x3c, !PT ;  /* 0x0000000a0b0a7212 */ /* 0x000fe400078e3cff */
[----:B------:R-:W-:Y:S02]  /*1e3a0*/  LOP3.LUT R57, R57, R56, RZ, 0x3c, !PT ;  /* 0x0000003839397212 */ /* 0x000fe400078e3cff */
[----:B------:R-:W-:-:S02]  /*1e3b0*/  LOP3.LUT R43, R43, R42, RZ, 0x3c, !PT ;  /* 0x0000002a2b2b7212 */ /* 0x000fc400078e3cff */
[----:B------:R-:W-:Y:S01]  /*1e3c0*/  LOP3.LUT R11, R11, R10, RZ, 0x3c, !PT ;  /* 0x0000000a0b0b7212 */ /* 0x000fe200078e3cff */
[----:B------:R-:W-:Y:S05]  /*1e3d0*/  @!P0 BRA `(.L_x_5840) ;  /* 0x0000008000008947 */ /* 0x000fea0003800000 */
[----:B------:R-:W0:-:S10]  /*1e3e0*/  DFMA.RM R42, R56, R42, R10 ;  /* 0x0000002a382a722b */ /* 0x000e14000000400a */
[----:B0-----:R-:W-:-:S04]  /*1e3f0*/  IADD3 R10, P0, R42, 0x1, RZ ;  /* 0x000000012a0a7810 */ /* 0x001fc80007f1e0ff */
[----:B------:R-:W-:-:S06]  /*1e400*/  IADD3.X R11, RZ, R43, RZ, P0, !PT ;  /* 0x0000002bff0b7210 */ /* 0x000fcc00007fe4ff */
[----:B------:R-:W0:-:S06]  /*1e410*/  DFMA.RP R60, -R42, R10, R60 ;  /* 0x0000000a2a3c722b */ /* 0x000e0c000000813c */
[----:B0-----:R-:W0:-:S06]  /*1e420*/  DSETP.GT.AND P0, PT, R60, RZ, PT ;  /* 0x000000ff3c00722a */ /* 0x001e0c0003f04000 */
[----:B0-----:R-:W-:Y:S02]  /*1e430*/  FSEL R42, R10, R42, P0 ;  /* 0x0000002a0a2a7208 */ /* 0x001fe40000000000 */
[----:B------:R-:W-:Y:S01]  /*1e440*/  FSEL R43, R11, R43, P0 ;  /* 0x0000002b0b2b7208 */ /* 0x000fe20000000000 */
[----:B------:R-:W-:Y:S05]  /*1e450*/  BRA `(.L_x_5841) ;  /* 0x000001a000007947 */ /* 0x000fea0003800000 */
.L_x_5840:
        /* <DEDUP_REMOVED lines=22> */
[----:B0-----:R-:W-:Y:S02]  /*1e5c0*/  IADD3 R43, R11, -0x3500000, RZ ;  /* 0xfcb000000b2b7810 */ /* 0x001fe40007ffe0ff */
[----:B------:R-:W-:Y:S01]  /*1e5d0*/  MOV R42, R10 ;  /* 0x0000000a002a7202 */ /* 0x000fe20000000f00 */
[----:B------:R-:W-:Y:S05]  /*1e5e0*/  BRA `(.L_x_5841) ;  /* 0x0000001000007947 */ /* 0x000fea0003800000 */
.L_x_5842:
[----:B------:R0:W1:-:S06]  /*1e5f0*/  DADD R42, R60, R60 ;  /* 0x000000003c2a7229 */ /* 0x00004c000000003c */
.L_x_5841:
[----:B------:R-:W-:Y:S05]  /*1e600*/  BSYNC B0 ;  /* 0x0000000000007941 */ /* 0x000fea0003800000 */
.L_x_5839:
[----:B-1----:R-:W-:Y:S02]  /*1e610*/  IMAD.MOV.U32 R11, RZ, RZ, R42 ;  /* 0x000000ffff0b7224 */ /* 0x002fe400078e002a */
[----:B------:R-:W-:Y:S02]  /*1e620*/  IMAD.MOV.U32 R10, RZ, RZ, R43 ;  /* 0x000000ffff0a7224 */ /* 0x000fe400078e002b */
[----:B------:R-:W-:Y:S02]  /*1e630*/  IMAD.MOV.U32 R42, RZ, RZ, R3 ;  /* 0x000000ffff2a7224 */ /* 0x000fe400078e0003 */
[----:B------:R-:W-:-:S04]  /*1e640*/  IMAD.MOV.U32 R43, RZ, RZ, 0x0 ;  /* 0x00000000ff2b7424 */ /* 0x000fc800078e00ff */
[----:B------:R-:W-:Y:S05]  /*1e650*/  RET.REL.NODEC R42 `(_ZN2at6native29vectorized_elementwise_kernelILi2EZZZNS0_15tan_kernel_cudaERNS_18TensorIteratorBaseEENKUlvE_clEvENKUlvE_clEvEUlN3c107complexIdEEE_St5arrayIPcLm2EEEEviT0_T1_) ;  /* 0xfffe19a02a007950 */ /* 0x000fea0003c3ffff */
        .type           $_ZN2at6native29vectorized_elementwise_kernelILi2EZZZNS0_15tan_kernel_cudaERNS_18TensorIteratorBaseEENKUlvE_clEvENKUlvE_clEvEUlN3c107complexIdEEE_St5arrayIPcLm2EEEEviT0_T1_$__internal_trig_reduction_slowpathd,@function
        .size           $_ZN2at6native29vectorized_elementwise_kernelILi2EZZZNS0_15tan_kernel_cudaERNS_18TensorIteratorBaseEENKUlvE_clEvENKUlvE_clEvEUlN3c107complexIdEEE_St5arrayIPcLm2EEEEviT0_T1_$__internal_trig_reduction_slowpathd,(.L_x_6467 - $_ZN2at6native29vectorized_elementwise_kernelILi2EZZZNS0_15tan_kernel_cudaERNS_18TensorIteratorBaseEENKUlvE_clEvENKUlvE_clEvEUlN3c107complexIdEEE_St5arrayIPcLm2EEEEviT0_T1_$__internal_trig_reduction_slowpathd)
$_ZN2at6native29vectorized_elementwise_kernelILi2EZZZNS0_15tan_kernel_cudaERNS_18TensorIteratorBaseEENKUlvE_clEvENKUlvE_clEvEUlN3c107complexIdEEE_St5arrayIPcLm2EEEEviT0_T1_$__internal_trig_reduction_slowpathd:
[--C-:B------:R-:W-:Y:S01]  /*1e660*/  SHF.R.U32.HI R11, RZ, 0x14, R57.reuse ;  /* 0x00000014ff0b7819 */ /* 0x100fe20000011639 */
[----:B------:R-:W-:Y:S01]  /*1e670*/  IMAD.MOV.U32 R42, RZ, RZ, R57 ;  /* 0x000000ffff2a7224 */ /* 0x000fe200078e0039 */
        /* <DEDUP_REMOVED lines=13> */
[----:B------:R-:W-:-:S03]  /*1e750*/  SEL R58, R58, 0x12, !P0 ;  /* 0x000000123a3a7807 */ /* 0x000fc60004000000 */
[----:B------:R-:W-:Y:S01]  /*1e760*/  IMAD.MOV.U32 R64, RZ, RZ, R59 ;  /* 0x000000ffff407224 */ /* 0x000fe200078e003b */
[----:B------:R-:W-:Y:S02]  /*1e770*/  ISETP.GT.AND P1, PT, R3, R58, PT ;  /* 0x0000003a0300720c */ /* 0x000fe40003f24270 */
[----:B------:R-:W-:-:S11]  /*1e780*/  LOP3.LUT P0, R3, R11, 0x3f, RZ, 0xc0, !PT ;  /* 0x0000003f0b037812 */ /* 0x000fd6000780c0ff */
[----:B------:R-:W-:Y:S05]  /*1e790*/  @P1 BRA `(.L_x_5845) ;  /* 0x0000026000001947 */ /* 0x000fea0003800000 */
[----:B------:R-:W-:Y:S01]  /*1e7a0*/  IMAD.MOV.U32 R11, RZ, RZ, 0x8 ;  /* 0x00000008ff0b7424 */ /* 0x000fe200078e00ff */
[C---:B------:R-:W-:Y:S01]  /*1e7b0*/  SHF.L.U64.HI R42, R10.reuse, 0xb, R42 ;  /* 0x0000000b0a2a7819 */ /* 0x040fe2000001022a */
[----:B------:R-:W-:Y:S01]  /*1e7c0*/  IMAD.SHL.U32 R43, R10, 0x800, RZ ;  /* 0x000008000a2b7824 */ /* 0x000fe200078e00ff */
[----:B------:R-:W-:Y:S01]  /*1e7d0*/  CS2R R76, SRZ ;  /* 0x00000000004c7805 */ /* 0x000fe2000001ff00 */
[----:B------:R-:W-:Y:S01]  /*1e7e0*/  IMAD.WIDE R62, R59, R11, c[0x4][0x170] ;  /* 0x01005c003b3e7625 */ /* 0x000fe200078e020b */
[----:B------:R-:W-:-:S03]  /*1e7f0*/  LOP3.LUT R42, R42, 0x80000000, RZ, 0xfc, !PT ;  /* 0x800000002a2a7812 */ /* 0x000fc600078efcff */
[----:B------:R-:W-:Y:S01]  /*1e800*/  IMAD.MOV.U32 R61, RZ, RZ, R62 ;  /* 0x000000ffff3d7224 */ /* 0x000fe200078e003e */
[----:B------:R-:W-:Y:S01]  /*1e810*/  MOV R62, R1 ;  /* 0x00000001003e7202 */ /* 0x000fe20000000f00 */
[----:B------:R-:W-:Y:S02]  /*1e820*/  IMAD.MOV.U32 R60, RZ, RZ, R63 ;  /* 0x000000ffff3c7224 */ /* 0x000fe400078e003f */
[----:B------:R-:W-:Y:S02]  /*1e830*/  IMAD.MOV.U32 R64, RZ, RZ, R59 ;  /* 0x000000ffff407224 */ /* 0x000fe400078e003b */
.L_x_5846:
[----:B------:R-:W-:Y:S01]  /*1e840*/  IMAD.MOV.U32 R10, RZ, RZ, R61 ;  /* 0x000000ffff0a7224 */ /* 0x000fe200078e003d */
[----:B------:R-:W-:Y:S01]  /*1e850*/  ULDC.64 UR4, c[0x0][0x118] ;  /* 0x0000460000047ab9 */ /* 0x000fe20000000a00 */
[----:B------:R-:W-:-:S05]  /*1e860*/  IMAD.MOV.U32 R11, RZ, RZ, R60 ;  /* 0x000000ffff0b7224 */ /* 0x000fca00078e003c */
[----:B------:R-:W2:Y:S01]  /*1e870*/  LDG.E.64.CONSTANT R74, [R10.64] ;  /* 0x000000040a4a7981 */ /* 0x000ea2000c1e9b00 */
[----:B------:R-:W-:Y:S01]  /*1e880*/  IADD3 R64, R64, 0x1, RZ ;  /* 0x0000000140407810 */ /* 0x000fe20007ffe0ff */
[----:B--2---:R-:W-:-:S04]  /*1e890*/  IMAD.WIDE.U32 R76, P1, R74, R43, R76 ;  /* 0x0000002b4a4c7225 */ /* 0x004fc8000782004c */
[----:B------:R-:W-:Y:S02]  /*1e8a0*/  IMAD R11, R74, R42, RZ ;  /* 0x0000002a4a0b7224 */ /* 0x000fe400078e02ff */
[CC--:B------:R-:W-:Y:S02]  /*1e8b0*/  IMAD R10, R75.reuse, R43.reuse, RZ ;  /* 0x0000002b4b0a7224 */ /* 0x0c0fe400078e02ff */
[----:B------:R-:W-:Y:S01]  /*1e8c0*/  IMAD.HI.U32 R63, R75, R43, RZ ;  /* 0x0000002b4b3f7227 */ /* 0x000fe200078e00ff */
[----:B------:R-:W-:-:S04]  /*1e8d0*/  IADD3 R11, P3, R11, R77, RZ ;  /* 0x0000004d0b0b7210 */ /* 0x000fc80007f7e0ff */
[----:B------:R-:W-:Y:S01]  /*1e8e0*/  IADD3 R11, P4, R10, R11, RZ ;  /* 0x0000000b0a0b7210 */ /* 0x000fe20007f9e0ff */
[----:B------:R-:W-:-:S05]  /*1e8f0*/  IMAD.MOV.U32 R10, RZ, RZ, R76 ;  /* 0x000000ffff0a7224 */ /* 0x000fca00078e004c */
[----:B------:R0:W-:Y:S02]  /*1e900*/  STL.64 [R62], R10 ;  /* 0x0000000a3e007387 */ /* 0x0001e40000100a00 */
[----:B0-----:R-:W-:Y:S01]  /*1e910*/  IMAD.HI.U32 R10, R74, R42, RZ ;  /* 0x0000002a4a0a7227 */ /* 0x001fe200078e00ff */
[----:B------:R-:W-:-:S03]  /*1e920*/  IADD3 R62, R62, 0x8, RZ ;  /* 0x000000083e3e7810 */ /* 0x000fc60007ffe0ff */
[----:B------:R-:W-:Y:S02]  /*1e930*/  IMAD.X R10, RZ, RZ, R10, P1 ;  /* 0x000000ffff0a7224 */ /* 0x000fe400008e060a */
[----:B------:R-:W-:-:S03]  /*1e940*/  IMAD.HI.U32 R11, R75, R42, RZ ;  /* 0x0000002a4b0b7227 */ /* 0x000fc600078e00ff */
[----:B------:R-:W-:Y:S01]  /*1e950*/  IADD3.X R63, P1, R63, R10, RZ, P3, !PT ;  /* 0x0000000a3f3f7210 */ /* 0x000fe20001f3e4ff */
[----:B------:R-:W-:Y:S01]  /*1e960*/  IMAD R10, R75, R42, RZ ;  /* 0x0000002a4b0a7224 */ /* 0x000fe200078e02ff */
[----:B------:R-:W-:Y:S02]  /*1e970*/  ISETP.GE.AND P3, PT, R64, R58, PT ;  /* 0x0000003a4000720c */ /* 0x000fe40003f66270 */
[----:B------:R-:W-:Y:S02]  /*1e980*/  IADD3.X R11, R11, RZ, RZ, P1, !PT ;  /* 0x000000ff0b0b7210 */ /* 0x000fe40000ffe4ff */
[----:B------:R-:W-:Y:S02]  /*1e990*/  IADD3.X R10, P4, R10, R63, RZ, P4, !PT ;  /* 0x0000003f0a0a7210 */ /* 0x000fe4000279e4ff */
[----:B------:R-:W-:-:S03]  /*1e9a0*/  IADD3 R61, P1, R61, 0x8, RZ ;  /* 0x000000083d3d7810 */ /* 0x000fc60007f3e0ff */
[----:B------:R-:W-:Y:S02]  /*1e9b0*/  IMAD.X R11, RZ, RZ, R11, P4 ;  /* 0x000000ffff0b7224 */ /* 0x000fe400020e060b */
[----:B------:R-:W-:Y:S02]  /*1e9c0*/  IMAD.X R60, RZ, RZ, R60, P1 ;  /* 0x000000ffff3c7224 */ /* 0x000fe400008e063c */
[----:B------:R-:W-:Y:S02]  /*1e9d0*/  IMAD.MOV.U32 R76, RZ, RZ, R10 ;  /* 0x000000ffff4c7224 */ /* 0x000fe400078e000a */
[----:B------:R-:W-:Y:S01]  /*1e9e0*/  IMAD.MOV.U32 R77, RZ, RZ, R11 ;  /* 0x000000ffff4d7224 */ /* 0x000fe200078e000b */
[----:B------:R-:W-:Y:S05]  /*1e9f0*/  @!P3 BRA `(.L_x_5846) ;  /* 0xfffffe400000b947 */ /* 0x000fea000383ffff */
.L_x_5845:
[----:B------:R-:W-:Y:S05]  /*1ea00*/  BSYNC B0 ;  /* 0x0000000000007941 */ /* 0x000fea0003800000 */
.L_x_5844:
[----:B------:R-:W-:-:S05]  /*1ea10*/  IMAD.IADD R59, R64, 0x1, -R59 ;  /* 0x00000001403b7824 */ /* 0x000fca00078e0a3b */
[----:B------:R-:W-:-:S05]  /*1ea20*/  LEA R59, R59, R1, 0x3 ;  /* 0x000000013b3b7211 */ /* 0x000fca00078e18ff */
[----:B------:R0:W-:Y:S04]  /*1ea30*/  STL.64 [R59], R76 ;  /* 0x0000004c3b007387 */ /* 0x0001e80000100a00 */
[----:B------:R-:W2:Y:S04]  /*1ea40*/  LDL.64 R10, [R1+0x10] ;  /* 0x00001000010a7983 */ /* 0x000ea80000100a00 */
[----:B------:R-:W3:Y:S04]  /*1ea50*/  LDL.64 R42, [R1+0x18] ;  /* 0x00001800012a7983 */ /* 0x000ee80000100a00 */
[----:B0-----:R-:W4:Y:S01]  /*1ea60*/  @P0 LDL.64 R58, [R1+0x8] ;  /* 0x00000800013a0983 */ /* 0x001f220000100a00 */
[----:B------:R-:W-:Y:S01]  /*1ea70*/  @P0 IADD3 R63, -R3, 0x40, RZ ;  /* 0x00000040033f0810 */ /* 0x000fe20007ffe1ff */
[----:B------:R-:W-:Y:S01]  /*1ea80*/  UMOV UR4, URZ ;  /* 0x0000003f00047c82 */ /* 0x000fe20008000000 */
[----:B--2---:R-:W-:-:S02]  /*1ea90*/  @P0 SHF.L.U32 R60, R10, R3, RZ ;  /* 0x000000030a3c0219 */ /* 0x004fc400000006ff */
[-CC-:B----4-:R-:W-:Y:S02]  /*1eaa0*/  @P0 SHF.R.U64 R62, R58, R63.reuse, R59.reuse ;  /* 0x0000003f3a3e0219 */ /* 0x190fe4000000123b */
[-C--:B------:R-:W-:Y:S02]  /*1eab0*/  @P0 SHF.R.U32.HI R61, RZ, R63.reuse, R59 ;  /* 0x0000003fff3d0219 */ /* 0x080fe4000001163b */
[C-C-:B------:R-:W-:Y:S02]  /*1eac0*/  @P0 SHF.R.U64 R58, R10.reuse, R63, R11.reuse ;  /* 0x0000003f0a3a0219 */ /* 0x140fe4000000120b */
[-C--:B------:R-:W-:Y:S02]  /*1ead0*/  @P0 SHF.L.U64.HI R59, R10, R3.reuse, R11 ;  /* 0x000000030a3b0219 */ /* 0x080fe4000001020b */
[----:B------:R-:W-:Y:S02]  /*1eae0*/  @P0 LOP3.LUT R10, R62, R60, RZ, 0xfc, !PT ;  /* 0x0000003c3e0a0212 */ /* 0x000fe400078efcff */
[----:B---3--:R-:W-:-:S02]  /*1eaf0*/  @P0 SHF.L.U32 R60, R42, R3, RZ ;  /* 0x000000032a3c0219 */ /* 0x008fc400000006ff */
        /* <DEDUP_REMOVED lines=33> */
[----:B------:R-:W-:Y:S02]  /*1ed10*/  SHF.L.U32 R60, R42, R59, RZ ;  /* 0x0000003b2a3c7219 */ /* 0x000fe400000006ff */
[----:B------:R-:W-:Y:S02]  /*1ed20*/  SHF.R.U64 R62, R10, R61, R58 ;  /* 0x0000003d0a3e7219 */ /* 0x000fe4000000123a */
[----:B------:R-:W-:-:S03]  /*1ed30*/  SHF.L.U64.HI R10, R42, R59, R11 ;  /* 0x0000003b2a0a7219 */ /* 0x000fc6000001020b */
[----:B------:R-:W-:Y:S02]  /*1ed40*/  @P1 LOP3.LUT R42, R62, R60, RZ, 0xfc, !PT ;  /* 0x0000003c3e2a1212 */ /* 0x000fe400078efcff */
[----:B------:R-:W-:-:S03]  /*1ed50*/  SHF.R.U32.HI R58, RZ, R61, R58 ;  /* 0x0000003dff3a7219 */ /* 0x000fc6000001163a */
[----:B------:R-:W-:-:S04]  /*1ed60*/  IMAD.WIDE.U32 R60, R42, 0x2168c235, RZ ;  /* 0x2168c2352a3c7825 */ /* 0x000fc800078e00ff */
[----:B------:R-:W-:Y:S01]  /*1ed70*/  IMAD.MOV.U32 R63, RZ, RZ, RZ ;  /* 0x000000ffff3f7224 */ /* 0x000fe200078e00ff */
[----:B------:R-:W-:Y:S02]  /*1ed80*/  MOV R62, R61 ;  /* 0x0000003d003e7202 */ /* 0x000fe40000000f00 */
        /* <DEDUP_REMOVED lines=31> */
[----:B------:R-:W-:Y:S01]  /*1ef80*/  IADD3.X R11, R11, 0x3fe00000, ~R58, P3, P1 ;  /* 0x3fe000000b0b7810 */ /* 0x000fe20001fe2c3a */
[----:B------:R-:W-:-:S03]  /*1ef90*/  @P4 IMAD.MOV R3, RZ, RZ, -R3 ;  /* 0x000000ffff034224 */ /* 0x000fc600078e0a03 */
[----:B------:R-:W-:-:S03]  /*1efa0*/  LOP3.LUT R42, R11, R57, RZ, 0xfc, !PT ;  /* 0x000000390b2a7212 */ /* 0x000fc600078efcff */
.L_x_5843:
[----:B------:R-:W-:Y:S02]  /*1efb0*/  IMAD.MOV.U32 R57, RZ, RZ, 0x0 ;  /* 0x00000000ff397424 */ /* 0x000fe400078e00ff */
[----:B------:R-:W-:Y:S02]  /*1efc0*/  IMAD.MOV.U32 R11, RZ, RZ, R42 ;  /* 0x000000ffff0b7224 */ /* 0x000fe400078e002a */
[----:B------:R-:W-:Y:S05]  /*1efd0*/  RET.REL.NODEC R56 `(_ZN2at6native29vectorized_elementwise_kernelILi2EZZZNS0_15tan_kernel_cudaERNS_18TensorIteratorBaseEENKUlvE_clEvENKUlvE_clEvEUlN3c107complexIdEEE_St5arrayIPcLm2EEEEviT0_T1_) ;  /* 0xfffe102038007950 */ /* 0x000fea0003c3ffff */
.L_x_5847:
        /* <DEDUP_REMOVED lines=10> */
.L_x_6467:


//--------------------- .text._ZN2at6native29vectorized_elementwise_kernelILi4EZZZNS0_15tan_kernel_cudaERNS_18TensorIteratorBaseEENKUlvE_clEvENKUlvE_clEvEUlN3c107complexIdEEE_St5arrayIPcLm2EEEEviT0_T1_ --------------------------
	.section	.text._ZN2at6native29vectorized_elementwise_kernelILi4EZZZNS0_15tan_kernel_cudaERNS_18TensorIteratorBaseEENKUlvE_clEvENKUlvE_clEvEUlN3c107complexIdEEE_St5arrayIPcLm2EEEEviT0_T1_,"ax",@progbits
	.sectioninfo	@"SHI_REGISTERS=80"
	.align	128
        .global         _ZN2at6native29vectorized_elementwise_kernelILi4EZZZNS0_15tan_kernel_cudaERNS_18TensorIteratorBaseEENKUlvE_clEvENKUlvE_clEvEUlN3c107complexIdEEE_St5arrayIPcLm2EEEEviT0_T1_
        .type           _ZN2at6native29vectorized_elementwise_kernelILi4EZZZNS0_15tan_kernel_cudaERNS_18TensorIteratorBaseEENKUlvE_clEvENKUlvE_clEvEUlN3c107complexIdEEE_St5arrayIPcLm2EEEEviT0_T1_,@function
        .size           _ZN2at6native29vectorized_elementwise_kernelILi4EZZZNS0_15tan_kernel_cudaERNS_18TensorIteratorBaseEENKUlvE_clEvENKUlvE_clEvEUlN3c107complexIdEEE_St5arrayIPcLm2EEEEviT0_T1_,(.L_x_6470 - _ZN2at6native29vectorized_elementwise_kernelILi4EZZZNS0_15tan_kernel_cudaERNS_18TensorIteratorBaseEENKUlvE_clEvENKUlvE_clEvEUlN3c107complexIdEEE_St5arrayIPcLm2EEEEviT0_T1_)
        .other          _ZN2at6native29vectorized_elementwise_kernelILi4EZZZNS0_15tan_kernel_cudaERNS_18TensorIteratorBaseEENKUlvE_clEvENKUlvE_clEvEUlN3c107complexIdEEE_St5arrayIPcLm2EEEEviT0_T1_,@"STO_CUDA_ENTRY STV_DEFAULT"
_ZN2at6native29vectorized_elementwise_kernelILi4EZZZNS0_15tan_kernel_cudaERNS_18TensorIteratorBaseEENKUlvE_clEvENKUlvE_clEvEUlN3c107complexIdEEE_St5arrayIPcLm2EEEEviT0_T1_:
.text._ZN2at6native29vectorized_elementwise_kernelILi4EZZZNS0_15tan_kernel_cudaERNS_18TensorIteratorBaseEENKUlvE_clEvENKUlvE_clEvEUlN3c107complexIdEEE_St5arrayIPcLm2EEEEviT0_T1_:
        /* <DEDUP_REMOVED lines=45> */
[----:B0----5:R-:W-:Y:S05]  /*02d0*/  CALL.REL.NOINC `($_ZN2at6native29vectorized_elementwise_kernelILi4EZZZNS0_15tan_kernel_cudaERNS_18TensorIteratorBaseEENKUlvE_clEvENKUlvE_clEvEUlN3c107complexIdEEE_St5arrayIPcLm2EEEEviT0_T1_$__internal_trig_reduction_slowpathd) ;  /* 0x0001e38000007944 */ /* 0x021fea0003c00000 */
[----:B------:R-:W-:Y:S05]  /*02e0*/  BRA `(.L_x_5855) ;  /* 0x0000002000007947 */ /* 0x000fea0003800000 */
.L_x_5854:
[----:B------:R0:W1:Y:S01]  /*02f0*/  DMUL R10, RZ, R4 ;  /* 0x00000004ff0a7228 */ /* 0x0000620000000000 */
[----:B------:R-:W-:-:S05]  /*0300*/  IMAD.MOV.U32 R3, RZ, RZ, RZ ;  /* 0x000000ffff037224 */ /* 0x000fca00078e00ff */
.L_x_5855:
[----:B------:R-:W-:Y:S05]  /*0310*/  BSYNC B2 ;  /* 0x0000000000027941 */ /* 0x000fea0003800000 */
.L_x_5853:
        /* <DEDUP_REMOVED lines=35> */
.L_x_5857:
[----:B------:R-:W-:Y:S05]  /*0550*/  BSYNC B0 ;  /* 0x0000000000007941 */ /* 0x000fea0003800000 */
.L_x_5856:
        /* <DEDUP_REMOVED lines=64> */
[----:B-----5:R-:W-:Y:S05]  /*0960*/  CALL.REL.NOINC `($__internal_10_$__cuda_sm20_div_rn_f64_full) ;  /* 0x0001d33000007944 */ /* 0x020fea0003c00000 */
[----:B------:R-:W-:Y:S02]  /*0970*/  IMAD.MOV.U32 R11, RZ, RZ, R3 ;  /* 0x000000ffff0b7224 */ /* 0x000fe400078e0003 */
.L_x_5861:
[----:B------:R-:W-:Y:S05]  /*0980*/  BSYNC B3 ;  /* 0x0000000000037941 */ /* 0x000fea0003800000 */
.L_x_5860:
[----:B------:R-:W-:-:S04]  /*0990*/  DADD R10, R40, R10 ;  /* 0x00000000280a7229 */ /* 0x000fc8000000000a */
[----:B------:R-:W0:-:S06]  /*09a0*/  DSETP.GE.AND P0, PT, R44, c[0x2][0xe8], PT ;  /* 0x00803a002c00762a */ /* 0x000e0c0003f06000 */
[----:B0-----:R-:W-:Y:S02]  /*09b0*/  FSEL R40, R10, RZ, !P0 ;  /* 0x000000ff0a287208 */ /* 0x001fe40004000000 */
[----:B------:R-:W-:Y:S01]  /*09c0*/  FSEL R41, R11, +QNAN , !P0 ;  /* 0x7ff000000b297808 */ /* 0x000fe20004000000 */
[----:B------:R-:W-:Y:S05]  /*09d0*/  BRA `(.L_x_5862) ;  /* 0x000000b000007947 */ /* 0x000fea0003800000 */
.L_x_5859:
        /* <DEDUP_REMOVED lines=11> */
.L_x_5862:
[----:B------:R-:W-:Y:S05]  /*0a90*/  BSYNC B2 ;  /* 0x0000000000027941 */ /* 0x000fea0003800000 */
.L_x_5858:
        /* <DEDUP_REMOVED lines=28> */
[----:B0----5:R-:W-:Y:S05]  /*0c60*/  CALL.REL.NOINC `($__internal_11_$__cuda_sm20_dsqrt_rn_f64_mediumpath_v1) ;  /* 0x0001d6a000007944 */ /* 0x021fea0003c00000 */
[----:B------:R-:W-:-:S04]  /*0c70*/  LOP3.LUT R11, R11, R10, RZ, 0x3c, !PT ;  /* 0x0000000a0b0b7212 */ /* 0x000fc800078e3cff */
[----:B------:R-:W-:-:S04]  /*0c80*/  LOP3.LUT R10, R11, R10, RZ, 0x3c, !PT ;  /* 0x0000000a0b0a7212 */ /* 0x000fc800078e3cff */
[----:B------:R-:W-:Y:S02]  /*0c90*/  LOP3.LUT R11, R11, R10, RZ, 0x3c, !PT ;  /* 0x0000000a0b0b7212 */ /* 0x000fe400078e3cff */
.L_x_5864:
[----:B------:R-:W-:Y:S05]  /*0ca0*/  BSYNC B2 ;  /* 0x0000000000027941 */ /* 0x000fea0003800000 */
.L_x_5863:
        /* <DEDUP_REMOVED lines=24> */
[----:B-----5:R-:W-:Y:S05]  /*0e30*/  CALL.REL.NOINC `($__internal_10_$__cuda_sm20_div_rn_f64_full) ;  /* 0x0001ce6000007944 */ /* 0x020fea0003c00000 */
[----:B------:R-:W-:Y:S02]  /*0e40*/  IMAD.MOV.U32 R6, RZ, RZ, R10 ;  /* 0x000000ffff067224 */ /* 0x000fe400078e000a */
[----:B------:R-:W-:Y:S02]  /*0e50*/  IMAD.MOV.U32 R7, RZ, RZ, R3 ;  /* 0x000000ffff077224 */ /* 0x000fe400078e0003 */
.L_x_5866:
[----:B------:R-:W-:Y:S05]  /*0e60*/  BSYNC B2 ;  /* 0x0000000000027941 */ /* 0x000fea0003800000 */
.L_x_5865:
        /* <DEDUP_REMOVED lines=22> */
.L_x_5868:
[----:B------:R-:W-:Y:S05]  /*0fd0*/  BSYNC B2 ;  /* 0x0000000000027941 */ /* 0x000fea0003800000 */
.L_x_5867:
[----:B------:R-:W-:Y:S02]  /*0fe0*/  IMAD.MOV.U32 R8, RZ, RZ, R10 ;  /* 0x000000ffff087224 */ /* 0x000fe400078e000a */
[----:B------:R-:W-:Y:S01]  /*0ff0*/  IMAD.MOV.U32 R9, RZ, RZ, R11 ;  /* 0x000000ffff097224 */ /* 0x000fe200078e000b */
[----:B------:R-:W-:Y:S05]  /*1000*/  BRA `(.L_x_5869) ;  /* 0x00000e2000007947 */ /* 0x000fea0003800000 */
.L_x_5852:
        /* <DEDUP_REMOVED lines=39> */
.L_x_5871:
[----:B------:R-:W-:Y:S05]  /*1280*/  BSYNC B0 ;  /* 0x0000000000007941 */ /* 0x000fea0003800000 */
.L_x_5870:
        /* <DEDUP_REMOVED lines=13> */
[----:B-12--5:R-:W-:Y:S05]  /*1360*/  CALL.REL.NOINC `($_ZN2at6native29vectorized_elementwise_kernelILi4EZZZNS0_15tan_kernel_cudaERNS_18TensorIteratorBaseEENKUlvE_clEvENKUlvE_clEvEUlN3c107complexIdEEE_St5arrayIPcLm2EEEEviT0_T1_$__internal_trig_reduction_slowpathd) ;  /* 0x0001d2f000007944 */ /* 0x026fea0003c00000 */
[----:B------:R-:W-:Y:S02]  /*1370*/  IMAD.MOV.U32 R50, RZ, RZ, R10 ;  /* 0x000000ffff327224 */ /* 0x000fe400078e000a */
[----:B------:R-:W-:Y:S01]  /*1380*/  IMAD.MOV.U32 R51, RZ, RZ, R11 ;  /* 0x000000ffff337224 */ /* 0x000fe200078e000b */
[----:B------:R-:W-:Y:S05]  /*1390*/  BRA `(.L_x_5874) ;  /* 0x0000002000007947 */ /* 0x000fea0003800000 */
.L_x_5873:
[----:B------:R2:W3:Y:S01]  /*13a0*/  DMUL R50, RZ, R4 ;  /* 0x00000004ff327228 */ /* 0x0004e20000000000 */
[----:B------:R-:W-:-:S05]  /*13b0*/  MOV R3, RZ ;  /* 0x000000ff00037202 */ /* 0x000fca0000000f00 */
.L_x_5874:
[----:B------:R-:W-:Y:S05]  /*13c0*/  BSYNC B2 ;  /* 0x0000000000027941 */ /* 0x000fea0003800000 */
.L_x_5872:
        /* <DEDUP_REMOVED lines=35> */
[----:B01-3-5:R-:W-:Y:S05]  /*1600*/  CALL.REL.NOINC `($_ZN2at6native29vectorized_elementwise_kernelILi4EZZZNS0_15tan_kernel_cudaERNS_18TensorIteratorBaseEENKUlvE_clEvENKUlvE_clEvEUlN3c107complexIdEEE_St5arrayIPcLm2EEEEviT0_T1_$__internal_trig_reduction_slowpathd) ;  /* 0x0001d05000007944 */ /* 0x02bfea0003c00000 */
[----:B------:R-:W-:Y:S01]  /*1610*/  MOV R52, R10 ;  /* 0x0000000a00347202 */ /* 0x000fe20000000f00 */
[----:B------:R-:W-:Y:S01]  /*1620*/  IMAD.MOV.U32 R53, RZ, RZ, R11 ;  /* 0x000000ffff357224 */ /* 0x000fe200078e000b */
[----:B------:R-:W-:Y:S05]  /*1630*/  BRA `(.L_x_5877) ;  /* 0x0000002000007947 */ /* 0x000fea0003800000 */
.L_x_5876:
[----:B------:R2:W3:Y:S01]  /*1640*/  DMUL R52, RZ, R4 ;  /* 0x00000004ff347228 */ /* 0x0004e20000000000 */
[----:B------:R-:W-:-:S05]  /*1650*/  IMAD.MOV.U32 R3, RZ, RZ, RZ ;  /* 0x000000ffff037224 */ /* 0x000fca00078e00ff */
.L_x_5877:
[----:B------:R-:W-:Y:S05]  /*1660*/  BSYNC B2 ;  /* 0x0000000000027941 */ /* 0x000fea0003800000 */
.L_x_5875:
        /* <DEDUP_REMOVED lines=31> */
.L_x_5851:
[----:B------:R-:W0:-:S10]  /*1860*/  DADD R6, R4, -R4 ;  /* 0x0000000004067229 */ /* 0x000e140000000804 */
[----:B0-----:R-:W-:Y:S02]  /*1870*/  IMAD.MOV.U32 R8, RZ, RZ, R6 ;  /* 0x000000ffff087224 */ /* 0x001fe400078e0006 */
[----:B------:R-:W-:Y:S01]  /*1880*/  IMAD.MOV.U32 R9, RZ, RZ, R7 ;  /* 0x000000ffff097224 */ /* 0x000fe200078e0007 */
[----:B------:R-:W-:Y:S05]  /*1890*/  BRA `(.L_x_5869) ;  /* 0x0000059000007947 */ /* 0x000fea0003800000 */
.L_x_5850:
        /* <DEDUP_REMOVED lines=25> */
[----:B-----5:R-:W-:Y:S05]  /*1a30*/  CALL.REL.NOINC `($_ZN2at6native29vectorized_elementwise_kernelILi4EZZZNS0_15tan_kernel_cudaERNS_18TensorIteratorBaseEENKUlvE_clEvENKUlvE_clEvEUlN3c107complexIdEEE_St5arrayIPcLm2EEEEviT0_T1_$__internal_trig_reduction_slowpathd) ;  /* 0x0001cc2000007944 */ /* 0x020fea0003c00000 */
[----:B------:R-:W-:Y:S02]  /*1a40*/  IMAD.MOV.U32 R52, RZ, RZ, R10 ;  /* 0x000000ffff347224 */ /* 0x000fe400078e000a */
[----:B------:R-:W-:Y:S02]  /*1a50*/  IMAD.MOV.U32 R53, RZ, RZ, R11 ;  /* 0x000000ffff357224 */ /* 0x000fe400078e000b */
.L_x_5881:
[----:B------:R-:W-:Y:S05]  /*1a60*/  BSYNC B3 ;  /* 0x0000000000037941 */ /* 0x000fea0003800000 */
.L_x_5880:
        /* <DEDUP_REMOVED lines=27> */
[----:B0----5:R-:W-:Y:S05]  /*1c20*/  CALL.REL.NOINC `($_ZN2at6native29vectorized_elementwise_kernelILi4EZZZNS0_15tan_kernel_cudaERNS_18TensorIteratorBaseEENKUlvE_clEvENKUlvE_clEvEUlN3c107complexIdEEE_St5arrayIPcLm2EEEEviT0_T1_$__internal_trig_reduction_slowpathd) ;  /* 0x0001ca3000007944 */ /* 0x021fea0003c00000 */
[----:B------:R-:W-:Y:S02]  /*1c30*/  IMAD.MOV.U32 R6, RZ, RZ, R3 ;  /* 0x000000ffff067224 */ /* 0x000fe400078e0003 */
[----:B------:R-:W-:Y:S02]  /*1c40*/  IMAD.MOV.U32 R50, RZ, RZ, R10 ;  /* 0x000000ffff327224 */ /* 0x000fe400078e000a */
[----:B------:R-:W-:Y:S02]  /*1c50*/  IMAD.MOV.U32 R51, RZ, RZ, R11 ;  /* 0x000000ffff337224 */ /* 0x000fe400078e000b */
.L_x_5883:
[----:B------:R-:W-:Y:S05]  /*1c60*/  BSYNC B3 ;  /* 0x0000000000037941 */ /* 0x000fea0003800000 */
.L_x_5882:
        /* <DEDUP_REMOVED lines=24> */
.L_x_5879:
[----:B------:R-:W-:Y:S05]  /*1df0*/  BSYNC B2 ;  /* 0x0000000000027941 */ /* 0x000fea0003800000 */
.L_x_5878:
[----:B-1----:R-:W-:Y:S01]  /*1e00*/  LOP3.LUT R9, RZ, 0x80000000, R5, 0xb8, !PT ;  /* 0x80000000ff097812 */ /* 0x002fe200078eb805 */
[----:B------:R-:W-:Y:S02]  /*1e10*/  IMAD.MOV.U32 R6, RZ, RZ, R48 ;  /* 0x000000ffff067224 */ /* 0x000fe400078e0030 */
[----:B------:R-:W-:Y:S02]  /*1e20*/  IMAD.MOV.U32 R8, RZ, RZ, RZ ;  /* 0x000000ffff087224 */ /* 0x000fe400078e00ff */
.L_x_5869:
[----:B------:R-:W-:Y:S05]  /*1e30*/  BSYNC B1 ;  /* 0x0000000000017941 */ /* 0x000fea0003800000 */
.L_x_5849:
        /* <DEDUP_REMOVED lines=25> */
[----:B01----:R-:W-:Y:S05]  /*1fd0*/  CALL.REL.NOINC `($_ZN2at6native29vectorized_elementwise_kernelILi4EZZZNS0_15tan_kernel_cudaERNS_18TensorIteratorBaseEENKUlvE_clEvENKUlvE_clEvEUlN3c107complexIdEEE_St5arrayIPcLm2EEEEviT0_T1_$__internal_trig_reduction_slowpathd) ;  /* 0x0001c68000007944 */ /* 0x003fea0003c00000 */
[----:B------:R-:W-:Y:S05]  /*1fe0*/  BRA `(.L_x_5890) ;  /* 0x0000002000007947 */ /* 0x000fea0003800000 */
.L_x_5889:
[----:B------:R0:W2:Y:S01]  /*1ff0*/  DMUL R10, RZ, R36 ;  /* 0x00000024ff0a7228 */ /* 0x0000a20000000000 */
[----:B------:R-:W-:-:S05]  /*2000*/  IMAD.MOV.U32 R3, RZ, RZ, RZ ;  /* 0x000000ffff037224 */ /* 0x000fca00078e00ff */
.L_x_5890:
[----:B------:R-:W-:Y:S05]  /*2010*/  BSYNC B2 ;  /* 0x0000000000027941 */ /* 0x000fea0003800000 */
.L_x_5888:
        /* <DEDUP_REMOVED lines=35> */
.L_x_5892:
[----:B------:R-:W-:Y:S05]  /*2250*/  BSYNC B0 ;  /* 0x0000000000007941 */ /* 0x000fea0003800000 */
.L_x_5891:
        /* <DEDUP_REMOVED lines=64> */
[----:B-1----:R-:W-:Y:S05]  /*2660*/  CALL.REL.NOINC `($__internal_10_$__cuda_sm20_div_rn_f64_full) ;  /* 0x0001b63000007944 */ /* 0x002fea0003c00000 */
[----:B------:R-:W-:Y:S02]  /*2670*/  MOV R11, R3 ;  /* 0x00000003000b7202 */ /* 0x000fe40000000f00 */
.L_x_5896:
[----:B------:R-:W-:Y:S05]  /*2680*/  BSYNC B3 ;  /* 0x0000000000037941 */ /* 0x000fea0003800000 */
.L_x_5895:
[----:B------:R-:W-:-:S04]  /*2690*/  DADD R10, R40, R10 ;  /* 0x00000000280a7229 */ /* 0x000fc8000000000a */
[----:B------:R-:W0:-:S06]  /*26a0*/  DSETP.GE.AND P0, PT, R44, c[0x2][0xe8], PT ;  /* 0x00803a002c00762a */ /* 0x000e0c0003f06000 */
[----:B0-----:R-:W-:Y:S02]  /*26b0*/  FSEL R40, R10, RZ, !P0 ;  /* 0x000000ff0a287208 */ /* 0x001fe40004000000 */
[----:B------:R-:W-:Y:S01]  /*26c0*/  FSEL R41, R11, +QNAN , !P0 ;  /* 0x7ff000000b297808 */ /* 0x000fe20004000000 */
[----:B------:R-:W-:Y:S05]  /*26d0*/  BRA `(.L_x_5897) ;  /* 0x000000b000007947 */ /* 0x000fea0003800000 */
.L_x_5894:
        /* <DEDUP_REMOVED lines=11> */
.L_x_5897:
[----:B------:R-:W-:Y:S05]  /*2790*/  BSYNC B2 ;  /* 0x0000000000027941 */ /* 0x000fea0003800000 */
.L_x_5893:
        /* <DEDUP_REMOVED lines=28> */
[----:B01----:R-:W-:Y:S05]  /*2960*/  CALL.REL.NOINC `($__internal_11_$__cuda_sm20_dsqrt_rn_f64_mediumpath_v1) ;  /* 0x0001b9a000007944 */ /* 0x003fea0003c00000 */
[----:B------:R-:W-:-:S04]  /*2970*/  LOP3.LUT R11, R11, R10, RZ, 0x3c, !PT ;  /* 0x0000000a0b0b7212 */ /* 0x000fc800078e3cff */
[----:B------:R-:W-:-:S04]  /*2980*/  LOP3.LUT R10, R11, R10, RZ, 0x3c, !PT ;  /* 0x0000000a0b0a7212 */ /* 0x000fc800078e3cff */
[----:B------:R-:W-:Y:S02]  /*2990*/  LOP3.LUT R11, R11, R10, RZ, 0x3c, !PT ;  /* 0x0000000a0b0b7212 */ /* 0x000fe400078e3cff */
.L_x_5899:
[----:B------:R-:W-:Y:S05]  /*29a0*/  BSYNC B2 ;  /* 0x0000000000027941 */ /* 0x000fea0003800000 */
.L_x_5898:
        /* <DEDUP_REMOVED lines=24> */
[----:B-1----:R-:W-:Y:S05]  /*2b30*/  CALL.REL.NOINC `($__internal_10_$__cuda_sm20_div_rn_f64_full) ;  /* 0x0001b16000007944 */ /* 0x002fea0003c00000 */
[----:B------:R-:W-:Y:S02]  /*2b40*/  IMAD.MOV.U32 R4, RZ, RZ, R10 ;  /* 0x000000ffff047224 */ /* 0x000fe400078e000a */
[----:B------:R-:W-:Y:S02]  /*2b50*/  IMAD.MOV.U32 R5, RZ, RZ, R3 ;  /* 0x000000ffff057224 */ /* 0x000fe400078e0003 */
.L_x_5901:
[----:B------:R-:W-:Y:S05]  /*2b60*/  BSYNC B2 ;  /* 0x0000000000027941 */ /* 0x000fea0003800000 */
.L_x_5900:
        /* <DEDUP_REMOVED lines=22> */
.L_x_5903:
[----:B------:R-:W-:Y:S05]  /*2cd0*/  BSYNC B2 ;  /* 0x0000000000027941 */ /* 0x000fea0003800000 */
.L_x_5902:
[----:B------:R-:W-:Y:S01]  /*2ce0*/  IMAD.MOV.U32 R40, RZ, RZ, R10 ;  /* 0x000000ffff287224 */ /* 0x000fe200078e000a */
[----:B------:R-:W-:Y:S01]  /*2cf0*/  MOV R41, R11 ;  /* 0x0000000b00297202 */ /* 0x000fe20000000f00 */
[----:B------:R-:W-:Y:S05]  /*2d00*/  BRA `(.L_x_5904) ;  /* 0x00000dc000007947 */ /* 0x000fea0003800000 */
.L_x_5887:
        /* <DEDUP_REMOVED lines=39> */
.L_x_5906:
[----:B------:R-:W-:Y:S05]  /*2f80*/  BSYNC B0 ;  /* 0x0000000000007941 */ /* 0x000fea0003800000 */
.L_x_5905:
        /* <DEDUP_REMOVED lines=13> */
[----:B012---:R-:W-:Y:S05]  /*3060*/  CALL.REL.NOINC `($_ZN2at6native29vectorized_elementwise_kernelILi4EZZZNS0_15tan_kernel_cudaERNS_18TensorIteratorBaseEENKUlvE_clEvENKUlvE_clEvEUlN3c107complexIdEEE_St5arrayIPcLm2EEEEviT0_T1_$__internal_trig_reduction_slowpathd) ;  /* 0x0001b5f000007944 */ /* 0x007fea0003c00000 */
[----:B------:R-:W-:Y:S05]  /*3070*/  BRA `(.L_x_5909) ;  /* 0x0000002000007947 */ /* 0x000fea0003800000 */
.L_x_5908:
[----:B0-----:R0:W3:Y:S01]  /*3080*/  DMUL R10, RZ, R36 ;  /* 0x00000024ff0a7228 */ /* 0x0010e20000000000 */
[----:B------:R-:W-:-:S05]  /*3090*/  IMAD.MOV.U32 R3, RZ, RZ, RZ ;  /* 0x000000ffff037224 */ /* 0x000fca00078e00ff */
.L_x_5909:
[----:B------:R-:W-:Y:S05]  /*30a0*/  BSYNC B2 ;  /* 0x0000000000027941 */ /* 0x000fea0003800000 */
.L_x_5907:
        /* <DEDUP_REMOVED lines=35> */
[----:B0123--:R-:W-:Y:S05]  /*32e0*/  CALL.REL.NOINC `($_ZN2at6native29vectorized_elementwise_kernelILi4EZZZNS0_15tan_kernel_cudaERNS_18TensorIteratorBaseEENKUlvE_clEvENKUlvE_clEvEUlN3c107complexIdEEE_St5arrayIPcLm2EEEEviT0_T1_$__internal_trig_reduction_slowpathd) ;  /* 0x0001b37000007944 */ /* 0x00ffea0003c00000 */
[----:B------:R-:W-:Y:S05]  /*32f0*/  BRA `(.L_x_5912) ;  /* 0x0000002000007947 */ /* 0x000fea0003800000 */
.L_x_5911:
[----:B------:R3:W4:Y:S01]  /*3300*/  DMUL R10, RZ, R36 ;  /* 0x00000024ff0a7228 */ /* 0x0007220000000000 */
[----:B------:R-:W-:-:S05]  /*3310*/  IMAD.MOV.U32 R3, RZ, RZ, RZ ;  /* 0x000000ffff037224 */ /* 0x000fca00078e00ff */
.L_x_5912:
[----:B------:R-:W-:Y:S05]  /*3320*/  BSYNC B2 ;  /* 0x0000000000027941 */ /* 0x000fea0003800000 */
.L_x_5910:
        /* <DEDUP_REMOVED lines=31> */
.L_x_5886:
[----:B------:R-:W0:-:S10]  /*3520*/  DADD R4, R36, -R36 ;  /* 0x0000000024047229 */ /* 0x000e140000000824 */
[----:B0-----:R-:W-:Y:S01]  /*3530*/  IMAD.MOV.U32 R40, RZ, RZ, R4 ;  /* 0x000000ffff287224 */ /* 0x001fe200078e0004 */
[----:B------:R-:W-:Y:S01]  /*3540*/  MOV R41, R5 ;  /* 0x0000000500297202 */ /* 0x000fe20000000f00 */
[----:B------:R-:W-:Y:S05]  /*3550*/  BRA `(.L_x_5904) ;  /* 0x0000057000007947 */ /* 0x000fea0003800000 */
.L_x_5885:
        /* <DEDUP_REMOVED lines=25> */
[----:B-1----:R-:W-:Y:S05]  /*36f0*/  CALL.REL.NOINC `($_ZN2at6native29vectorized_elementwise_kernelILi4EZZZNS0_15tan_kernel_cudaERNS_18TensorIteratorBaseEENKUlvE_clEvENKUlvE_clEvEUlN3c107complexIdEEE_St5arrayIPcLm2EEEEviT0_T1_$__internal_trig_reduction_slowpathd) ;  /* 0x0001af6000007944 */ /* 0x002fea0003c00000 */
.L_x_5916:
[----:B------:R-:W-:Y:S05]  /*3700*/  BSYNC B3 ;  /* 0x0000000000037941 */ /* 0x000fea0003800000 */
.L_x_5915:
        /* <DEDUP_REMOVED lines=27> */
[----:B01----:R-:W-:Y:S05]  /*38c0*/  CALL.REL.NOINC `($_ZN2at6native29vectorized_elementwise_kernelILi4EZZZNS0_15tan_kernel_cudaERNS_18TensorIteratorBaseEENKUlvE_clEvENKUlvE_clEvEUlN3c107complexIdEEE_St5arrayIPcLm2EEEEviT0_T1_$__internal_trig_reduction_slowpathd) ;  /* 0x0001ad9000007944 */ /* 0x003fea0003c00000 */
[----:B------:R-:W-:Y:S01]  /*38d0*/  IMAD.MOV.U32 R4, RZ, RZ, R3 ;  /* 0x000000ffff047224 */ /* 0x000fe200078e0003 */
[----:B------:R-:W-:Y:S01]  /*38e0*/  MOV R55, R11 ;  /* 0x0000000b00377202 */ /* 0x000fe20000000f00 */
[----:B------:R-:W-:Y:S02]  /*38f0*/  IMAD.MOV.U32 R54, RZ, RZ, R10 ;  /* 0x000000ffff367224 */ /* 0x000fe400078e000a */
.L_x_5918:
[----:B------:R-:W-:Y:S05]  /*3900*/  BSYNC B3 ;  /* 0x0000000000037941 */ /* 0x000fea0003800000 */
.L_x_5917:
        /* <DEDUP_REMOVED lines=24> */
.L_x_5914:
[----:B------:R-:W-:Y:S05]  /*3a90*/  BSYNC B2 ;  /* 0x0000000000027941 */ /* 0x000fea0003800000 */
.L_x_5913:
[----:B--2---:R-:W-:Y:S01]  /*3aa0*/  LOP3.LUT R41, RZ, 0x80000000, R37, 0xb8, !PT ;  /* 0x80000000ff297812 */ /* 0x004fe200078eb825 */
[----:B------:R-:W-:Y:S02]  /*3ab0*/  IMAD.MOV.U32 R4, RZ, RZ, R52 ;  /* 0x000000ffff047224 */ /* 0x000fe400078e0034 */
[----:B------:R-:W-:Y:S02]  /*3ac0*/  IMAD.MOV.U32 R40, RZ, RZ, RZ ;  /* 0x000000ffff287224 */ /* 0x000fe400078e00ff */
.L_x_5904:
[----:B------:R-:W-:Y:S05]  /*3ad0*/  BSYNC B1 ;  /* 0x0000000000017941 */ /* 0x000fea0003800000 */
.L_x_5884:
        /* <DEDUP_REMOVED lines=27> */
.L_x_5924:
[----:B------:R0:W3:Y:S01]  /*3c90*/  DMUL R10, RZ, R32 ;  /* 0x00000020ff0a7228 */ /* 0x0000e20000000000 */
[----:B------:R-:W-:-:S05]  /*3ca0*/  IMAD.MOV.U32 R3, RZ, RZ, RZ ;  /* 0x000000ffff037224 */ /* 0x000fca00078e00ff */
.L_x_5925:
[----:B------:R-:W-:Y:S05]  /*3cb0*/  BSYNC B2 ;  /* 0x0000000000027941 */ /* 0x000fea0003800000 */
.L_x_5923:
        /* <DEDUP_REMOVED lines=35> */
.L_x_5927:
[----:B------:R-:W-:Y:S05]  /*3ef0*/  BSYNC B0 ;  /* 0x0000000000007941 */ /* 0x000fea0003800000 */
.L_x_5926:
        /* <DEDUP_REMOVED lines=64> */
[----:B-12---:R-:W-:Y:S05]  /*4300*/  CALL.REL.NOINC `($__internal_10_$__cuda_sm20_div_rn_f64_full) ;  /* 0x0001999000007944 */ /* 0x006fea0003c00000 */
[----:B------:R-:W-:Y:S02]  /*4310*/  IMAD.MOV.U32 R11, RZ, RZ, R3 ;  /* 0x000000ffff0b7224 */ /* 0x000fe400078e0003 */
.L_x_5931:
[----:B------:R-:W-:Y:S05]  /*4320*/  BSYNC B3 ;  /* 0x0000000000037941 */ /* 0x000fea0003800000 */
.L_x_5930:
[----:B------:R-:W-:-:S04]  /*4330*/  DADD R10, R36, R10 ;  /* 0x00000000240a7229 */ /* 0x000fc8000000000a */
[----:B------:R-:W0:-:S06]  /*4340*/  DSETP.GE.AND P0, PT, R38, c[0x2][0xe8], PT ;  /* 0x00803a002600762a */ /* 0x000e0c0003f06000 */
[----:B0-----:R-:W-:Y:S02]  /*4350*/  FSEL R36, R10, RZ, !P0 ;  /* 0x000000ff0a247208 */ /* 0x001fe40004000000 */
[----:B------:R-:W-:Y:S01]  /*4360*/  FSEL R37, R11, +QNAN , !P0 ;  /* 0x7ff000000b257808 */ /* 0x000fe20004000000 */
[----:B------:R-:W-:Y:S05]  /*4370*/  BRA `(.L_x_5932) ;  /* 0x000000b000007947 */ /* 0x000fea0003800000 */
.L_x_5929:
        /* <DEDUP_REMOVED lines=11> */
.L_x_5932:
[----:B------:R-:W-:Y:S05]  /*4430*/  BSYNC B2 ;  /* 0x0000000000027941 */ /* 0x000fea0003800000 */
.L_x_5928:
        /* <DEDUP_REMOVED lines=28> */
[----:B012---:R-:W-:Y:S05]  /*4600*/  CALL.REL.NOINC `($__internal_11_$__cuda_sm20_dsqrt_rn_f64_mediumpath_v1) ;  /* 0x00019d0000007944 */ /* 0x007fea0003c00000 */
[----:B------:R-:W-:-:S04]  /*4610*/  LOP3.LUT R11, R11, R10, RZ, 0x3c, !PT ;  /* 0x0000000a0b0b7212 */ /* 0x000fc800078e3cff */
[----:B------:R-:W-:-:S04]  /*4620*/  LOP3.LUT R10, R11, R10, RZ, 0x3c, !PT ;  /* 0x0000000a0b0a7212 */ /* 0x000fc800078e3cff */
[----:B------:R-:W-:Y:S02]  /*4630*/  LOP3.LUT R11, R11, R10, RZ, 0x3c, !PT ;  /* 0x0000000a0b0b7212 */ /* 0x000fe400078e3cff */
.L_x_5934:
[----:B------:R-:W-:Y:S05]  /*4640*/  BSYNC B2 ;  /* 0x0000000000027941 */ /* 0x000fea0003800000 */
.L_x_5933:
        /* <DEDUP_REMOVED lines=24> */
[----:B-12---:R-:W-:Y:S05]  /*47d0*/  CALL.REL.NOINC `($__internal_10_$__cuda_sm20_div_rn_f64_full) ;  /* 0x000194c000007944 */ /* 0x006fea0003c00000 */
[----:B------:R-:W-:Y:S02]  /*47e0*/  MOV R11, R3 ;  /* 0x00000003000b7202 */ /* 0x000fe40000000f00 */
.L_x_5936:
[----:B------:R-:W-:Y:S05]  /*47f0*/  BSYNC B2 ;  /* 0x0000000000027941 */ /* 0x000fea0003800000 */
.L_x_5935:
        /* <DEDUP_REMOVED lines=22> */
[----:B-12---:R-:W-:Y:S05]  /*4960*/  CALL.REL.NOINC `($__internal_10_$__cuda_sm20_div_rn_f64_full) ;  /* 0x0001933000007944 */ /* 0x006fea0003c00000 */
[----:B------:R-:W-:Y:S02]  /*4970*/  IMAD.MOV.U32 R32, RZ, RZ, R10 ;  /* 0x000000ffff207224 */ /* 0x000fe400078e000a */
[----:B------:R-:W-:Y:S02]  /*4980*/  IMAD.MOV.U32 R33, RZ, RZ, R3 ;  /* 0x000000ffff217224 */ /* 0x000fe400078e0003 */
.L_x_5938:
[----:B------:R-:W-:Y:S05]  /*4990*/  BSYNC B2 ;  /* 0x0000000000027941 */ /* 0x000fea0003800000 */
.L_x_5937:
[----:B------:R-:W-:Y:S02]  /*49a0*/  IMAD.MOV.U32 R36, RZ, RZ, R32 ;  /* 0x000000ffff247224 */ /* 0x000fe400078e0020 */
[----:B------:R-:W-:Y:S01]  /*49b0*/  IMAD.MOV.U32 R37, RZ, RZ, R33 ;  /* 0x000000ffff257224 */ /* 0x000fe200078e0021 */
[----:B------:R-:W-:Y:S05]  /*49c0*/  BRA `(.L_x_5939) ;  /* 0x00000dd000007947 */ /* 0x000fea0003800000 */
.L_x_5922:
        /* <DEDUP_REMOVED lines=39> */
.L_x_5941:
[----:B------:R-:W-:Y:S05]  /*4c40*/  BSYNC B0 ;  /* 0x0000000000007941 */ /* 0x000fea0003800000 */
.L_x_5940:
        /* <DEDUP_REMOVED lines=13> */
[----:B0123--:R-:W-:Y:S05]  /*4d20*/  CALL.REL.NOINC `($_ZN2at6native29vectorized_elementwise_kernelILi4EZZZNS0_15tan_kernel_cudaERNS_18TensorIteratorBaseEENKUlvE_clEvENKUlvE_clEvEUlN3c107complexIdEEE_St5arrayIPcLm2EEEEviT0_T1_$__internal_trig_reduction_slowpathd) ;  /* 0x0001993000007944 */ /* 0x00ffea0003c00000 */
[----:B------:R-:W-:Y:S05]  /*4d30*/  BRA `(.L_x_5944) ;  /* 0x0000002000007947 */ /* 0x000fea0003800000 */
.L_x_5943:
[----:B0-----:R0:W4:Y:S01]  /*4d40*/  DMUL R10, RZ, R32 ;  /* 0x00000020ff0a7228 */ /* 0x0011220000000000 */
[----:B------:R-:W-:-:S05]  /*4d50*/  IMAD.MOV.U32 R3, RZ, RZ, RZ ;  /* 0x000000ffff037224 */ /* 0x000fca00078e00ff */
.L_x_5944:
[----:B------:R-:W-:Y:S05]  /*4d60*/  BSYNC B2 ;  /* 0x0000000000027941 */ /* 0x000fea0003800000 */
.L_x_5942:
        /* <DEDUP_REMOVED lines=37> */
.L_x_5946:
[----:B------:R3:W4:Y:S01]  /*4fc0*/  DMUL R10, RZ, R32 ;  /* 0x00000020ff0a7228 */ /* 0x0007220000000000 */
[----:B------:R-:W-:-:S05]  /*4fd0*/  IMAD.MOV.U32 R3, RZ, RZ, RZ ;  /* 0x000000ffff037224 */ /* 0x000fca00078e00ff */
.L_x_5947:
[----:B------:R-:W-:Y:S05]  /*4fe0*/  BSYNC B2 ;  /* 0x0000000000027941 */ /* 0x000fea0003800000 */
.L_x_5945:
        /* <DEDUP_REMOVED lines=31> */
.L_x_5921:
[----:B------:R-:W0:-:S10]  /*51e0*/  DADD R52, R32, -R32 ;  /* 0x0000000020347229 */ /* 0x000e140000000820 */
[----:B0-----:R-:W-:Y:S02]  /*51f0*/  IMAD.MOV.U32 R36, RZ, RZ, R52 ;  /* 0x000000ffff247224 */ /* 0x001fe400078e0034 */
[----:B------:R-:W-:Y:S01]  /*5200*/  IMAD.MOV.U32 R37, RZ, RZ, R53 ;  /* 0x000000ffff257224 */ /* 0x000fe200078e0035 */
[----:B------:R-:W-:Y:S05]  /*5210*/  BRA `(.L_x_5939) ;  /* 0x0000058000007947 */ /* 0x000fea0003800000 */
.L_x_5920:
        /* <DEDUP_REMOVED lines=25> */
[----:B-12---:R-:W-:Y:S05]  /*53b0*/  CALL.REL.NOINC `($_ZN2at6native29vectorized_elementwise_kernelILi4EZZZNS0_15tan_kernel_cudaERNS_18TensorIteratorBaseEENKUlvE_clEvENKUlvE_clEvEUlN3c107complexIdEEE_St5arrayIPcLm2EEEEviT0_T1_$__internal_trig_reduction_slowpathd) ;  /* 0x000192a000007944 */ /* 0x006fea0003c00000 */
.L_x_5951:
[----:B------:R-:W-:Y:S05]  /*53c0*/  BSYNC B3 ;  /* 0x0000000000037941 */ /* 0x000fea0003800000 */
.L_x_5950:
        /* <DEDUP_REMOVED lines=27> */
[----:B012---:R-:W-:Y:S05]  /*5580*/  CALL.REL.NOINC `($_ZN2at6native29vectorized_elementwise_kernelILi4EZZZNS0_15tan_kernel_cudaERNS_18TensorIteratorBaseEENKUlvE_clEvENKUlvE_clEvEUlN3c107complexIdEEE_St5arrayIPcLm2EEEEviT0_T1_$__internal_trig_reduction_slowpathd) ;  /* 0x000190d000007944 */ /* 0x007fea0003c00000 */
[----:B------:R-:W-:Y:S02]  /*5590*/  IMAD.MOV.U32 R34, RZ, RZ, R3 ;  /* 0x000000ffff227224 */ /* 0x000fe400078e0003 */
[----:B------:R-:W-:Y:S02]  /*55a0*/  IMAD.MOV.U32 R66, RZ, RZ, R10 ;  /* 0x000000ffff427224 */ /* 0x000fe400078e000a */
[----:B------:R-:W-:Y:S02]  /*55b0*/  IMAD.MOV.U32 R67, RZ, RZ, R11 ;  /* 0x000000ffff437224 */ /* 0x000fe400078e000b */
.L_x_5953:
[----:B------:R-:W-:Y:S05]  /*55c0*/  BSYNC B3 ;  /* 0x0000000000037941 */ /* 0x000fea0003800000 */
.L_x_5952:
        /* <DEDUP_REMOVED lines=24> */
.L_x_5949:
[----:B------:R-:W-:Y:S05]  /*5750*/  BSYNC B2 ;  /* 0x0000000000027941 */ /* 0x000fea0003800000 */
.L_x_5948:
[----:B------:R-:W-:Y:S01]  /*5760*/  IMAD.MOV.U32 R53, RZ, RZ, R52 ;  /* 0x000000ffff357224 */ /* 0x000fe200078e0034 */
[----:B---3--:R-:W-:Y:S01]  /*5770*/  LOP3.LUT R37, RZ, 0x80000000, R33, 0xb8, !PT ;  /* 0x80000000ff257812 */ /* 0x008fe200078eb821 */
[----:B------:R-:W-:Y:S02]  /*5780*/  IMAD.MOV.U32 R52, RZ, RZ, R54 ;  /* 0x000000ffff347224 */ /* 0x000fe400078e0036 */
[----:B------:R-:W-:Y:S02]  /*5790*/  IMAD.MOV.U32 R36, RZ, RZ, RZ ;  /* 0x000000ffff247224 */ /* 0x000fe400078e00ff */
.L_x_5939:
[----:B------:R-:W-:Y:S05]  /*57a0*/  BSYNC B1 ;  /* 0x0000000000017941 */ /* 0x000fea0003800000 */
.L_x_5919:
        /* <DEDUP_REMOVED lines=25> */
[----:B0123--:R-:W-:Y:S05]  /*5940*/  CALL.REL.NOINC `($_ZN2at6native29vectorized_elementwise_kernelILi4EZZZNS0_15tan_kernel_cudaERNS_18TensorIteratorBaseEENKUlvE_clEvENKUlvE_clEvEUlN3c107complexIdEEE_St5arrayIPcLm2EEEEviT0_T1_$__internal_trig_reduction_slowpathd) ;  /* 0x00018d1000007944 */ /* 0x00ffea0003c00000 */
[----:B------:R-:W-:Y:S05]  /*5950*/  BRA `(.L_x_5960) ;  /* 0x0000002000007947 */ /* 0x000fea0003800000 */
.L_x_5959:
[----:B------:R0:W4:Y:S01]  /*5960*/  DMUL R10, RZ, R28 ;  /* 0x0000001cff0a7228 */ /* 0x0001220000000000 */
[----:B------:R-:W-:-:S05]  /*5970*/  IMAD.MOV.U32 R3, RZ, RZ, RZ ;  /* 0x000000ffff037224 */ /* 0x000fca00078e00ff */
.L_x_5960:
[----:B------:R-:W-:Y:S05]  /*5980*/  BSYNC B2 ;  /* 0x0000000000027941 */ /* 0x000fea0003800000 */
.L_x_5958:
        /* <DEDUP_REMOVED lines=35> */
.L_x_5962:
[----:B------:R-:W-:Y:S05]  /*5bc0*/  BSYNC B0 ;  /* 0x0000000000007941 */ /* 0x000fea0003800000 */
.L_x_5961:
        /* <DEDUP_REMOVED lines=64> */
[----:B-123--:R-:W-:Y:S05]  /*5fd0*/  CALL.REL.NOINC `($__internal_10_$__cuda_sm20_div_rn_f64_full) ;  /* 0x00017cc000007944 */ /* 0x00efea0003c00000 */
[----:B------:R-:W-:Y:S02]  /*5fe0*/  MOV R11, R3 ;  /* 0x00000003000b7202 */ /* 0x000fe40000000f00 */
.L_x_5966:
[----:B------:R-:W-:Y:S05]  /*5ff0*/  BSYNC B3 ;  /* 0x0000000000037941 */ /* 0x000fea0003800000 */
.L_x_5965:
[----:B------:R-:W-:-:S04]  /*6000*/  DADD R10, R32, R10 ;  /* 0x00000000200a7229 */ /* 0x000fc8000000000a */
[----:B------:R-:W0:-:S06]  /*6010*/  DSETP.GE.AND P0, PT, R34, c[0x2][0xe8], PT ;  /* 0x00803a002200762a */ /* 0x000e0c0003f06000 */
[----:B0-----:R-:W-:Y:S02]  /*6020*/  FSEL R32, R10, RZ, !P0 ;  /* 0x000000ff0a207208 */ /* 0x001fe40004000000 */
[----:B------:R-:W-:Y:S01]  /*6030*/  FSEL R33, R11, +QNAN , !P0 ;  /* 0x7ff000000b217808 */ /* 0x000fe20004000000 */
[----:B------:R-:W-:Y:S05]  /*6040*/  BRA `(.L_x_5967) ;  /* 0x000000b000007947 */ /* 0x000fea0003800000 */
.L_x_5964:
        /* <DEDUP_REMOVED lines=11> */
.L_x_5967:
[----:B------:R-:W-:Y:S05]  /*6100*/  BSYNC B2 ;  /* 0x0000000000027941 */ /* 0x000fea0003800000 */
.L_x_5963:
        /* <DEDUP_REMOVED lines=28> */
[----:B0123--:R-:W-:Y:S05]  /*62d0*/  CALL.REL.NOINC `($__internal_11_$__cuda_sm20_dsqrt_rn_f64_mediumpath_v1) ;  /* 0x0001803000007944 */ /* 0x00ffea0003c00000 */
[----:B------:R-:W-:-:S04]  /*62e0*/  LOP3.LUT R11, R11, R10, RZ, 0x3c, !PT ;  /* 0x0000000a0b0b7212 */ /* 0x000fc800078e3cff */
[----:B------:R-:W-:-:S04]  /*62f0*/  LOP3.LUT R10, R11, R10, RZ, 0x3c, !PT ;  /* 0x0000000a0b0a7212 */ /* 0x000fc800078e3cff */
[----:B------:R-:W-:Y:S02]  /*6300*/  LOP3.LUT R11, R11, R10, RZ, 0x3c, !PT ;  /* 0x0000000a0b0b7212 */ /* 0x000fe400078e3cff */
.L_x_5969:
[----:B------:R-:W-:Y:S05]  /*6310*/  BSYNC B2 ;  /* 0x0000000000027941 */ /* 0x000fea0003800000 */
.L_x_5968:
        /* <DEDUP_REMOVED lines=24> */
[----:B-123--:R-:W-:Y:S05]  /*64a0*/  CALL.REL.NOINC `($__internal_10_$__cuda_sm20_div_rn_f64_full) ;  /* 0x000177f000007944 */ /* 0x00efea0003c00000 */
[----:B------:R-:W-:Y:S02]  /*64b0*/  IMAD.MOV.U32 R11, RZ, RZ, R3 ;  /* 0x000000ffff0b7224 */ /* 0x000fe400078e0003 */
.L_x_5971:
[----:B------:R-:W-:Y:S05]  /*64c0*/  BSYNC B2 ;  /* 0x0000000000027941 */ /* 0x000fea0003800000 */
.L_x_5970:
        /* <DEDUP_REMOVED lines=23> */
[----:B------:R-:W-:Y:S01]  /*6640*/  IMAD.MOV.U32 R28, RZ, RZ, R10 ;  /* 0x000000ffff1c7224 */ /* 0x000fe200078e000a */
[----:B------:R-:W-:Y:S02]  /*6650*/  MOV R29, R3 ;  /* 0x00000003001d7202 */ /* 0x000fe40000000f00 */
.L_x_5973:
[----:B------:R-:W-:Y:S05]  /*6660*/  BSYNC B2 ;  /* 0x0000000000027941 */ /* 0x000fea0003800000 */
.L_x_5972:
[----:B------:R-:W-:Y:S02]  /*6670*/  IMAD.MOV.U32 R32, RZ, RZ, R28 ;  /* 0x000000ffff207224 */ /* 0x000fe400078e001c */
[----:B------:R-:W-:Y:S01]  /*6680*/  IMAD.MOV.U32 R33, RZ, RZ, R29 ;  /* 0x000000ffff217224 */ /* 0x000fe200078e001d */
[----:B------:R-:W-:Y:S05]  /*6690*/  BRA `(.L_x_5974) ;  /* 0x00000dd000007947 */ /* 0x000fea0003800000 */
.L_x_5957:
        /* <DEDUP_REMOVED lines=39> */
.L_x_5976:
[----:B------:R-:W-:Y:S05]  /*6910*/  BSYNC B0 ;  /* 0x0000000000007941 */ /* 0x000fea0003800000 */
.L_x_5975:
        /* <DEDUP_REMOVED lines=13> */
[----:B0123--:R-:W-:Y:S05]  /*69f0*/  CALL.REL.NOINC `($_ZN2at6native29vectorized_elementwise_kernelILi4EZZZNS0_15tan_kernel_cudaERNS_18TensorIteratorBaseEENKUlvE_clEvENKUlvE_clEvEUlN3c107complexIdEEE_St5arrayIPcLm2EEEEviT0_T1_$__internal_trig_reduction_slowpathd) ;  /* 0x00017c6000007944 */ /* 0x00ffea0003c00000 */
[----:B------:R-:W-:Y:S05]  /*6a00*/  BRA `(.L_x_5979) ;  /* 0x0000002000007947 */ /* 0x000fea0003800000 */
.L_x_5978:
[----:B0-----:R0:W4:Y:S01]  /*6a10*/  DMUL R10, RZ, R28 ;  /* 0x0000001cff0a7228 */ /* 0x0011220000000000 */
[----:B------:R-:W-:-:S05]  /*6a20*/  IMAD.MOV.U32 R3, RZ, RZ, RZ ;  /* 0x000000ffff037224 */ /* 0x000fca00078e00ff */
.L_x_5979:
[----:B------:R-:W-:Y:S05]  /*6a30*/  BSYNC B2 ;  /* 0x0000000000027941 */ /* 0x000fea0003800000 */
.L_x_5977:
        /* <DEDUP_REMOVED lines=35> */
[----:B0123--:R-:W-:Y:S05]  /*6c70*/  CALL.REL.NOINC `($_ZN2at6native29vectorized_elementwise_kernelILi4EZZZNS0_15tan_kernel_cudaERNS_18TensorIteratorBaseEENKUlvE_clEvENKUlvE_clEvEUlN3c107complexIdEEE_St5arrayIPcLm2EEEEviT0_T1_$__internal_trig_reduction_slowpathd) ;  /* 0x000179e000007944 */ /* 0x00ffea0003c00000 */
[----:B------:R-:W-:Y:S05]  /*6c80*/  BRA `(.L_x_5982) ;  /* 0x0000002000007947 */ /* 0x000fea0003800000 */
.L_x_5981:
[----:B------:R3:W4:Y:S01]  /*6c90*/  DMUL R10, RZ, R28 ;  /* 0x0000001cff0a7228 */ /* 0x0007220000000000 */
[----:B------:R-:W-:-:S05]  /*6ca0*/  IMAD.MOV.U32 R3, RZ, RZ, RZ ;  /* 0x000000ffff037224 */ /* 0x000fca00078e00ff */
.L_x_5982:
[----:B------:R-:W-:Y:S05]  /*6cb0*/  BSYNC B2 ;  /* 0x0000000000027941 */ /* 0x000fea0003800000 */
.L_x_5980:
        /* <DEDUP_REMOVED lines=31> */
.L_x_5956:
[----:B------:R-:W0:-:S10]  /*6eb0*/  DADD R54, R28, -R28 ;  /* 0x000000001c367229 */ /* 0x000e14000000081c */
[----:B0-----:R-:W-:Y:S02]  /*6ec0*/  IMAD.MOV.U32 R32, RZ, RZ, R54 ;  /* 0x000000ffff207224 */ /* 0x001fe400078e0036 */
[----:B------:R-:W-:Y:S01]  /*6ed0*/  IMAD.MOV.U32 R33, RZ, RZ, R55 ;  /* 0x000000ffff217224 */ /* 0x000fe200078e0037 */
[----:B------:R-:W-:Y:S05]  /*6ee0*/  BRA `(.L_x_5974) ;  /* 0x0000058000007947 */ /* 0x000fea0003800000 */
.L_x_5955:
        /* <DEDUP_REMOVED lines=25> */
[----:B-123--:R-:W-:Y:S05]  /*7080*/  CALL.REL.NOINC `($_ZN2at6native29vectorized_elementwise_kernelILi4EZZZNS0_15tan_kernel_cudaERNS_18TensorIteratorBaseEENKUlvE_clEvENKUlvE_clEvEUlN3c107complexIdEEE_St5arrayIPcLm2EEEEviT0_T1_$__internal_trig_reduction_slowpathd) ;  /* 0x000175d000007944 */ /* 0x00efea0003c00000 */
.L_x_5986:
[----:B------:R-:W-:Y:S05]  /*7090*/  BSYNC B3 ;  /* 0x0000000000037941 */ /* 0x000fea0003800000 */
.L_x_5985:
        /* <DEDUP_REMOVED lines=27> */
[----:B012---:R-:W-:Y:S05]  /*7250*/  CALL.REL.NOINC `($_ZN2at6native29vectorized_elementwise_kernelILi4EZZZNS0_15tan_kernel_cudaERNS_18TensorIteratorBaseEENKUlvE_clEvENKUlvE_clEvEUlN3c107complexIdEEE_St5arrayIPcLm2EEEEviT0_T1_$__internal_trig_reduction_slowpathd) ;  /* 0x0001740000007944 */ /* 0x007fea0003c00000 */
[----:B------:R-:W-:Y:S01]  /*7260*/  MOV R30, R3 ;  /* 0x00000003001e7202 */ /* 0x000fe20000000f00 */
[----:B------:R-:W-:Y:S02]  /*7270*/  IMAD.MOV.U32 R66, RZ, RZ, R10 ;  /* 0x000000ffff427224 */ /* 0x000fe400078e000a */
[----:B------:R-:W-:Y:S02]  /*7280*/  IMAD.MOV.U32 R67, RZ, RZ, R11 ;  /* 0x000000ffff437224 */ /* 0x000fe400078e000b */
.L_x_5988:
[----:B------:R-:W-:Y:S05]  /*7290*/  BSYNC B3 ;  /* 0x0000000000037941 */ /* 0x000fea0003800000 */
.L_x_5987:
        /* <DEDUP_REMOVED lines=24> */
.L_x_5984:
[----:B------:R-:W-:Y:S05]  /*7420*/  BSYNC B2 ;  /* 0x0000000000027941 */ /* 0x000fea0003800000 */
.L_x_5983:
[----:B------:R-:W-:Y:S01]  /*7430*/  MOV R55, R54 ;  /* 0x0000003600377202 */ /* 0x000fe20000000f00 */
[----:B------:R-:W-:Y:S01]  /*7440*/  IMAD.MOV.U32 R54, RZ, RZ, R38 ;  /* 0x000000ffff367224 */ /* 0x000fe200078e0026 */
[----:B---3--:R-:W-:Y:S01]  /*7450*/  LOP3.LUT R33, RZ, 0x80000000, R29, 0xb8, !PT ;  /* 0x80000000ff217812 */ /* 0x008fe200078eb81d */
[----:B------:R-:W-:Y:S02]  /*7460*/  IMAD.MOV.U32 R32, RZ, RZ, RZ ;  /* 0x000000ffff207224 */ /* 0x000fe400078e00ff */
.L_x_5974:
[----:B------:R-:W-:Y:S05]  /*7470*/  BSYNC B1 ;  /* 0x0000000000017941 */ /* 0x000fea0003800000 */
.L_x_5954:
        /* <DEDUP_REMOVED lines=25> */
[----:B-1234-:R-:W-:Y:S05]  /*7610*/  CALL.REL.NOINC `($_ZN2at6native29vectorized_elementwise_kernelILi4EZZZNS0_15tan_kernel_cudaERNS_18TensorIteratorBaseEENKUlvE_clEvENKUlvE_clEvEUlN3c107complexIdEEE_St5arrayIPcLm2EEEEviT0_T1_$__internal_trig_reduction_slowpathd) ;  /* 0x0001704000007944 */ /* 0x01efea0003c00000 */
[----:B------:R-:W-:Y:S05]  /*7620*/  BRA `(.L_x_5995) ;  /* 0x0000002000007947 */ /* 0x000fea0003800000 */
.L_x_5994:
[----:B------:R4:W0:Y:S01]  /*7630*/  DMUL R10, RZ, R24 ;  /* 0x00000018ff0a7228 */ /* 0x0008220000000000 */
[----:B------:R-:W-:-:S05]  /*7640*/  MOV R3, RZ ;  /* 0x000000ff00037202 */ /* 0x000fca0000000f00 */
.L_x_5995:
[----:B------:R-:W-:Y:S05]  /*7650*/  BSYNC B2 ;  /* 0x0000000000027941 */ /* 0x000fea0003800000 */
.L_x_5993:
        /* <DEDUP_REMOVED lines=35> */
.L_x_5997:
[----:B------:R-:W-:Y:S05]  /*7890*/  BSYNC B0 ;  /* 0x0000000000007941 */ /* 0x000fea0003800000 */
.L_x_5996:
        /* <DEDUP_REMOVED lines=65> */
[----:B------:R-:W-:Y:S02]  /*7cb0*/  IMAD.MOV.U32 R11, RZ, RZ, R3 ;  /* 0x000000ffff0b7224 */ /* 0x000fe400078e0003 */
.L_x_6001:
[----:B------:R-:W-:Y:S05]  /*7cc0*/  BSYNC B3 ;  /* 0x0000000000037941 */ /* 0x000fea0003800000 */
.L_x_6000:
[----:B------:R-:W-:-:S04]  /*7cd0*/  DADD R10, R28, R10 ;  /* 0x000000001c0a7229 */ /* 0x000fc8000000000a */
[----:B------:R-:W0:-:S06]  /*7ce0*/  DSETP.GE.AND P0, PT, R30, c[0x2][0xe8], PT ;  /* 0x00803a001e00762a */ /* 0x000e0c0003f06000 */
[----:B0-----:R-:W-:Y:S02]  /*7cf0*/  FSEL R28, R10, RZ, !P0 ;  /* 0x000000ff0a1c7208 */ /* 0x001fe40004000000 */
[----:B------:R-:W-:Y:S01]  /*7d00*/  FSEL R29, R11, +QNAN , !P0 ;  /* 0x7ff000000b1d7808 */ /* 0x000fe20004000000 */
[----:B------:R-:W-:Y:S05]  /*7d10*/  BRA `(.L_x_6002) ;  /* 0x000000b000007947 */ /* 0x000fea0003800000 */
.L_x_5999:
        /* <DEDUP_REMOVED lines=11> */
.L_x_6002:
[----:B------:R-:W-:Y:S05]  /*7dd0*/  BSYNC B2 ;  /* 0x0000000000027941 */ /* 0x000fea0003800000 */
.L_x_5998:
        /* <DEDUP_REMOVED lines=28> */
[----:B0123--:R-:W-:Y:S05]  /*7fa0*/  CALL.REL.NOINC `($__internal_11_$__cuda_sm20_dsqrt_rn_f64_mediumpath_v1) ;  /* 0x0001636000007944 */ /* 0x00ffea0003c00000 */
[----:B------:R-:W-:-:S04]  /*7fb0*/  LOP3.LUT R11, R11, R10, RZ, 0x3c, !PT ;  /* 0x0000000a0b0b7212 */ /* 0x000fc800078e3cff */
[----:B------:R-:W-:-:S04]  /*7fc0*/  LOP3.LUT R10, R11, R10, RZ, 0x3c, !PT ;  /* 0x0000000a0b0a7212 */ /* 0x000fc800078e3cff */
[----:B------:R-:W-:Y:S02]  /*7fd0*/  LOP3.LUT R11, R11, R10, RZ, 0x3c, !PT ;  /* 0x0000000a0b0b7212 */ /* 0x000fe400078e3cff */
.L_x_6004:
[----:B------:R-:W-:Y:S05]  /*7fe0*/  BSYNC B2 ;  /* 0x0000000000027941 */ /* 0x000fea0003800000 */
.L_x_6003:
        /* <DEDUP_REMOVED lines=24> */
[----:B-123--:R-:W-:Y:S05]  /*8170*/  CALL.REL.NOINC `($__internal_10_$__cuda_sm20_div_rn_f64_full) ;  /* 0x00015b2000007944 */ /* 0x00efea0003c00000 */
[----:B------:R-:W-:Y:S02]  /*8180*/  IMAD.MOV.U32 R11, RZ, RZ, R3 ;  /* 0x000000ffff0b7224 */ /* 0x000fe400078e0003 */
.L_x_6006:
[----:B------:R-:W-:Y:S05]  /*8190*/  BSYNC B2 ;  /* 0x0000000000027941 */ /* 0x000fea0003800000 */
.L_x_6005:
        /* <DEDUP_REMOVED lines=22> */
[----:B-123--:R-:W-:Y:S05]  /*8300*/  CALL.REL.NOINC `($__internal_10_$__cuda_sm20_div_rn_f64_full) ;  /* 0x0001599000007944 */ /* 0x00efea0003c00000 */
[----:B------:R-:W-:Y:S02]  /*8310*/  IMAD.MOV.U32 R24, RZ, RZ, R10 ;  /* 0x000000ffff187224 */ /* 0x000fe400078e000a */
[----:B------:R-:W-:Y:S02]  /*8320*/  IMAD.MOV.U32 R25, RZ, RZ, R3 ;  /* 0x000000ffff197224 */ /* 0x000fe400078e0003 */
.L_x_6008:
[----:B------:R-:W-:Y:S05]  /*8330*/  BSYNC B2 ;  /* 0x0000000000027941 */ /* 0x000fea0003800000 */
.L_x_6007:
[----:B------:R-:W-:Y:S01]  /*8340*/  IMAD.MOV.U32 R28, RZ, RZ, R24 ;  /* 0x000000ffff1c7224 */ /* 0x000fe200078e0018 */
[----:B------:R-:W-:Y:S01]  /*8350*/  MOV R29, R25 ;  /* 0x00000019001d7202 */ /* 0x000fe20000000f00 */
[----:B------:R-:W-:Y:S05]  /*8360*/  BRA `(.L_x_6009) ;  /* 0x00000dd000007947 */ /* 0x000fea0003800000 */
.L_x_5992:
        /* <DEDUP_REMOVED lines=39> */
.L_x_6011:
[----:B------:R-:W-:Y:S05]  /*85e0*/  BSYNC B0 ;  /* 0x0000000000007941 */ /* 0x000fea0003800000 */
.L_x_6010:
        /* <DEDUP_REMOVED lines=13> */
[----:B012-4-:R-:W-:Y:S05]  /*86c0*/  CALL.REL.NOINC `($_ZN2at6native29vectorized_elementwise_kernelILi4EZZZNS0_15tan_kernel_cudaERNS_18TensorIteratorBaseEENKUlvE_clEvENKUlvE_clEvEUlN3c107complexIdEEE_St5arrayIPcLm2EEEEviT0_T1_$__internal_trig_reduction_slowpathd) ;  /* 0x00015f9000007944 */ /* 0x017fea0003c00000 */
[----:B------:R-:W-:Y:S05]  /*86d0*/  BRA `(.L_x_6014) ;  /* 0x0000002000007947 */ /* 0x000fea0003800000 */
.L_x_6013:
[----:B----4-:R4:W3:Y:S01]  /*86e0*/  DMUL R10, RZ, R24 ;  /* 0x00000018ff0a7228 */ /* 0x0108e20000000000 */
[----:B------:R-:W-:-:S05]  /*86f0*/  IMAD.MOV.U32 R3, RZ, RZ, RZ ;  /* 0x000000ffff037224 */ /* 0x000fca00078e00ff */
.L_x_6014:
[----:B------:R-:W-:Y:S05]  /*8700*/  BSYNC B2 ;  /* 0x0000000000027941 */ /* 0x000fea0003800000 */
.L_x_6012:
        /* <DEDUP_REMOVED lines=37> */
.L_x_6016:
[----:B------:R3:W4:Y:S01]  /*8960*/  DMUL R10, RZ, R24 ;  /* 0x00000018ff0a7228 */ /* 0x0007220000000000 */
[----:B------:R-:W-:-:S05]  /*8970*/  IMAD.MOV.U32 R3, RZ, RZ, RZ ;  /* 0x000000ffff037224 */ /* 0x000fca00078e00ff */
.L_x_6017:
[----:B------:R-:W-:Y:S05]  /*8980*/  BSYNC B2 ;  /* 0x0000000000027941 */ /* 0x000fea0003800000 */
.L_x_6015:
        /* <DEDUP_REMOVED lines=31> */
.L_x_5991:
[----:B------:R-:W4:-:S10]  /*8b80*/  DADD R66, R24, -R24 ;  /* 0x0000000018427229 */ /* 0x000f140000000818 */
[----:B----4-:R-:W-:Y:S01]  /*8b90*/  IMAD.MOV.U32 R28, RZ, RZ, R66 ;  /* 0x000000ffff1c7224 */ /* 0x010fe200078e0042 */
[----:B------:R-:W-:Y:S01]  /*8ba0*/  MOV R29, R67 ;  /* 0x00000043001d7202 */ /* 0x000fe20000000f00 */
[----:B------:R-:W-:Y:S05]  /*8bb0*/  BRA `(.L_x_6009) ;  /* 0x0000058000007947 */ /* 0x000fea0003800000 */
.L_x_5990:
        /* <DEDUP_REMOVED lines=25> */
[----:B-123--:R-:W-:Y:S05]  /*8d50*/  CALL.REL.NOINC `($_ZN2at6native29vectorized_elementwise_kernelILi4EZZZNS0_15tan_kernel_cudaERNS_18TensorIteratorBaseEENKUlvE_clEvENKUlvE_clEvEUlN3c107complexIdEEE_St5arrayIPcLm2EEEEviT0_T1_$__internal_trig_reduction_slowpathd) ;  /* 0x0001590000007944 */ /* 0x00efea0003c00000 */
.L_x_6021:
[----:B------:R-:W-:Y:S05]  /*8d60*/  BSYNC B3 ;  /* 0x0000000000037941 */ /* 0x000fea0003800000 */
.L_x_6020:
        /* <DEDUP_REMOVED lines=28> */
[----:B------:R-:W-:Y:S01]  /*8f30*/  IMAD.MOV.U32 R26, RZ, RZ, R3 ;  /* 0x000000ffff1a7224 */ /* 0x000fe200078e0003 */
[----:B------:R-:W-:Y:S01]  /*8f40*/  MOV R39, R11 ;  /* 0x0000000b00277202 */ /* 0x000fe20000000f00 */
[----:B------:R-:W-:Y:S02]  /*8f50*/  IMAD.MOV.U32 R38, RZ, RZ, R10 ;  /* 0x000000ffff267224 */ /* 0x000fe400078e000a */
.L_x_6023:
[----:B------:R-:W-:Y:S05]  /*8f60*/  BSYNC B3 ;  /* 0x0000000000037941 */ /* 0x000fea0003800000 */
.L_x_6022:
        /* <DEDUP_REMOVED lines=24> */
.L_x_6019:
[----:B------:R-:W-:Y:S05]  /*90f0*/  BSYNC B2 ;  /* 0x0000000000027941 */ /* 0x000fea0003800000 */
.L_x_6018:
[----:B------:R-:W-:Y:S01]  /*9100*/  IMAD.MOV.U32 R67, RZ, RZ, R66 ;  /* 0x000000ffff437224 */ /* 0x000fe200078e0042 */
[----:B---3--:R-:W-:Y:S01]  /*9110*/  LOP3.LUT R29, RZ, 0x80000000, R25, 0xb8, !PT ;  /* 0x80000000ff1d7812 */ /* 0x008fe200078eb819 */
[----:B------:R-:W-:Y:S01]  /*9120*/  IMAD.MOV.U32 R66, RZ, RZ, R34 ;  /* 0x000000ffff427224 */ /* 0x000fe200078e0022 */
[----:B------:R-:W-:Y:S02]  /*9130*/  MOV R28, RZ ;  /* 0x000000ff001c7202 */ /* 0x000fe40000000f00 */
.L_x_6009:
[----:B------:R-:W-:Y:S05]  /*9140*/  BSYNC B1 ;  /* 0x0000000000017941 */ /* 0x000fea0003800000 */
.L_x_5989:
        /* <DEDUP_REMOVED lines=27> */
.L_x_6029:
[----:B------:R4:W0:Y:S01]  /*9300*/  DMUL R10, RZ, R20 ;  /* 0x00000014ff0a7228 */ /* 0x0008220000000000 */
[----:B------:R-:W-:-:S05]  /*9310*/  IMAD.MOV.U32 R3, RZ, RZ, RZ ;  /* 0x000000ffff037224 */ /* 0x000fca00078e00ff */
.L_x_6030:
[----:B------:R-:W-:Y:S05]  /*9320*/  BSYNC B2 ;  /* 0x0000000000027941 */ /* 0x000fea0003800000 */
.L_x_6028:
        /* <DEDUP_REMOVED lines=35> */
.L_x_6032:
[----:B------:R-:W-:Y:S05]  /*9560*/  BSYNC B0 ;  /* 0x0000000000007941 */ /* 0x000fea0003800000 */
.L_x_6031:
        /* <DEDUP_REMOVED lines=66> */
.L_x_6036:
[----:B------:R-:W-:Y:S05]  /*9990*/  BSYNC B3 ;  /* 0x0000000000037941 */ /* 0x000fea0003800000 */
.L_x_6035:
[----:B------:R-:W-:-:S04]  /*99a0*/  DADD R10, R24, R10 ;  /* 0x00000000180a7229 */ /* 0x000fc8000000000a */
[----:B------:R-:W0:-:S06]  /*99b0*/  DSETP.GE.AND P0, PT, R26, c[0x2][0xe8], PT ;  /* 0x00803a001a00762a */ /* 0x000e0c0003f06000 */
[----:B0-----:R-:W-:Y:S02]  /*99c0*/  FSEL R24, R10, RZ, !P0 ;  /* 0x000000ff0a187208 */ /* 0x001fe40004000000 */
[----:B------:R-:W-:Y:S01]  /*99d0*/  FSEL R25, R11, +QNAN , !P0 ;  /* 0x7ff000000b197808 */ /* 0x000fe20004000000 */
[----:B------:R-:W-:Y:S05]  /*99e0*/  BRA `(.L_x_6037) ;  /* 0x000000b000007947 */ /* 0x000fea0003800000 */
.L_x_6034:
        /* <DEDUP_REMOVED lines=11> */
.L_x_6037:
[----:B------:R-:W-:Y:S05]  /*9aa0*/  BSYNC B2 ;  /* 0x0000000000027941 */ /* 0x000fea0003800000 */
.L_x_6033:
        /* <DEDUP_REMOVED lines=28> */
[----:B0123--:R-:W-:Y:S05]  /*9c70*/  CALL.REL.NOINC `($__internal_11_$__cuda_sm20_dsqrt_rn_f64_mediumpath_v1) ;  /* 0x0001469000007944 */ /* 0x00ffea0003c00000 */
[----:B------:R-:W-:-:S04]  /*9c80*/  LOP3.LUT R11, R11, R10, RZ, 0x3c, !PT ;  /* 0x0000000a0b0b7212 */ /* 0x000fc800078e3cff */
[----:B------:R-:W-:-:S04]  /*9c90*/  LOP3.LUT R10, R11, R10, RZ, 0x3c, !PT ;  /* 0x0000000a0b0a7212 */ /* 0x000fc800078e3cff */
[----:B------:R-:W-:Y:S02]  /*9ca0*/  LOP3.LUT R11, R11, R10, RZ, 0x3c, !PT ;  /* 0x0000000a0b0b7212 */ /* 0x000fe400078e3cff */
.L_x_6039:
[----:B------:R-:W-:Y:S05]  /*9cb0*/  BSYNC B2 ;  /* 0x0000000000027941 */ /* 0x000fea0003800000 */
.L_x_6038:
        /* <DEDUP_REMOVED lines=26> */
.L_x_6041:
[----:B------:R-:W-:Y:S05]  /*9e60*/  BSYNC B2 ;  /* 0x0000000000027941 */ /* 0x000fea0003800000 */
.L_x_6040:
        /* <DEDUP_REMOVED lines=24> */
[----:B------:R-:W-:Y:S02]  /*9ff0*/  IMAD.MOV.U32 R21, RZ, RZ, R3 ;  /* 0x000000ffff157224 */ /* 0x000fe400078e0003 */
.L_x_6043:
[----:B------:R-:W-:Y:S05]  /*a000*/  BSYNC B2 ;  /* 0x0000000000027941 */ /* 0x000fea0003800000 */
.L_x_6042:
[----:B------:R-:W-:Y:S02]  /*a010*/  IMAD.MOV.U32 R24, RZ, RZ, R20 ;  /* 0x000000ffff187224 */ /* 0x000fe400078e0014 */
[----:B------:R-:W-:Y:S01]  /*a020*/  IMAD.MOV.U32 R25, RZ, RZ, R21 ;  /* 0x000000ffff197224 */ /* 0x000fe200078e0015 */
[----:B------:R-:W-:Y:S05]  /*a030*/  BRA `(.L_x_6044) ;  /* 0x00000dd000007947 */ /* 0x000fea0003800000 */
.L_x_6027:
        /* <DEDUP_REMOVED lines=39> */
.L_x_6046:
[----:B------:R-:W-:Y:S05]  /*a2b0*/  BSYNC B0 ;  /* 0x0000000000007941 */ /* 0x000fea0003800000 */
.L_x_6045:
        /* <DEDUP_REMOVED lines=15> */
.L_x_6048:
[----:B----4-:R4:W3:Y:S01]  /*a3b0*/  DMUL R10, RZ, R20 ;  /* 0x00000014ff0a7228 */ /* 0x0108e20000000000 */
[----:B------:R-:W-:-:S05]  /*a3c0*/  IMAD.MOV.U32 R3, RZ, RZ, RZ ;  /* 0x000000ffff037224 */ /* 0x000fca00078e00ff */
.L_x_6049:
[----:B------:R-:W-:Y:S05]  /*a3d0*/  BSYNC B2 ;  /* 0x0000000000027941 */ /* 0x000fea0003800000 */
.L_x_6047:
        /* <DEDUP_REMOVED lines=37> */
.L_x_6051:
[----:B------:R3:W4:Y:S01]  /*a630*/  DMUL R10, RZ, R20 ;  /* 0x00000014ff0a7228 */ /* 0x0007220000000000 */
[----:B------:R-:W-:-:S05]  /*a640*/  IMAD.MOV.U32 R3, RZ, RZ, RZ ;  /* 0x000000ffff037224 */ /* 0x000fca00078e00ff */
.L_x_6052:
[----:B------:R-:W-:Y:S05]  /*a650*/  BSYNC B2 ;  /* 0x0000000000027941 */ /* 0x000fea0003800000 */
.L_x_6050:
        /* <DEDUP_REMOVED lines=31> */
.L_x_6026:
[----:B------:R-:W4:-:S10]  /*a850*/  DADD R68, R20, -R20 ;  /* 0x0000000014447229 */ /* 0x000f140000000814 */
[----:B----4-:R-:W-:Y:S02]  /*a860*/  IMAD.MOV.U32 R24, RZ, RZ, R68 ;  /* 0x000000ffff187224 */ /* 0x010fe400078e0044 */
[----:B------:R-:W-:Y:S01]  /*a870*/  IMAD.MOV.U32 R25, RZ, RZ, R69 ;  /* 0x000000ffff197224 */ /* 0x000fe200078e0045 */
[----:B------:R-:W-:Y:S05]  /*a880*/  BRA `(.L_x_6044) ;  /* 0x0000058000007947 */ /* 0x000fea0003800000 */
.L_x_6025:
        /* <DEDUP_REMOVED lines=25> */
[----:B-123--:R-:W-:Y:S05]  /*aa20*/  CALL.REL.NOINC `($_ZN2at6native29vectorized_elementwise_kernelILi4EZZZNS0_15tan_kernel_cudaERNS_18TensorIteratorBaseEENKUlvE_clEvENKUlvE_clEvEUlN3c107complexIdEEE_St5arrayIPcLm2EEEEviT0_T1_$__internal_trig_reduction_slowpathd) ;  /* 0x00013c3000007944 */ /* 0x00efea0003c00000 */
.L_x_6056:
[----:B------:R-:W-:Y:S05]  /*aa30*/  BSYNC B3 ;  /* 0x0000000000037941 */ /* 0x000fea0003800000 */
.L_x_6055:
        /* <DEDUP_REMOVED lines=28> */
[----:B------:R-:W-:Y:S02]  /*ac00*/  IMAD.MOV.U32 R22, RZ, RZ, R3 ;  /* 0x000000ffff167224 */ /* 0x000fe400078e0003 */
[----:B------:R-:W-:Y:S02]  /*ac10*/  IMAD.MOV.U32 R34, RZ, RZ, R10 ;  /* 0x000000ffff227224 */ /* 0x000fe400078e000a */
[----:B------:R-:W-:Y:S02]  /*ac20*/  IMAD.MOV.U32 R35, RZ, RZ, R11 ;  /* 0x000000ffff237224 */ /* 0x000fe400078e000b */
.L_x_6058:
[----:B------:R-:W-:Y:S05]  /*ac30*/  BSYNC B3 ;  /* 0x0000000000037941 */ /* 0x000fea0003800000 */
.L_x_6057:
        /* <DEDUP_REMOVED lines=24> */
.L_x_6054:
[----:B------:R-:W-:Y:S05]  /*adc0*/  BSYNC B2 ;  /* 0x0000000000027941 */ /* 0x000fea0003800000 */
.L_x_6053:
[----:B------:R-:W-:Y:S01]  /*add0*/  IMAD.MOV.U32 R69, RZ, RZ, R68 ;  /* 0x000000ffff457224 */ /* 0x000fe200078e0044 */
[----:B---3--:R-:W-:Y:S01]  /*ade0*/  LOP3.LUT R25, RZ, 0x80000000, R21, 0xb8, !PT ;  /* 0x80000000ff197812 */ /* 0x008fe200078eb815 */
[----:B------:R-:W-:Y:S02]  /*adf0*/  IMAD.MOV.U32 R68, RZ, RZ, R30 ;  /* 0x000000ffff447224 */ /* 0x000fe400078e001e */
[----:B------:R-:W-:Y:S02]  /*ae00*/  IMAD.MOV.U32 R24, RZ, RZ, RZ ;  /* 0x000000ffff187224 */ /* 0x000fe400078e00ff */
.L_x_6044:
[----:B------:R-:W-:Y:S05]  /*ae10*/  BSYNC B1 ;  /* 0x0000000000017941 */ /* 0x000fea0003800000 */
.L_x_6024:
        /* <DEDUP_REMOVED lines=27> */
.L_x_6064:
[----:B------:R4:W0:Y:S01]  /*afd0*/  DMUL R10, RZ, R16 ;  /* 0x00000010ff0a7228 */ /* 0x0008220000000000 */
[----:B------:R-:W-:-:S05]  /*afe0*/  IMAD.MOV.U32 R3, RZ, RZ, RZ ;  /* 0x000000ffff037224 */ /* 0x000fca00078e00ff */
.L_x_6065:
[----:B------:R-:W-:Y:S05]  /*aff0*/  BSYNC B2 ;  /* 0x0000000000027941 */ /* 0x000fea0003800000 */
.L_x_6063:
        /* <DEDUP_REMOVED lines=35> */
.L_x_6067:
[----:B------:R-:W-:Y:S05]  /*b230*/  BSYNC B0 ;  /* 0x0000000000007941 */ /* 0x000fea0003800000 */
.L_x_6066:
        /* <DEDUP_REMOVED lines=64> */
[----:B-123--:R-:W-:Y:S05]  /*b640*/  CALL.REL.NOINC `($__internal_10_$__cuda_sm20_div_rn_f64_full) ;  /* 0x0001265000007944 */ /* 0x00efea0003c00000 */
[----:B------:R-:W-:Y:S02]  /*b650*/  IMAD.MOV.U32 R11, RZ, RZ, R3 ;  /* 0x000000ffff0b7224 */ /* 0x000fe400078e0003 */
.L_x_6071:
[----:B------:R-:W-:Y:S05]  /*b660*/  BSYNC B3 ;  /* 0x0000000000037941 */ /* 0x000fea0003800000 */
.L_x_6070:
[----:B------:R-:W-:-:S04]  /*b670*/  DADD R10, R20, R10 ;  /* 0x00000000140a7229 */ /* 0x000fc8000000000a */
[----:B------:R-:W0:-:S06]  /*b680*/  DSETP.GE.AND P0, PT, R22, c[0x2][0xe8], PT ;  /* 0x00803a001600762a */ /* 0x000e0c0003f06000 */
[----:B0-----:R-:W-:Y:S02]  /*b690*/  FSEL R20, R10, RZ, !P0 ;  /* 0x000000ff0a147208 */ /* 0x001fe40004000000 */
[----:B------:R-:W-:Y:S01]  /*b6a0*/  FSEL R21, R11, +QNAN , !P0 ;  /* 0x7ff000000b157808 */ /* 0x000fe20004000000 */
[----:B------:R-:W-:Y:S05]  /*b6b0*/  BRA `(.L_x_6072) ;  /* 0x000000b000007947 */ /* 0x000fea0003800000 */
.L_x_6069:
        /* <DEDUP_REMOVED lines=11> */
.L_x_6072:
[----:B------:R-:W-:Y:S05]  /*b770*/  BSYNC B2 ;  /* 0x0000000000027941 */ /* 0x000fea0003800000 */
.L_x_6068:
        /* <DEDUP_REMOVED lines=28> */
[----:B0123--:R-:W-:Y:S05]  /*b940*/  CALL.REL.NOINC `($__internal_11_$__cuda_sm20_dsqrt_rn_f64_mediumpath_v1) ;  /* 0x000129c000007944 */ /* 0x00ffea0003c00000 */
[----:B------:R-:W-:-:S04]  /*b950*/  LOP3.LUT R11, R11, R10, RZ, 0x3c, !PT ;  /* 0x0000000a0b0b7212 */ /* 0x000fc800078e3cff */
[----:B------:R-:W-:-:S04]  /*b960*/  LOP3.LUT R10, R11, R10, RZ, 0x3c, !PT ;  /* 0x0000000a0b0a7212 */ /* 0x000fc800078e3cff */
[----:B------:R-:W-:Y:S02]  /*b970*/  LOP3.LUT R11, R11, R10, RZ, 0x3c, !PT ;  /* 0x0000000a0b0b7212 */ /* 0x000fe400078e3cff */
.L_x_6074:
[----:B------:R-:W-:Y:S05]  /*b980*/  BSYNC B2 ;  /* 0x0000000000027941 */ /* 0x000fea0003800000 */
.L_x_6073:
        /* <DEDUP_REMOVED lines=26> */
.L_x_6076:
[----:B------:R-:W-:Y:S05]  /*bb30*/  BSYNC B2 ;  /* 0x0000000000027941 */ /* 0x000fea0003800000 */
.L_x_6075:
        /* <DEDUP_REMOVED lines=23> */
[----:B------:R-:W-:Y:S01]  /*bcb0*/  MOV R16, R10 ;  /* 0x0000000a00107202 */ /* 0x000fe20000000f00 */
[----:B------:R-:W-:Y:S02]  /*bcc0*/  IMAD.MOV.U32 R17, RZ, RZ, R3 ;  /* 0x000000ffff117224 */ /* 0x000fe400078e0003 */
.L_x_6078:
[----:B------:R-:W-:Y:S05]  /*bcd0*/  BSYNC B2 ;  /* 0x0000000000027941 */ /* 0x000fea0003800000 */
.L_x_6077:
[----:B------:R-:W-:Y:S02]  /*bce0*/  IMAD.MOV.U32 R20, RZ, RZ, R16 ;  /* 0x000000ffff147224 */ /* 0x000fe400078e0010 */
[----:B------:R-:W-:Y:S01]  /*bcf0*/  IMAD.MOV.U32 R21, RZ, RZ, R17 ;  /* 0x000000ffff157224 */ /* 0x000fe200078e0011 */
[----:B------:R-:W-:Y:S05]  /*bd00*/  BRA `(.L_x_6079) ;  /* 0x00000dd000007947 */ /* 0x000fea0003800000 */
.L_x_6062:
        /* <DEDUP_REMOVED lines=39> */
.L_x_6081:
[----:B------:R-:W-:Y:S05]  /*bf80*/  BSYNC B0 ;  /* 0x0000000000007941 */ /* 0x000fea0003800000 */
.L_x_6080:
        /* <DEDUP_REMOVED lines=15> */
.L_x_6083:
[----:B----4-:R4:W3:Y:S01]  /*c080*/  DMUL R10, RZ, R16 ;  /* 0x00000010ff0a7228 */ /* 0x0108e20000000000 */
[----:B------:R-:W-:-:S05]  /*c090*/  IMAD.MOV.U32 R3, RZ, RZ, RZ ;  /* 0x000000ffff037224 */ /* 0x000fca00078e00ff */
.L_x_6084:
[----:B------:R-:W-:Y:S05]  /*c0a0*/  BSYNC B2 ;  /* 0x0000000000027941 */ /* 0x000fea0003800000 */
.L_x_6082:
        /* <DEDUP_REMOVED lines=37> */
.L_x_6086:
[----:B------:R3:W4:Y:S01]  /*c300*/  DMUL R10, RZ, R16 ;  /* 0x00000010ff0a7228 */ /* 0x0007220000000000 */
[----:B------:R-:W-:-:S05]  /*c310*/  IMAD.MOV.U32 R3, RZ, RZ, RZ ;  /* 0x000000ffff037224 */ /* 0x000fca00078e00ff */
.L_x_6087:
[----:B------:R-:W-:Y:S05]  /*c320*/  BSYNC B2 ;  /* 0x0000000000027941 */ /* 0x000fea0003800000 */
.L_x_6085:
        /* <DEDUP_REMOVED lines=31> */
.L_x_6061:
[----:B------:R-:W4:-:S10]  /*c520*/  DADD R70, R16, -R16 ;  /* 0x0000000010467229 */ /* 0x000f140000000810 */
[----:B----4-:R-:W-:Y:S01]  /*c530*/  MOV R20, R70 ;  /* 0x0000004600147202 */ /* 0x010fe20000000f00 */
[----:B------:R-:W-:Y:S01]  /*c540*/  IMAD.MOV.U32 R21, RZ, RZ, R71 ;  /* 0x000000ffff157224 */ /* 0x000fe200078e0047 */
[----:B------:R-:W-:Y:S05]  /*c550*/  BRA `(.L_x_6079) ;  /* 0x0000058000007947 */ /* 0x000fea0003800000 */
.L_x_6060:
        /* <DEDUP_REMOVED lines=26> */
.L_x_6091:
[----:B------:R-:W-:Y:S05]  /*c700*/  BSYNC B3 ;  /* 0x0000000000037941 */ /* 0x000fea0003800000 */
.L_x_6090:
        /* <DEDUP_REMOVED lines=27> */
[----:B012---:R-:W-:Y:S05]  /*c8c0*/  CALL.REL.NOINC `($_ZN2at6native29vectorized_elementwise_kernelILi4EZZZNS0_15tan_kernel_cudaERNS_18TensorIteratorBaseEENKUlvE_clEvENKUlvE_clEvEUlN3c107complexIdEEE_St5arrayIPcLm2EEEEviT0_T1_$__internal_trig_reduction_slowpathd) ;  /* 0x00011d9000007944 */ /* 0x007fea0003c00000 */
[----:B------:R-:W-:Y:S02]  /*c8d0*/  IMAD.MOV.U32 R18, RZ, RZ, R3 ;  /* 0x000000ffff127224 */ /* 0x000fe400078e0003 */
[----:B------:R-:W-:Y:S02]  /*c8e0*/  IMAD.MOV.U32 R30, RZ, RZ, R10 ;  /* 0x000000ffff1e7224 */ /* 0x000fe400078e000a */
[----:B------:R-:W-:Y:S02]  /*c8f0*/  IMAD.MOV.U32 R31, RZ, RZ, R11 ;  /* 0x000000ffff1f7224 */ /* 0x000fe400078e000b */
.L_x_6093:
[----:B------:R-:W-:Y:S05]  /*c900*/  BSYNC B3 ;  /* 0x0000000000037941 */ /* 0x000fea0003800000 */
.L_x_6092:
        /* <DEDUP_REMOVED lines=24> */
.L_x_6089:
[----:B------:R-:W-:Y:S05]  /*ca90*/  BSYNC B2 ;  /* 0x0000000000027941 */ /* 0x000fea0003800000 */
.L_x_6088:
[----:B------:R-:W-:Y:S01]  /*caa0*/  IMAD.MOV.U32 R71, RZ, RZ, R70 ;  /* 0x000000ffff477224 */ /* 0x000fe200078e0046 */
[----:B---3--:R-:W-:Y:S01]  /*cab0*/  LOP3.LUT R21, RZ, 0x80000000, R17, 0xb8, !PT ;  /* 0x80000000ff157812 */ /* 0x008fe200078eb811 */
[----:B------:R-:W-:Y:S02]  /*cac0*/  IMAD.MOV.U32 R70, RZ, RZ, R26 ;  /* 0x000000ffff467224 */ /* 0x000fe400078e001a */
[----:B------:R-:W-:Y:S02]  /*cad0*/  IMAD.MOV.U32 R20, RZ, RZ, RZ ;  /* 0x000000ffff147224 */ /* 0x000fe400078e00ff */
.L_x_6079:
[----:B------:R-:W-:Y:S05]  /*cae0*/  BSYNC B1 ;  /* 0x0000000000017941 */ /* 0x000fea0003800000 */
.L_x_6059:
        /* <DEDUP_REMOVED lines=23> */
[----:B-1234-:R-:W-:Y:S05]  /*cc60*/  CALL.REL.NOINC `($_ZN2at6native29vectorized_elementwise_kernelILi4EZZZNS0_15tan_kernel_cudaERNS_18TensorIteratorBaseEENKUlvE_clEvENKUlvE_clEvEUlN3c107complexIdEEE_St5arrayIPcLm2EEEEviT0_T1_$__internal_trig_reduction_slowpathd) ;  /* 0x000119f000007944 */ /* 0x01efea0003c00000 */
[----:B------:R-:W-:Y:S05]  /*cc70*/  BRA `(.L_x_6100) ;  /* 0x0000002000007947 */ /* 0x000fea0003800000 */
.L_x_6099:
[----:B------:R4:W0:Y:S01]  /*cc80*/  DMUL R10, RZ, R12 ;  /* 0x0000000cff0a7228 */ /* 0x0008220000000000 */
[----:B------:R-:W-:-:S05]  /*cc90*/  IMAD.MOV.U32 R3, RZ, RZ, RZ ;  /* 0x000000ffff037224 */ /* 0x000fca00078e00ff */
.L_x_6100:
[----:B------:R-:W-:Y:S05]  /*cca0*/  BSYNC B2 ;  /* 0x0000000000027941 */ /* 0x000fea0003800000 */
.L_x_6098:
        /* <DEDUP_REMOVED lines=35> */
.L_x_6102:
[----:B------:R-:W-:Y:S05]  /*cee0*/  BSYNC B0 ;  /* 0x0000000000007941 */ /* 0x000fea0003800000 */
.L_x_6101:
        /* <DEDUP_REMOVED lines=64> */
[----:B-123--:R-:W-:Y:S05]  /*d2f0*/  CALL.REL.NOINC `($__internal_10_$__cuda_sm20_div_rn_f64_full) ;  /* 0x000109a000007944 */ /* 0x00efea0003c00000 */
[----:B------:R-:W-:Y:S02]  /*d300*/  IMAD.MOV.U32 R11, RZ, RZ, R3 ;  /* 0x000000ffff0b7224 */ /* 0x000fe400078e0003 */
.L_x_6106:
[----:B------:R-:W-:Y:S05]  /*d310*/  BSYNC B3 ;  /* 0x0000000000037941 */ /* 0x000fea0003800000 */
.L_x_6105:
[----:B------:R-:W-:-:S04]  /*d320*/  DADD R10, R16, R10 ;  /* 0x00000000100a7229 */ /* 0x000fc8000000000a */
[----:B------:R-:W0:-:S06]  /*d330*/  DSETP.GE.AND P0, PT, R18, c[0x2][0xe8], PT ;  /* 0x00803a001200762a */ /* 0x000e0c0003f06000 */
[----:B0-----:R-:W-:Y:S02]  /*d340*/  FSEL R16, R10, RZ, !P0 ;  /* 0x000000ff0a107208 */ /* 0x001fe40004000000 */
[----:B------:R-:W-:Y:S01]  /*d350*/  FSEL R17, R11, +QNAN , !P0 ;  /* 0x7ff000000b117808 */ /* 0x000fe20004000000 */
[----:B------:R-:W-:Y:S05]  /*d360*/  BRA `(.L_x_6107) ;  /* 0x000000b000007947 */ /* 0x000fea0003800000 */
.L_x_6104:
        /* <DEDUP_REMOVED lines=11> */
.L_x_6107:
[----:B------:R-:W-:Y:S05]  /*d420*/  BSYNC B2 ;  /* 0x0000000000027941 */ /* 0x000fea0003800000 */
.L_x_6103:
        /* <DEDUP_REMOVED lines=32> */
.L_x_6109:
[----:B------:R-:W-:Y:S05]  /*d630*/  BSYNC B2 ;  /* 0x0000000000027941 */ /* 0x000fea0003800000 */
.L_x_6108:
        /* <DEDUP_REMOVED lines=26> */
.L_x_6111:
[----:B------:R-:W-:Y:S05]  /*d7e0*/  BSYNC B2 ;  /* 0x0000000000027941 */ /* 0x000fea0003800000 */
.L_x_6110:
        /* <DEDUP_REMOVED lines=25> */
.L_x_6113:
[----:B------:R-:W-:Y:S05]  /*d980*/  BSYNC B2 ;  /* 0x0000000000027941 */ /* 0x000fea0003800000 */
.L_x_6112:
[----:B------:R-:W-:Y:S02]  /*d990*/  IMAD.MOV.U32 R16, RZ, RZ, R12 ;  /* 0x000000ffff107224 */ /* 0x000fe400078e000c */
[----:B------:R-:W-:Y:S01]  /*d9a0*/  IMAD.MOV.U32 R17, RZ, RZ, R13 ;  /* 0x000000ffff117224 */ /* 0x000fe200078e000d */
[----:B------:R-:W-:Y:S05]  /*d9b0*/  BRA `(.L_x_6114) ;  /* 0x00000dc000007947 */ /* 0x000fea0003800000 */
.L_x_6097:
        /* <DEDUP_REMOVED lines=39> */
.L_x_6116:
[----:B------:R-:W-:Y:S05]  /*dc30*/  BSYNC B0 ;  /* 0x0000000000007941 */ /* 0x000fea0003800000 */
.L_x_6115:
        /* <DEDUP_REMOVED lines=15> */
.L_x_6118:
[----:B----4-:R4:W3:Y:S01]  /*dd30*/  DMUL R10, RZ, R12 ;  /* 0x0000000cff0a7228 */ /* 0x0108e20000000000 */
[----:B------:R-:W-:-:S05]  /*dd40*/  IMAD.MOV.U32 R3, RZ, RZ, RZ ;  /* 0x000000ffff037224 */ /* 0x000fca00078e00ff */
.L_x_6119:
[----:B------:R-:W-:Y:S05]  /*dd50*/  BSYNC B2 ;  /* 0x0000000000027941 */ /* 0x000fea0003800000 */
.L_x_6117:
        /* <DEDUP_REMOVED lines=37> */
.L_x_6121:
[----:B------:R3:W4:Y:S01]  /*dfb0*/  DMUL R10, RZ, R12 ;  /* 0x0000000cff0a7228 */ /* 0x0007220000000000 */
[----:B------:R-:W-:-:S05]  /*dfc0*/  IMAD.MOV.U32 R3, RZ, RZ, RZ ;  /* 0x000000ffff037224 */ /* 0x000fca00078e00ff */
.L_x_6122:
[----:B------:R-:W-:Y:S05]  /*dfd0*/  BSYNC B2 ;  /* 0x0000000000027941 */ /* 0x000fea0003800000 */
.L_x_6120:
        /* <DEDUP_REMOVED lines=31> */
.L_x_6096:
[----:B------:R-:W4:-:S10]  /*e1d0*/  DADD R72, R12, -R12 ;  /* 0x000000000c487229 */ /* 0x000f14000000080c */
[----:B----4-:R-:W-:Y:S01]  /*e1e0*/  IMAD.MOV.U32 R16, RZ, RZ, R72 ;  /* 0x000000ffff107224 */ /* 0x010fe200078e0048 */
[----:B------:R-:W-:Y:S01]  /*e1f0*/  MOV R17, R73 ;  /* 0x0000004900117202 */ /* 0x000fe20000000f00 */
[----:B------:R-:W-:Y:S05]  /*e200*/  BRA `(.L_x_6114) ;  /* 0x0000057000007947 */ /* 0x000fea0003800000 */
.L_x_6095:
        /* <DEDUP_REMOVED lines=26> */
.L_x_6126:
[----:B------:R-:W-:Y:S05]  /*e3b0*/  BSYNC B3 ;  /* 0x0000000000037941 */ /* 0x000fea0003800000 */
.L_x_6125:
        /* <DEDUP_REMOVED lines=31> */
.L_x_6128:
[----:B------:R-:W-:Y:S05]  /*e5b0*/  BSYNC B3 ;  /* 0x0000000000037941 */ /* 0x000fea0003800000 */
.L_x_6127:
        /* <DEDUP_REMOVED lines=24> */
.L_x_6124:
[----:B------:R-:W-:Y:S05]  /*e740*/  BSYNC B2 ;  /* 0x0000000000027941 */ /* 0x000fea0003800000 */
.L_x_6123:
[----:B---3--:R-:W-:Y:S01]  /*e750*/  LOP3.LUT R17, RZ, 0x80000000, R13, 0xb8, !PT ;  /* 0x80000000ff117812 */ /* 0x008fe200078eb80d */
[----:B------:R-:W-:Y:S02]  /*e760*/  IMAD.MOV.U32 R73, RZ, RZ, R22 ;  /* 0x000000ffff497224 */ /* 0x000fe400078e0016 */
[----:B------:R-:W-:Y:S02]  /*e770*/  IMAD.MOV.U32 R16, RZ, RZ, RZ ;  /* 0x000000ffff107224 */ /* 0x000fe400078e00ff */
.L_x_6114:
[----:B------:R-:W-:Y:S05]  /*e780*/  BSYNC B1 ;  /* 0x0000000000017941 */ /* 0x000fea0003800000 */
.L_x_6094:
        /* <DEDUP_REMOVED lines=20> */
.L_x_5848:
        /* <DEDUP_REMOVED lines=91> */
[----:B0-----:R-:W-:Y:S05]  /*ee80*/  CALL.REL.NOINC `($_ZN2at6native29vectorized_elementwise_kernelILi4EZZZNS0_15tan_kernel_cudaERNS_18TensorIteratorBaseEENKUlvE_clEvENKUlvE_clEvEUlN3c107complexIdEEE_St5arrayIPcLm2EEEEviT0_T1_$__internal_trig_reduction_slowpathd) ;  /* 0x0000f7d000007944 */ /* 0x001fea0003c00000 */
[----:B------:R-:W-:Y:S05]  /*ee90*/  BRA `(.L_x_6137) ;  /* 0x0000002000007947 */ /* 0x000fea0003800000 */
.L_x_6136:
[----:B0-----:R0:W1:Y:S01]  /*eea0*/  DMUL R10, RZ, R24 ;  /* 0x00000018ff0a7228 */ /* 0x0010620000000000 */
[----:B------:R-:W-:-:S05]  /*eeb0*/  IMAD.MOV.U32 R3, RZ, RZ, RZ ;  /* 0x000000ffff037224 */ /* 0x000fca00078e00ff */
.L_x_6137:
[----:B------:R-:W-:Y:S05]  /*eec0*/  BSYNC B3 ;  /* 0x0000000000037941 */ /* 0x000fea0003800000 */
.L_x_6135:
        /* <DEDUP_REMOVED lines=36> */
.L_x_6139:
[----:B------:R-:W-:Y:S05]  /*f110*/  BSYNC B0 ;  /* 0x0000000000007941 */ /* 0x000fea0003800000 */
.L_x_6138:
        /* <DEDUP_REMOVED lines=62> */
[----:B-1----:R-:W-:Y:S05]  /*f500*/  CALL.REL.NOINC `($__internal_10_$__cuda_sm20_div_rn_f64_full) ;  /* 0x0000e79000007944 */ /* 0x002fea0003c00000 */
[----:B------:R-:W-:Y:S02]  /*f510*/  IMAD.MOV.U32 R11, RZ, RZ, R3 ;  /* 0x000000ffff0b7224 */ /* 0x000fe400078e0003 */
.L_x_6143:
[----:B------:R-:W-:Y:S05]  /*f520*/  BSYNC B4 ;  /* 0x0000000000047941 */ /* 0x000fea0003800000 */
.L_x_6142:
[----:B------:R-:W-:-:S04]  /*f530*/  DADD R10, R24, R10 ;  /* 0x00000000180a7229 */ /* 0x000fc8000000000a */
[----:B------:R-:W0:-:S06]  /*f540*/  DSETP.GE.AND P0, PT, R28, c[0x2][0xe8], PT ;  /* 0x00803a001c00762a */ /* 0x000e0c0003f06000 */
[----:B0-----:R-:W-:Y:S02]  /*f550*/  FSEL R24, R10, RZ, !P0 ;  /* 0x000000ff0a187208 */ /* 0x001fe40004000000 */
[----:B------:R-:W-:Y:S01]  /*f560*/  FSEL R25, R11, +QNAN , !P0 ;  /* 0x7ff000000b197808 */ /* 0x000fe20004000000 */
[----:B------:R-:W-:Y:S05]  /*f570*/  BRA `(.L_x_6144) ;  /* 0x000000b000007947 */ /* 0x000fea0003800000 */
.L_x_6141:
        /* <DEDUP_REMOVED lines=11> */
.L_x_6144:
[----:B------:R-:W-:Y:S05]  /*f630*/  BSYNC B3 ;  /* 0x0000000000037941 */ /* 0x000fea0003800000 */
.L_x_6140:
        /* <DEDUP_REMOVED lines=30> */
[----:B0-----:R-:W-:Y:S05]  /*f820*/  CALL.REL.NOINC `($__internal_11_$__cuda_sm20_dsqrt_rn_f64_mediumpath_v1) ;  /* 0x0000eae000007944 */ /* 0x001fea0003c00000 */
[----:B------:R-:W-:-:S04]  /*f830*/  LOP3.LUT R11, R11, R10, RZ, 0x3c, !PT ;  /* 0x0000000a0b0b7212 */ /* 0x000fc800078e3cff */
[----:B------:R-:W-:-:S04]  /*f840*/  LOP3.LUT R10, R11, R10, RZ, 0x3c, !PT ;  /* 0x0000000a0b0a7212 */ /* 0x000fc800078e3cff */
[----:B------:R-:W-:Y:S02]  /*f850*/  LOP3.LUT R11, R11, R10, RZ, 0x3c, !PT ;  /* 0x0000000a0b0b7212 */ /* 0x000fe400078e3cff */
.L_x_6146:
[----:B------:R-:W-:Y:S05]  /*f860*/  BSYNC B3 ;  /* 0x0000000000037941 */ /* 0x000fea0003800000 */
.L_x_6145:
        /* <DEDUP_REMOVED lines=24> */
[----:B------:R-:W-:Y:S05]  /*f9f0*/  CALL.REL.NOINC `($__internal_10_$__cuda_sm20_div_rn_f64_full) ;  /* 0x0000e2a000007944 */ /* 0x000fea0003c00000 */
[----:B------:R-:W-:Y:S02]  /*fa00*/  IMAD.MOV.U32 R11, RZ, RZ, R3 ;  /* 0x000000ffff0b7224 */ /* 0x000fe400078e0003 */
.L_x_6148:
[----:B------:R-:W-:Y:S05]  /*fa10*/  BSYNC B3 ;  /* 0x0000000000037941 */ /* 0x000fea0003800000 */
.L_x_6147:
        /* <DEDUP_REMOVED lines=22> */
[----:B------:R-:W-:Y:S05]  /*fb80*/  CALL.REL.NOINC `($__internal_10_$__cuda_sm20_div_rn_f64_full) ;  /* 0x0000e11000007944 */ /* 0x000fea0003c00000 */
[----:B------:R-:W-:Y:S02]  /*fb90*/  IMAD.MOV.U32 R32, RZ, RZ, R10 ;  /* 0x000000ffff207224 */ /* 0x000fe400078e000a */
[----:B------:R-:W-:Y:S02]  /*fba0*/  IMAD.MOV.U32 R33, RZ, RZ, R3 ;  /* 0x000000ffff217224 */ /* 0x000fe400078e0003 */
.L_x_6150:
[----:B------:R-:W-:Y:S05]  /*fbb0*/  BSYNC B3 ;  /* 0x0000000000037941 */ /* 0x000fea0003800000 */
.L_x_6149:
[----:B------:R-:W-:Y:S05]  /*fbc0*/  BRA `(.L_x_6151) ;  /* 0x00000e3000007947 */ /* 0x000fea0003800000 */
.L_x_6134:
        /* <DEDUP_REMOVED lines=42> */
.L_x_6153:
[----:B------:R-:W-:Y:S05]  /*fe70*/  BSYNC B0 ;  /* 0x0000000000007941 */ /* 0x000fea0003800000 */
.L_x_6152:
        /* <DEDUP_REMOVED lines=13> */
[----:B-12---:R-:W-:Y:S05]  /*ff50*/  CALL.REL.NOINC `($_ZN2at6native29vectorized_elementwise_kernelILi4EZZZNS0_15tan_kernel_cudaERNS_18TensorIteratorBaseEENKUlvE_clEvENKUlvE_clEvEUlN3c107complexIdEEE_St5arrayIPcLm2EEEEviT0_T1_$__internal_trig_reduction_slowpathd) ;  /* 0x0000e70000007944 */ /* 0x006fea0003c00000 */
[----:B------:R-:W-:Y:S02]  /*ff60*/  IMAD.MOV.U32 R40, RZ, RZ, R10 ;  /* 0x000000ffff287224 */ /* 0x000fe400078e000a */
[----:B------:R-:W-:Y:S01]  /*ff70*/  IMAD.MOV.U32 R41, RZ, RZ, R11 ;  /* 0x000000ffff297224 */ /* 0x000fe200078e000b */
[----:B------:R-:W-:Y:S05]  /*ff80*/  BRA `(.L_x_6156) ;  /* 0x0000002000007947 */ /* 0x000fea0003800000 */
.L_x_6155:
[----:B------:R2:W3:Y:S01]  /*ff90*/  DMUL R40, RZ, R24 ;  /* 0x00000018ff287228 */ /* 0x0004e20000000000 */
[----:B------:R-:W-:-:S05]  /*ffa0*/  MOV R3, RZ ;  /* 0x000000ff00037202 */ /* 0x000fca0000000f00 */
.L_x_6156:
[----:B------:R-:W-:Y:S05]  /*ffb0*/  BSYNC B3 ;  /* 0x0000000000037941 */ /* 0x000fea0003800000 */
.L_x_6154:
        /* <DEDUP_REMOVED lines=35> */
[----:B012---:R-:W-:Y:S05]  /*101f0*/  CALL.REL.NOINC `($_ZN2at6native29vectorized_elementwise_kernelILi4EZZZNS0_15tan_kernel_cudaERNS_18TensorIteratorBaseEENKUlvE_clEvENKUlvE_clEvEUlN3c107complexIdEEE_St5arrayIPcLm2EEEEviT0_T1_$__internal_trig_reduction_slowpathd) ;  /* 0x0000e46000007944 */ /* 0x007fea0003c00000 */
[----:B------:R-:W-:Y:S05]  /*10200*/  BRA `(.L_x_6159) ;  /* 0x0000002000007947 */ /* 0x000fea0003800000 */
.L_x_6158:
[----:B------:R2:W3:Y:S01]  /*10210*/  DMUL R10, RZ, R24 ;  /* 0x00000018ff0a7228 */ /* 0x0004e20000000000 */
[----:B------:R-:W-:-:S05]  /*10220*/  IMAD.MOV.U32 R3, RZ, RZ, RZ ;  /* 0x000000ffff037224 */ /* 0x000fca00078e00ff */
.L_x_6159:
[----:B------:R-:W-:Y:S05]  /*10230*/  BSYNC B3 ;  /* 0x0000000000037941 */ /* 0x000fea0003800000 */
.L_x_6157:
        /* <DEDUP_REMOVED lines=32> */
.L_x_6133:
[----:B------:R-:W1:-:S10]  /*10440*/  DADD R52, R24, -R24 ;  /* 0x0000000018347229 */ /* 0x000e540000000818 */
[----:B-1----:R-:W-:Y:S02]  /*10450*/  IMAD.MOV.U32 R32, RZ, RZ, R52 ;  /* 0x000000ffff207224 */ /* 0x002fe400078e0034 */
[----:B------:R-:W-:Y:S01]  /*10460*/  IMAD.MOV.U32 R33, RZ, RZ, R53 ;  /* 0x000000ffff217224 */ /* 0x000fe200078e0035 */
[----:B------:R-:W-:Y:S05]  /*10470*/  BRA `(.L_x_6151) ;  /* 0x0000058000007947 */ /* 0x000fea0003800000 */
.L_x_6132:
        /* <DEDUP_REMOVED lines=24> */
[----:B------:R-:W-:Y:S05]  /*10600*/  CALL.REL.NOINC `($_ZN2at6native29vectorized_elementwise_kernelILi4EZZZNS0_15tan_kernel_cudaERNS_18TensorIteratorBaseEENKUlvE_clEvENKUlvE_clEvEUlN3c107complexIdEEE_St5arrayIPcLm2EEEEviT0_T1_$__internal_trig_reduction_slowpathd) ;  /* 0x0000e05000007944 */ /* 0x000fea0003c00000 */
.L_x_6163:
[----:B------:R-:W-:Y:S05]  /*10610*/  BSYNC B4 ;  /* 0x0000000000047941 */ /* 0x000fea0003800000 */
.L_x_6162:
        /* <DEDUP_REMOVED lines=30> */
[----:B------:R-:W-:Y:S05]  /*10800*/  CALL.REL.NOINC `($_ZN2at6native29vectorized_elementwise_kernelILi4EZZZNS0_15tan_kernel_cudaERNS_18TensorIteratorBaseEENKUlvE_clEvENKUlvE_clEvEUlN3c107complexIdEEE_St5arrayIPcLm2EEEEviT0_T1_$__internal_trig_reduction_slowpathd) ;  /* 0x0000de5000007944 */ /* 0x000fea0003c00000 */
[----:B------:R-:W-:Y:S02]  /*10810*/  IMAD.MOV.U32 R54, RZ, RZ, R10 ;  /* 0x000000ffff367224 */ /* 0x000fe400078e000a */
[----:B------:R-:W-:Y:S02]  /*10820*/  IMAD.MOV.U32 R55, RZ, RZ, R11 ;  /* 0x000000ffff377224 */ /* 0x000fe400078e000b */
.L_x_6165:
[----:B012---:R-:W-:Y:S05]  /*10830*/  BSYNC B4 ;  /* 0x0000000000047941 */ /* 0x007fea0003800000 */
.L_x_6164:
        /* <DEDUP_REMOVED lines=24> */
.L_x_6161:
[----:B------:R-:W-:Y:S05]  /*109c0*/  BSYNC B3 ;  /* 0x0000000000037941 */ /* 0x000fea0003800000 */
.L_x_6160:
[----:B-1----:R-:W-:Y:S01]  /*109d0*/  LOP3.LUT R33, RZ, 0x80000000, R25, 0xb8, !PT ;  /* 0x80000000ff217812 */ /* 0x002fe200078eb819 */
[----:B------:R-:W-:Y:S02]  /*109e0*/  IMAD.MOV.U32 R53, RZ, RZ, R8 ;  /* 0x000000ffff357224 */ /* 0x000fe400078e0008 */
[----:B------:R-:W-:Y:S02]  /*109f0*/  IMAD.MOV.U32 R32, RZ, RZ, RZ ;  /* 0x000000ffff207224 */ /* 0x000fe400078e00ff */
.L_x_6151:
[----:B-1----:R-:W-:Y:S05]  /*10a00*/  BSYNC B1 ;  /* 0x0000000000017941 */ /* 0x002fea0003800000 */
.L_x_6131:
[----:B------:R1:W2:-:S06]  /*10a10*/  DADD R34, -RZ, -R52 ;  /* 0x00000000ff227229 */ /* 0x00028c0000000934 */
.L_x_6130:
[----:B------:R-:W-:Y:S05]  /*10a20*/  BSYNC B2 ;  /* 0x0000000000027941 */ /* 0x000fea0003800000 */
.L_x_6129:
        /* <DEDUP_REMOVED lines=32> */
[----:B0-2---:R-:W-:Y:S05]  /*10c30*/  CALL.REL.NOINC `($_ZN2at6native29vectorized_elementwise_kernelILi4EZZZNS0_15tan_kernel_cudaERNS_18TensorIteratorBaseEENKUlvE_clEvENKUlvE_clEvEUlN3c107complexIdEEE_St5arrayIPcLm2EEEEviT0_T1_$__internal_trig_reduction_slowpathd) ;  /* 0x0000da2000007944 */ /* 0x005fea0003c00000 */
[----:B------:R-:W-:Y:S05]  /*10c40*/  BRA `(.L_x_6174) ;  /* 0x0000002000007947 */ /* 0x000fea0003800000 */
.L_x_6173:
[----:B------:R0:W1:Y:S01]  /*10c50*/  DMUL R10, RZ, R20 ;  /* 0x00000014ff0a7228 */ /* 0x0000620000000000 */
[----:B------:R-:W-:-:S05]  /*10c60*/  IMAD.MOV.U32 R3, RZ, RZ, RZ ;  /* 0x000000ffff037224 */ /* 0x000fca00078e00ff */
.L_x_6174:
[----:B------:R-:W-:Y:S05]  /*10c70*/  BSYNC B3 ;  /* 0x0000000000037941 */ /* 0x000fea0003800000 */
.L_x_6172:
        /* <DEDUP_REMOVED lines=35> */
.L_x_6176:
[----:B------:R-:W-:Y:S05]  /*10eb0*/  BSYNC B0 ;  /* 0x0000000000007941 */ /* 0x000fea0003800000 */
.L_x_6175:
        /* <DEDUP_REMOVED lines=63> */
[----:B-12---:R-:W-:Y:S05]  /*112b0*/  CALL.REL.NOINC `($__internal_10_$__cuda_sm20_div_rn_f64_full) ;  /* 0x0000c9e000007944 */ /* 0x006fea0003c00000 */
[----:B------:R-:W-:Y:S02]  /*112c0*/  IMAD.MOV.U32 R26, RZ, RZ, R10 ;  /* 0x000000ffff1a7224 */ /* 0x000fe400078e000a */
[----:B------:R-:W-:Y:S02]  /*112d0*/  IMAD.MOV.U32 R27, RZ, RZ, R3 ;  /* 0x000000ffff1b7224 */ /* 0x000fe400078e0003 */
.L_x_6180:
[----:B------:R-:W-:Y:S05]  /*112e0*/  BSYNC B4 ;  /* 0x0000000000047941 */ /* 0x000fea0003800000 */
.L_x_6179:
[----:B------:R-:W-:-:S04]  /*112f0*/  DADD R8, R8, R26 ;  /* 0x0000000008087229 */ /* 0x000fc8000000001a */
[----:B------:R-:W0:-:S06]  /*11300*/  DSETP.GE.AND P0, PT, R24, c[0x2][0xe8], PT ;  /* 0x00803a001800762a */ /* 0x000e0c0003f06000 */
[----:B0-----:R-:W-:Y:S02]  /*11310*/  FSEL R8, R8, RZ, !P0 ;  /* 0x000000ff08087208 */ /* 0x001fe40004000000 */
[----:B------:R-:W-:Y:S01]  /*11320*/  FSEL R9, R9, +QNAN , !P0 ;  /* 0x7ff0000009097808 */ /* 0x000fe20004000000 */
[----:B------:R-:W-:Y:S05]  /*11330*/  BRA `(.L_x_6181) ;  /* 0x000000b000007947 */ /* 0x000fea0003800000 */
.L_x_6178:
        /* <DEDUP_REMOVED lines=11> */
.L_x_6181:
[----:B------:R-:W-:Y:S05]  /*113f0*/  BSYNC B3 ;  /* 0x0000000000037941 */ /* 0x000fea0003800000 */
.L_x_6177:
        /* <DEDUP_REMOVED lines=29> */
[----:B0-2---:R-:W-:Y:S05]  /*115d0*/  CALL.REL.NOINC `($__internal_11_$__cuda_sm20_dsqrt_rn_f64_mediumpath_v1) ;  /* 0x0000cd3000007944 */ /* 0x005fea0003c00000 */
[----:B------:R-:W-:-:S04]  /*115e0*/  LOP3.LUT R11, R11, R10, RZ, 0x3c, !PT ;  /* 0x0000000a0b0b7212 */ /* 0x000fc800078e3cff */
[----:B------:R-:W-:-:S04]  /*115f0*/  LOP3.LUT R10, R11, R10, RZ, 0x3c, !PT ;  /* 0x0000000a0b0a7212 */ /* 0x000fc800078e3cff */
[----:B------:R-:W-:Y:S02]  /*11600*/  LOP3.LUT R11, R11, R10, RZ, 0x3c, !PT ;  /* 0x0000000a0b0b7212 */ /* 0x000fe400078e3cff */
.L_x_6183:
[----:B------:R-:W-:Y:S05]  /*11610*/  BSYNC B3 ;  /* 0x0000000000037941 */ /* 0x000fea0003800000 */
.L_x_6182:
        /* <DEDUP_REMOVED lines=24> */
[----:B--2---:R-:W-:Y:S05]  /*117a0*/  CALL.REL.NOINC `($__internal_10_$__cuda_sm20_div_rn_f64_full) ;  /* 0x0000c4f000007944 */ /* 0x004fea0003c00000 */
[----:B------:R-:W-:Y:S02]  /*117b0*/  IMAD.MOV.U32 R8, RZ, RZ, R10 ;  /* 0x000000ffff087224 */ /* 0x000fe400078e000a */
[----:B------:R-:W-:Y:S02]  /*117c0*/  IMAD.MOV.U32 R9, RZ, RZ, R3 ;  /* 0x000000ffff097224 */ /* 0x000fe400078e0003 */
.L_x_6185:
[----:B------:R-:W-:Y:S05]  /*117d0*/  BSYNC B3 ;  /* 0x0000000000037941 */ /* 0x000fea0003800000 */
.L_x_6184:
        /* <DEDUP_REMOVED lines=20> */
[----:B--2---:R-:W-:Y:S05]  /*11920*/  CALL.REL.NOINC `($__internal_10_$__cuda_sm20_div_rn_f64_full) ;  /* 0x0000c37000007944 */ /* 0x004fea0003c00000 */
[----:B------:R-:W-:Y:S02]  /*11930*/  IMAD.MOV.U32 R11, RZ, RZ, R3 ;  /* 0x000000ffff0b7224 */ /* 0x000fe400078e0003 */
.L_x_6187:
[----:B------:R-:W-:Y:S05]  /*11940*/  BSYNC B3 ;  /* 0x0000000000037941 */ /* 0x000fea0003800000 */
.L_x_6186:
[----:B------:R-:W-:Y:S01]  /*11950*/  MOV R28, R10 ;  /* 0x0000000a001c7202 */ /* 0x000fe20000000f00 */
[----:B------:R-:W-:Y:S01]  /*11960*/  IMAD.MOV.U32 R29, RZ, RZ, R11 ;  /* 0x000000ffff1d7224 */ /* 0x000fe200078e000b */
[----:B------:R-:W-:Y:S05]  /*11970*/  BRA `(.L_x_6188) ;  /* 0x00000df000007947 */ /* 0x000fea0003800000 */
.L_x_6171:
        /* <DEDUP_REMOVED lines=38> */
.L_x_6190:
[----:B------:R-:W-:Y:S05]  /*11be0*/  BSYNC B0 ;  /* 0x0000000000007941 */ /* 0x000fea0003800000 */
.L_x_6189:
        /* <DEDUP_REMOVED lines=13> */
[----:B-123--:R-:W-:Y:S05]  /*11cc0*/  CALL.REL.NOINC `($_ZN2at6native29vectorized_elementwise_kernelILi4EZZZNS0_15tan_kernel_cudaERNS_18TensorIteratorBaseEENKUlvE_clEvENKUlvE_clEvEUlN3c107complexIdEEE_St5arrayIPcLm2EEEEviT0_T1_$__internal_trig_reduction_slowpathd) ;  /* 0x0000c99000007944 */ /* 0x00efea0003c00000 */
[----:B------:R-:W-:Y:S02]  /*11cd0*/  IMAD.MOV.U32 R40, RZ, RZ, R10 ;  /* 0x000000ffff287224 */ /* 0x000fe400078e000a */
[----:B------:R-:W-:Y:S01]  /*11ce0*/  IMAD.MOV.U32 R41, RZ, RZ, R11 ;  /* 0x000000ffff297224 */ /* 0x000fe200078e000b */
[----:B------:R-:W-:Y:S05]  /*11cf0*/  BRA `(.L_x_6193) ;  /* 0x0000002000007947 */ /* 0x000fea0003800000 */
.L_x_6192:
[----:B------:R3:W4:Y:S01]  /*11d00*/  DMUL R40, RZ, R20 ;  /* 0x00000014ff287228 */ /* 0x0007220000000000 */
[----:B------:R-:W-:-:S05]  /*11d10*/  IMAD.MOV.U32 R3, RZ, RZ, RZ ;  /* 0x000000ffff037224 */ /* 0x000fca00078e00ff */
.L_x_6193:
[----:B------:R-:W-:Y:S05]  /*11d20*/  BSYNC B3 ;  /* 0x0000000000037941 */ /* 0x000fea0003800000 */
.L_x_6191:
        /* <DEDUP_REMOVED lines=37> */
.L_x_6195:
[----:B------:R3:W4:Y:S01]  /*11f80*/  DMUL R10, RZ, R20 ;  /* 0x00000014ff0a7228 */ /* 0x0007220000000000 */
[----:B------:R-:W-:-:S05]  /*11f90*/  IMAD.MOV.U32 R3, RZ, RZ, RZ ;  /* 0x000000ffff037224 */ /* 0x000fca00078e00ff */
.L_x_6196:
[----:B------:R-:W-:Y:S05]  /*11fa0*/  BSYNC B3 ;  /* 0x0000000000037941 */ /* 0x000fea0003800000 */
.L_x_6194:
        /* <DEDUP_REMOVED lines=32> */
.L_x_6170:
[----:B------:R-:W0:-:S10]  /*121b0*/  DADD R8, R20, -R20 ;  /* 0x0000000014087229 */ /* 0x000e140000000814 */
[----:B0-----:R-:W-:Y:S01]  /*121c0*/  IMAD.MOV.U32 R28, RZ, RZ, R8 ;  /* 0x000000ffff1c7224 */ /* 0x001fe200078e0008 */
[----:B------:R-:W-:Y:S01]  /*121d0*/  MOV R29, R9 ;  /* 0x00000009001d7202 */ /* 0x000fe20000000f00 */
[----:B------:R-:W-:Y:S05]  /*121e0*/  BRA `(.L_x_6188) ;  /* 0x0000058000007947 */ /* 0x000fea0003800000 */
.L_x_6169:
        /* <DEDUP_REMOVED lines=25> */
[----:B--2---:R-:W-:Y:S05]  /*12380*/  CALL.REL.NOINC `($_ZN2at6native29vectorized_elementwise_kernelILi4EZZZNS0_15tan_kernel_cudaERNS_18TensorIteratorBaseEENKUlvE_clEvENKUlvE_clEvEUlN3c107complexIdEEE_St5arrayIPcLm2EEEEviT0_T1_$__internal_trig_reduction_slowpathd) ;  /* 0x0000c2d000007944 */ /* 0x004fea0003c00000 */
.L_x_6200:
[----:B------:R-:W-:Y:S05]  /*12390*/  BSYNC B4 ;  /* 0x0000000000047941 */ /* 0x000fea0003800000 */
.L_x_6199:
        /* <DEDUP_REMOVED lines=27> */
[----:B0-2---:R-:W-:Y:S05]  /*12550*/  CALL.REL.NOINC `($_ZN2at6native29vectorized_elementwise_kernelILi4EZZZNS0_15tan_kernel_cudaERNS_18TensorIteratorBaseEENKUlvE_clEvENKUlvE_clEvEUlN3c107complexIdEEE_St5arrayIPcLm2EEEEviT0_T1_$__internal_trig_reduction_slowpathd) ;  /* 0x0000c10000007944 */ /* 0x005fea0003c00000 */
[----:B------:R-:W-:Y:S01]  /*12560*/  MOV R9, R3 ;  /* 0x0000000300097202 */ /* 0x000fe20000000f00 */
[----:B------:R-:W-:Y:S02]  /*12570*/  IMAD.MOV.U32 R54, RZ, RZ, R10 ;  /* 0x000000ffff367224 */ /* 0x000fe400078e000a */
[----:B------:R-:W-:Y:S02]  /*12580*/  IMAD.MOV.U32 R55, RZ, RZ, R11 ;  /* 0x000000ffff377224 */ /* 0x000fe400078e000b */
.L_x_6202:
[----:B------:R-:W-:Y:S05]  /*12590*/  BSYNC B4 ;  /* 0x0000000000047941 */ /* 0x000fea0003800000 */
.L_x_6201:
        /* <DEDUP_REMOVED lines=24> */
.L_x_6198:
[----:B------:R-:W-:Y:S05]  /*12720*/  BSYNC B3 ;  /* 0x0000000000037941 */ /* 0x000fea0003800000 */
.L_x_6197:
[----:B------:R-:W-:Y:S01]  /*12730*/  IMAD.MOV.U32 R9, RZ, RZ, R8 ;  /* 0x000000ffff097224 */ /* 0x000fe200078e0008 */
[----:B-1----:R-:W-:Y:S01]  /*12740*/  LOP3.LUT R29, RZ, 0x80000000, R21, 0xb8, !PT ;  /* 0x80000000ff1d7812 */ /* 0x002fe200078eb815 */
[----:B------:R-:W-:Y:S02]  /*12750*/  IMAD.MOV.U32 R8, RZ, RZ, R52 ;  /* 0x000000ffff087224 */ /* 0x000fe400078e0034 */
[----:B------:R-:W-:Y:S02]  /*12760*/  IMAD.MOV.U32 R28, RZ, RZ, RZ ;  /* 0x000000ffff1c7224 */ /* 0x000fe400078e00ff */
.L_x_6188:
[----:B-1----:R-:W-:Y:S05]  /*12770*/  BSYNC B1 ;  /* 0x0000000000017941 */ /* 0x002fea0003800000 */
.L_x_6168:
[----:B------:R1:W3:-:S06]  /*12780*/  DADD R30, -RZ, -R8 ;  /* 0x00000000ff1e7229 */ /* 0x0002cc0000000908 */
.L_x_6167:
[----:B------:R-:W-:Y:S05]  /*12790*/  BSYNC B2 ;  /* 0x0000000000027941 */ /* 0x000fea0003800000 */
.L_x_6166:
        /* <DEDUP_REMOVED lines=32> */
[----:B0123--:R-:W-:Y:S05]  /*129a0*/  CALL.REL.NOINC `($_ZN2at6native29vectorized_elementwise_kernelILi4EZZZNS0_15tan_kernel_cudaERNS_18TensorIteratorBaseEENKUlvE_clEvENKUlvE_clEvEUlN3c107complexIdEEE_St5arrayIPcLm2EEEEviT0_T1_$__internal_trig_reduction_slowpathd) ;  /* 0x0000bcb000007944 */ /* 0x00ffea0003c00000 */
[----:B------:R-:W-:Y:S05]  /*129b0*/  BRA `(.L_x_6211) ;  /* 0x0000002000007947 */ /* 0x000fea0003800000 */
.L_x_6210:
[----:B------:R1:W4:Y:S01]  /*129c0*/  DMUL R10, RZ, R16 ;  /* 0x00000010ff0a7228 */ /* 0x0003220000000000 */
[----:B------:R-:W-:-:S05]  /*129d0*/  IMAD.MOV.U32 R3, RZ, RZ, RZ ;  /* 0x000000ffff037224 */ /* 0x000fca00078e00ff */
.L_x_6211:
[----:B------:R-:W-:Y:S05]  /*129e0*/  BSYNC B3 ;  /* 0x0000000000037941 */ /* 0x000fea0003800000 */
.L_x_6209:
        /* <DEDUP_REMOVED lines=35> */
.L_x_6213:
[----:B------:R-:W-:Y:S05]  /*12c20*/  BSYNC B0 ;  /* 0x0000000000007941 */ /* 0x000fea0003800000 */
.L_x_6212:
        /* <DEDUP_REMOVED lines=63> */
[----:B-123--:R-:W-:Y:S05]  /*13020*/  CALL.REL.NOINC `($__internal_10_$__cuda_sm20_div_rn_f64_full) ;  /* 0x0000ac7000007944 */ /* 0x00efea0003c00000 */
[----:B------:R-:W-:Y:S02]  /*13030*/  IMAD.MOV.U32 R22, RZ, RZ, R10 ;  /* 0x000000ffff167224 */ /* 0x000fe400078e000a */
[----:B------:R-:W-:Y:S02]  /*13040*/  IMAD.MOV.U32 R23, RZ, RZ, R3 ;  /* 0x000000ffff177224 */ /* 0x000fe400078e0003 */
.L_x_6217:
[----:B------:R-:W-:Y:S05]  /*13050*/  BSYNC B4 ;  /* 0x0000000000047941 */ /* 0x000fea0003800000 */
.L_x_6216:
[----:B------:R-:W-:-:S04]  /*13060*/  DADD R8, R8, R22 ;  /* 0x0000000008087229 */ /* 0x000fc80000000016 */
[----:B------:R-:W0:-:S06]  /*13070*/  DSETP.GE.AND P0, PT, R20, c[0x2][0xe8], PT ;  /* 0x00803a001400762a */ /* 0x000e0c0003f06000 */
[----:B0-----:R-:W-:Y:S02]  /*13080*/  FSEL R8, R8, RZ, !P0 ;  /* 0x000000ff08087208 */ /* 0x001fe40004000000 */
[----:B------:R-:W-:Y:S01]  /*13090*/  FSEL R9, R9, +QNAN , !P0 ;  /* 0x7ff0000009097808 */ /* 0x000fe20004000000 */
[----:B------:R-:W-:Y:S05]  /*130a0*/  BRA `(.L_x_6218) ;  /* 0x000000b000007947 */ /* 0x000fea0003800000 */
.L_x_6215:
        /* <DEDUP_REMOVED lines=11> */
.L_x_6218:
[----:B------:R-:W-:Y:S05]  /*13160*/  BSYNC B3 ;  /* 0x0000000000037941 */ /* 0x000fea0003800000 */
.L_x_6214:
        /* <DEDUP_REMOVED lines=29> */
[----:B0-23--:R-:W-:Y:S05]  /*13340*/  CALL.REL.NOINC `($__internal_11_$__cuda_sm20_dsqrt_rn_f64_mediumpath_v1) ;  /* 0x0000afc000007944 */ /* 0x00dfea0003c00000 */
[----:B------:R-:W-:-:S04]  /*13350*/  LOP3.LUT R11, R11, R10, RZ, 0x3c, !PT ;  /* 0x0000000a0b0b7212 */ /* 0x000fc800078e3cff */
[----:B------:R-:W-:-:S04]  /*13360*/  LOP3.LUT R10, R11, R10, RZ, 0x3c, !PT ;  /* 0x0000000a0b0a7212 */ /* 0x000fc800078e3cff */
[----:B------:R-:W-:Y:S02]  /*13370*/  LOP3.LUT R11, R11, R10, RZ, 0x3c, !PT ;  /* 0x0000000a0b0b7212 */ /* 0x000fe400078e3cff */
.L_x_6220:
[----:B------:R-:W-:Y:S05]  /*13380*/  BSYNC B3 ;  /* 0x0000000000037941 */ /* 0x000fea0003800000 */
.L_x_6219:
        /* <DEDUP_REMOVED lines=24> */
[----:B--23--:R-:W-:Y:S05]  /*13510*/  CALL.REL.NOINC `($__internal_10_$__cuda_sm20_div_rn_f64_full) ;  /* 0x0000a78000007944 */ /* 0x00cfea0003c00000 */
[----:B------:R-:W-:Y:S02]  /*13520*/  IMAD.MOV.U32 R8, RZ, RZ, R10 ;  /* 0x000000ffff087224 */ /* 0x000fe400078e000a */
[----:B------:R-:W-:Y:S02]  /*13530*/  IMAD.MOV.U32 R9, RZ, RZ, R3 ;  /* 0x000000ffff097224 */ /* 0x000fe400078e0003 */
.L_x_6222:
[----:B------:R-:W-:Y:S05]  /*13540*/  BSYNC B3 ;  /* 0x0000000000037941 */ /* 0x000fea0003800000 */
.L_x_6221:
        /* <DEDUP_REMOVED lines=20> */
[----:B--23--:R-:W-:Y:S05]  /*13690*/  CALL.REL.NOINC `($__internal_10_$__cuda_sm20_div_rn_f64_full) ;  /* 0x0000a60000007944 */ /* 0x00cfea0003c00000 */
[----:B------:R-:W-:Y:S02]  /*136a0*/  IMAD.MOV.U32 R11, RZ, RZ, R3 ;  /* 0x000000ffff0b7224 */ /* 0x000fe400078e0003 */
.L_x_6224:
[----:B------:R-:W-:Y:S05]  /*136b0*/  BSYNC B3 ;  /* 0x0000000000037941 */ /* 0x000fea0003800000 */
.L_x_6223:
[----:B------:R-:W-:Y:S01]  /*136c0*/  MOV R24, R10 ;  /* 0x0000000a00187202 */ /* 0x000fe20000000f00 */
[----:B------:R-:W-:Y:S01]  /*136d0*/  IMAD.MOV.U32 R25, RZ, RZ, R11 ;  /* 0x000000ffff197224 */ /* 0x000fe200078e000b */
[----:B------:R-:W-:Y:S05]  /*136e0*/  BRA `(.L_x_6225) ;  /* 0x00000e3000007947 */ /* 0x000fea0003800000 */
.L_x_6208:
        /* <DEDUP_REMOVED lines=40> */
.L_x_6227:
[----:B------:R-:W-:Y:S05]  /*13970*/  BSYNC B0 ;  /* 0x0000000000007941 */ /* 0x000fea0003800000 */
.L_x_6226:
        /* <DEDUP_REMOVED lines=13> */
[----:B0-234-:R-:W-:Y:S05]  /*13a50*/  CALL.REL.NOINC `($_ZN2at6native29vectorized_elementwise_kernelILi4EZZZNS0_15tan_kernel_cudaERNS_18TensorIteratorBaseEENKUlvE_clEvENKUlvE_clEvEUlN3c107complexIdEEE_St5arrayIPcLm2EEEEviT0_T1_$__internal_trig_reduction_slowpathd) ;  /* 0x0000ac0000007944 */ /* 0x01dfea0003c00000 */
[----:B------:R-:W-:Y:S02]  /*13a60*/  IMAD.MOV.U32 R26, RZ, RZ, R10 ;  /* 0x000000ffff1a7224 */ /* 0x000fe400078e000a */
[----:B------:R-:W-:Y:S01]  /*13a70*/  IMAD.MOV.U32 R27, RZ, RZ, R11 ;  /* 0x000000ffff1b7224 */ /* 0x000fe200078e000b */
[----:B------:R-:W-:Y:S05]  /*13a80*/  BRA `(.L_x_6230) ;  /* 0x0000002000007947 */ /* 0x000fea0003800000 */
.L_x_6229:
[----:B------:R0:W1:Y:S01]  /*13a90*/  DMUL R26, RZ, R16 ;  /* 0x00000010ff1a7228 */ /* 0x0000620000000000 */
[----:B------:R-:W-:-:S05]  /*13aa0*/  IMAD.MOV.U32 R3, RZ, RZ, RZ ;  /* 0x000000ffff037224 */ /* 0x000fca00078e00ff */
.L_x_6230:
[----:B------:R-:W-:Y:S05]  /*13ab0*/  BSYNC B3 ;  /* 0x0000000000037941 */ /* 0x000fea0003800000 */
.L_x_6228:
        /* <DEDUP_REMOVED lines=35> */
[----:B0-23--:R-:W-:Y:S05]  /*13cf0*/  CALL.REL.NOINC `($_ZN2at6native29vectorized_elementwise_kernelILi4EZZZNS0_15tan_kernel_cudaERNS_18TensorIteratorBaseEENKUlvE_clEvENKUlvE_clEvEUlN3c107complexIdEEE_St5arrayIPcLm2EEEEviT0_T1_$__internal_trig_reduction_slowpathd) ;  /* 0x0000a96000007944 */ /* 0x00dfea0003c00000 */
[----:B------:R-:W-:Y:S01]  /*13d00*/  MOV R52, R10 ;  /* 0x0000000a00347202 */ /* 0x000fe20000000f00 */
[----:B------:R-:W-:Y:S01]  /*13d10*/  IMAD.MOV.U32 R53, RZ, RZ, R11 ;  /* 0x000000ffff357224 */ /* 0x000fe200078e000b */
[----:B------:R-:W-:Y:S05]  /*13d20*/  BRA `(.L_x_6233) ;  /* 0x0000002000007947 */ /* 0x000fea0003800000 */
.L_x_6232:
[----:B------:R1:W3:Y:S01]  /*13d30*/  DMUL R52, RZ, R16 ;  /* 0x00000010ff347228 */ /* 0x0002e20000000000 */
[----:B------:R-:W-:-:S05]  /*13d40*/  IMAD.MOV.U32 R3, RZ, RZ, RZ ;  /* 0x000000ffff037224 */ /* 0x000fca00078e00ff */
.L_x_6233:
[----:B------:R-:W-:Y:S05]  /*13d50*/  BSYNC B3 ;  /* 0x0000000000037941 */ /* 0x000fea0003800000 */
.L_x_6231:
        /* <DEDUP_REMOVED lines=32> */
.L_x_6207:
[----:B------:R-:W1:-:S10]  /*13f60*/  DADD R8, R16, -R16 ;  /* 0x0000000010087229 */ /* 0x000e540000000810 */
[----:B-1----:R-:W-:Y:S02]  /*13f70*/  IMAD.MOV.U32 R24, RZ, RZ, R8 ;  /* 0x000000ffff187224 */ /* 0x002fe400078e0008 */
[----:B------:R-:W-:Y:S01]  /*13f80*/  IMAD.MOV.U32 R25, RZ, RZ, R9 ;  /* 0x000000ffff197224 */ /* 0x000fe200078e0009 */
[----:B------:R-:W-:Y:S05]  /*13f90*/  BRA `(.L_x_6225) ;  /* 0x0000058000007947 */ /* 0x000fea0003800000 */
.L_x_6206:
        /* <DEDUP_REMOVED lines=25> */
[----:B0-23--:R-:W-:Y:S05]  /*14130*/  CALL.REL.NOINC `($_ZN2at6native29vectorized_elementwise_kernelILi4EZZZNS0_15tan_kernel_cudaERNS_18TensorIteratorBaseEENKUlvE_clEvENKUlvE_clEvEUlN3c107complexIdEEE_St5arrayIPcLm2EEEEviT0_T1_$__internal_trig_reduction_slowpathd) ;  /* 0x0000a52000007944 */ /* 0x00dfea0003c00000 */
.L_x_6237:
[----:B------:R-:W-:Y:S05]  /*14140*/  BSYNC B4 ;  /* 0x0000000000047941 */ /* 0x000fea0003800000 */
.L_x_6236:
        /* <DEDUP_REMOVED lines=28> */
[----:B------:R-:W-:Y:S01]  /*14310*/  IMAD.MOV.U32 R9, RZ, RZ, R3 ;  /* 0x000000ffff097224 */ /* 0x000fe200078e0003 */
[----:B------:R-:W-:Y:S01]  /*14320*/  MOV R55, R11 ;  /* 0x0000000b00377202 */ /* 0x000fe20000000f00 */
[----:B------:R-:W-:Y:S02]  /*14330*/  IMAD.MOV.U32 R54, RZ, RZ, R10 ;  /* 0x000000ffff367224 */ /* 0x000fe400078e000a */
.L_x_6239:
[----:B------:R-:W-:Y:S05]  /*14340*/  BSYNC B4 ;  /* 0x0000000000047941 */ /* 0x000fea0003800000 */
.L_x_6238:
        /* <DEDUP_REMOVED lines=24> */
.L_x_6235:
[----:B------:R-:W-:Y:S05]  /*144d0*/  BSYNC B3 ;  /* 0x0000000000037941 */ /* 0x000fea0003800000 */
.L_x_6234:
[----:B------:R-:W-:Y:S01]  /*144e0*/  IMAD.MOV.U32 R9, RZ, RZ, R8 ;  /* 0x000000ffff097224 */ /* 0x000fe200078e0008 */
[----:B-1----:R-:W-:Y:S01]  /*144f0*/  LOP3.LUT R25, RZ, 0x80000000, R17, 0xb8, !PT ;  /* 0x80000000ff197812 */ /* 0x002fe200078eb811 */
[----:B------:R-:W-:Y:S01]  /*14500*/  IMAD.MOV.U32 R24, RZ, RZ, RZ ;  /* 0x000000ffff187224 */ /* 0x000fe200078e00ff */
[----:B------:R-:W-:Y:S02]  /*14510*/  MOV R8, R52 ;  /* 0x0000003400087202 */ /* 0x000fe40000000f00 */
.L_x_6225:
[----:B------:R-:W-:Y:S05]  /*14520*/  BSYNC B1 ;  /* 0x0000000000017941 */ /* 0x000fea0003800000 */
.L_x_6205:
[----:B0-----:R0:W4:-:S06]  /*14530*/  DADD R26, -RZ, -R8 ;  /* 0x00000000ff1a7229 */ /* 0x00110c0000000908 */
.L_x_6204:
[----:B------:R-:W-:Y:S05]  /*14540*/  BSYNC B2 ;  /* 0x0000000000027941 */ /* 0x000fea0003800000 */
.L_x_6203:
        /* <DEDUP_REMOVED lines=32> */
[----:B0-234-:R-:W-:Y:S05]  /*14750*/  CALL.REL.NOINC `($_ZN2at6native29vectorized_elementwise_kernelILi4EZZZNS0_15tan_kernel_cudaERNS_18TensorIteratorBaseEENKUlvE_clEvENKUlvE_clEvEUlN3c107complexIdEEE_St5arrayIPcLm2EEEEviT0_T1_$__internal_trig_reduction_slowpathd) ;  /* 0x00009f0000007944 */ /* 0x01dfea0003c00000 */
[----:B------:R-:W-:Y:S05]  /*14760*/  BRA `(.L_x_6248) ;  /* 0x0000002000007947 */ /* 0x000fea0003800000 */
.L_x_6247:
[----:B------:R0:W1:Y:S01]  /*14770*/  DMUL R10, RZ, R12 ;  /* 0x0000000cff0a7228 */ /* 0x0000620000000000 */
[----:B------:R-:W-:-:S05]  /*14780*/  MOV R3, RZ ;  /* 0x000000ff00037202 */ /* 0x000fca0000000f00 */
.L_x_6248:
[----:B------:R-:W-:Y:S05]  /*14790*/  BSYNC B3 ;  /* 0x0000000000037941 */ /* 0x000fea0003800000 */
.L_x_6246:
        /* <DEDUP_REMOVED lines=35> */
.L_x_6250:
[----:B------:R-:W-:Y:S05]  /*149d0*/  BSYNC B0 ;  /* 0x0000000000007941 */ /* 0x000fea0003800000 */
.L_x_6249:
        /* <DEDUP_REMOVED lines=64> */
[----:B--234-:R-:W-:Y:S05]  /*14de0*/  CALL.REL.NOINC `($__internal_10_$__cuda_sm20_div_rn_f64_full) ;  /* 0x00008eb000007944 */ /* 0x01cfea0003c00000 */
[----:B------:R-:W-:Y:S02]  /*14df0*/  IMAD.MOV.U32 R11, RZ, RZ, R3 ;  /* 0x000000ffff0b7224 */ /* 0x000fe400078e0003 */
.L_x_6254:
[----:B------:R-:W-:Y:S05]  /*14e00*/  BSYNC B4 ;  /* 0x0000000000047941 */ /* 0x000fea0003800000 */
.L_x_6253:
[----:B------:R-:W-:-:S04]  /*14e10*/  DADD R10, R16, R10 ;  /* 0x00000000100a7229 */ /* 0x000fc8000000000a */
[----:B------:R-:W0:-:S06]  /*14e20*/  DSETP.GE.AND P0, PT, R18, c[0x2][0xe8], PT ;  /* 0x00803a001200762a */ /* 0x000e0c0003f06000 */
[----:B0-----:R-:W-:Y:S02]  /*14e30*/  FSEL R16, R10, RZ, !P0 ;  /* 0x000000ff0a107208 */ /* 0x001fe40004000000 */
[----:B------:R-:W-:Y:S01]  /*14e40*/  FSEL R17, R11, +QNAN , !P0 ;  /* 0x7ff000000b117808 */ /* 0x000fe20004000000 */
[----:B------:R-:W-:Y:S05]  /*14e50*/  BRA `(.L_x_6255) ;  /* 0x000000b000007947 */ /* 0x000fea0003800000 */
.L_x_6252:
        /* <DEDUP_REMOVED lines=11> */
.L_x_6255:
[----:B------:R-:W-:Y:S05]  /*14f10*/  BSYNC B3 ;  /* 0x0000000000037941 */ /* 0x000fea0003800000 */
.L_x_6251:
        /* <DEDUP_REMOVED lines=28> */
[----:B0-234-:R-:W-:Y:S05]  /*150e0*/  CALL.REL.NOINC `($__internal_11_$__cuda_sm20_dsqrt_rn_f64_mediumpath_v1) ;  /* 0x0000922000007944 */ /* 0x01dfea0003c00000 */
[----:B------:R-:W-:-:S04]  /*150f0*/  LOP3.LUT R11, R11, R10, RZ, 0x3c, !PT ;  /* 0x0000000a0b0b7212 */ /* 0x000fc800078e3cff */
[----:B------:R-:W-:-:S04]  /*15100*/  LOP3.LUT R10, R11, R10, RZ, 0x3c, !PT ;  /* 0x0000000a0b0a7212 */ /* 0x000fc800078e3cff */
[----:B------:R-:W-:Y:S02]  /*15110*/  LOP3.LUT R11, R11, R10, RZ, 0x3c, !PT ;  /* 0x0000000a0b0b7212 */ /* 0x000fe400078e3cff */
.L_x_6257:
[----:B------:R-:W-:Y:S05]  /*15120*/  BSYNC B3 ;  /* 0x0000000000037941 */ /* 0x000fea0003800000 */
.L_x_6256:
        /* <DEDUP_REMOVED lines=24> */
[----:B--234-:R-:W-:Y:S05]  /*152b0*/  CALL.REL.NOINC `($__internal_10_$__cuda_sm20_div_rn_f64_full) ;  /* 0x000089e000007944 */ /* 0x01cfea0003c00000 */
[----:B------:R-:W-:Y:S02]  /*152c0*/  IMAD.MOV.U32 R8, RZ, RZ, R10 ;  /* 0x000000ffff087224 */ /* 0x000fe400078e000a */
[----:B------:R-:W-:Y:S02]  /*152d0*/  IMAD.MOV.U32 R9, RZ, RZ, R3 ;  /* 0x000000ffff097224 */ /* 0x000fe400078e0003 */
.L_x_6259:
[----:B------:R-:W-:Y:S05]  /*152e0*/  BSYNC B3 ;  /* 0x0000000000037941 */ /* 0x000fea0003800000 */
.L_x_6258:
        /* <DEDUP_REMOVED lines=22> */
.L_x_6261:
[----:B------:R-:W-:Y:S05]  /*15450*/  BSYNC B3 ;  /* 0x0000000000037941 */ /* 0x000fea0003800000 */
.L_x_6260:
[----:B------:R-:W-:Y:S02]  /*15460*/  IMAD.MOV.U32 R20, RZ, RZ, R10 ;  /* 0x000000ffff147224 */ /* 0x000fe400078e000a */
[----:B------:R-:W-:Y:S01]  /*15470*/  IMAD.MOV.U32 R21, RZ, RZ, R11 ;  /* 0x000000ffff157224 */ /* 0x000fe200078e000b */
[----:B------:R-:W-:Y:S05]  /*15480*/  BRA `(.L_x_6262) ;  /* 0x00000dd000007947 */ /* 0x000fea0003800000 */
.L_x_6245:
        /* <DEDUP_REMOVED lines=39> */
.L_x_6264:
[----:B------:R-:W-:Y:S05]  /*15700*/  BSYNC B0 ;  /* 0x0000000000007941 */ /* 0x000fea0003800000 */
.L_x_6263:
        /* <DEDUP_REMOVED lines=15> */
.L_x_6266:
[----:B0-----:R0:W4:Y:S01]  /*15800*/  DMUL R10, RZ, R12 ;  /* 0x0000000cff0a7228 */ /* 0x0011220000000000 */
[----:B------:R-:W-:-:S05]  /*15810*/  MOV R3, RZ ;  /* 0x000000ff00037202 */ /* 0x000fca0000000f00 */
.L_x_6267:
[----:B------:R-:W-:Y:S05]  /*15820*/  BSYNC B3 ;  /* 0x0000000000037941 */ /* 0x000fea0003800000 */
.L_x_6265:
        /* <DEDUP_REMOVED lines=37> */
.L_x_6269:
[----:B------:R3:W4:Y:S01]  /*15a80*/  DMUL R10, RZ, R12 ;  /* 0x0000000cff0a7228 */ /* 0x0007220000000000 */
[----:B------:R-:W-:-:S05]  /*15a90*/  IMAD.MOV.U32 R3, RZ, RZ, RZ ;  /* 0x000000ffff037224 */ /* 0x000fca00078e00ff */
.L_x_6270:
[----:B------:R-:W-:Y:S05]  /*15aa0*/  BSYNC B3 ;  /* 0x0000000000037941 */ /* 0x000fea0003800000 */
.L_x_6268:
        /* <DEDUP_REMOVED lines=31> */
.L_x_6244:
[----:B------:R-:W0:-:S10]  /*15ca0*/  DADD R8, R12, -R12 ;  /* 0x000000000c087229 */ /* 0x000e14000000080c */
[----:B0-----:R-:W-:Y:S02]  /*15cb0*/  IMAD.MOV.U32 R20, RZ, RZ, R8 ;  /* 0x000000ffff147224 */ /* 0x001fe400078e0008 */
[----:B------:R-:W-:Y:S01]  /*15cc0*/  IMAD.MOV.U32 R21, RZ, RZ, R9 ;  /* 0x000000ffff157224 */ /* 0x000fe200078e0009 */
[----:B------:R-:W-:Y:S05]  /*15cd0*/  BRA `(.L_x_6262) ;  /* 0x0000058000007947 */ /* 0x000fea0003800000 */
.L_x_6243:
        /* <DEDUP_REMOVED lines=25> */
[----:B--234-:R-:W-:Y:S05]  /*15e70*/  CALL.REL.NOINC `($_ZN2at6native29vectorized_elementwise_kernelILi4EZZZNS0_15tan_kernel_cudaERNS_18TensorIteratorBaseEENKUlvE_clEvENKUlvE_clEvEUlN3c107complexIdEEE_St5arrayIPcLm2EEEEviT0_T1_$__internal_trig_reduction_slowpathd) ;  /* 0x000087e000007944 */ /* 0x01cfea0003c00000 */
.L_x_6274:
[----:B------:R-:W-:Y:S05]  /*15e80*/  BSYNC B4 ;  /* 0x0000000000047941 */ /* 0x000fea0003800000 */
.L_x_6273:
        /* <DEDUP_REMOVED lines=28> */
[----:B------:R-:W-:Y:S02]  /*16050*/  IMAD.MOV.U32 R9, RZ, RZ, R3 ;  /* 0x000000ffff097224 */ /* 0x000fe400078e0003 */
[----:B------:R-:W-:Y:S02]  /*16060*/  IMAD.MOV.U32 R52, RZ, RZ, R10 ;  /* 0x000000ffff347224 */ /* 0x000fe400078e000a */
[----:B------:R-:W-:Y:S02]  /*16070*/  IMAD.MOV.U32 R53, RZ, RZ, R11 ;  /* 0x000000ffff357224 */ /* 0x000fe400078e000b */
.L_x_6276:
[----:B------:R-:W-:Y:S05]  /*16080*/  BSYNC B4 ;  /* 0x0000000000047941 */ /* 0x000fea0003800000 */
.L_x_6275:
        /* <DEDUP_REMOVED lines=24> */
.L_x_6272:
[----:B------:R-:W-:Y:S05]  /*16210*/  BSYNC B3 ;  /* 0x0000000000037941 */ /* 0x000fea0003800000 */
.L_x_6271:
[----:B------:R-:W-:Y:S01]  /*16220*/  IMAD.MOV.U32 R9, RZ, RZ, R8 ;  /* 0x000000ffff097224 */ /* 0x000fe200078e0008 */
[----:B-1----:R-:W-:Y:S01]  /*16230*/  LOP3.LUT R21, RZ, 0x80000000, R13, 0xb8, !PT ;  /* 0x80000000ff157812 */ /* 0x002fe200078eb80d */
[----:B------:R-:W-:Y:S01]  /*16240*/  IMAD.MOV.U32 R8, RZ, RZ, R14 ;  /* 0x000000ffff087224 */ /* 0x000fe200078e000e */
[----:B------:R-:W-:Y:S02]  /*16250*/  MOV R20, RZ ;  /* 0x000000ff00147202 */ /* 0x000fe40000000f00 */
.L_x_6262:
[----:B------:R-:W-:Y:S05]  /*16260*/  BSYNC B1 ;  /* 0x0000000000017941 */ /* 0x000fea0003800000 */
.L_x_6242:
[----:B------:R0:W4:-:S06]  /*16270*/  DADD R22, -RZ, -R8 ;  /* 0x00000000ff167229 */ /* 0x00010c0000000908 */
.L_x_6241:
[----:B------:R-:W-:Y:S05]  /*16280*/  BSYNC B2 ;  /* 0x0000000000027941 */ /* 0x000fea0003800000 */
.L_x_6240:
        /* <DEDUP_REMOVED lines=35> */
.L_x_6284:
[----:B------:R0:W4:Y:S01]  /*164c0*/  DMUL R10, RZ, R44 ;  /* 0x0000002cff0a7228 */ /* 0x0001220000000000 */
[----:B------:R-:W-:-:S05]  /*164d0*/  IMAD.MOV.U32 R3, RZ, RZ, RZ ;  /* 0x000000ffff037224 */ /* 0x000fca00078e00ff */
.L_x_6285:
[----:B------:R-:W-:Y:S05]  /*164e0*/  BSYNC B3 ;  /* 0x0000000000037941 */ /* 0x000fea0003800000 */
.L_x_6283:
        /* <DEDUP_REMOVED lines=35> */
.L_x_6287:
[----:B------:R-:W-:Y:S05]  /*16720*/  BSYNC B0 ;  /* 0x0000000000007941 */ /* 0x000fea0003800000 */
.L_x_6286:
        /* <DEDUP_REMOVED lines=64> */
[----:B--23--:R-:W-:Y:S05]  /*16b30*/  CALL.REL.NOINC `($__internal_10_$__cuda_sm20_div_rn_f64_full) ;  /* 0x0000716000007944 */ /* 0x00cfea0003c00000 */
[----:B------:R-:W-:Y:S02]  /*16b40*/  MOV R11, R3 ;  /* 0x00000003000b7202 */ /* 0x000fe40000000f00 */
.L_x_6291:
[----:B------:R-:W-:Y:S05]  /*16b50*/  BSYNC B4 ;  /* 0x0000000000047941 */ /* 0x000fea0003800000 */
.L_x_6290:
[----:B------:R-:W-:-:S04]  /*16b60*/  DADD R10, R18, R10 ;  /* 0x00000000120a7229 */ /* 0x000fc8000000000a */
[----:B------:R-:W0:-:S06]  /*16b70*/  DSETP.GE.AND P0, PT, R40, c[0x2][0xe8], PT ;  /* 0x00803a002800762a */ /* 0x000e0c0003f06000 */
[----:B0-----:R-:W-:Y:S02]  /*16b80*/  FSEL R18, R10, RZ, !P0 ;  /* 0x000000ff0a127208 */ /* 0x001fe40004000000 */
[----:B------:R-:W-:Y:S01]  /*16b90*/  FSEL R19, R11, +QNAN , !P0 ;  /* 0x7ff000000b137808 */ /* 0x000fe20004000000 */
[----:B------:R-:W-:Y:S05]  /*16ba0*/  BRA `(.L_x_6292) ;  /* 0x000000b000007947 */ /* 0x000fea0003800000 */
.L_x_6289:
        /* <DEDUP_REMOVED lines=11> */
.L_x_6292:
[----:B------:R-:W-:Y:S05]  /*16c60*/  BSYNC B3 ;  /* 0x0000000000037941 */ /* 0x000fea0003800000 */
.L_x_6288:
        /* <DEDUP_REMOVED lines=28> */
[----:B0-23--:R-:W-:Y:S05]  /*16e30*/  CALL.REL.NOINC `($__internal_11_$__cuda_sm20_dsqrt_rn_f64_mediumpath_v1) ;  /* 0x000074d000007944 */ /* 0x00dfea0003c00000 */
[----:B------:R-:W-:-:S04]  /*16e40*/  LOP3.LUT R11, R11, R10, RZ, 0x3c, !PT ;  /* 0x0000000a0b0b7212 */ /* 0x000fc800078e3cff */
[----:B------:R-:W-:-:S04]  /*16e50*/  LOP3.LUT R10, R11, R10, RZ, 0x3c, !PT ;  /* 0x0000000a0b0a7212 */ /* 0x000fc800078e3cff */
[----:B------:R-:W-:Y:S02]  /*16e60*/  LOP3.LUT R11, R11, R10, RZ, 0x3c, !PT ;  /* 0x0000000a0b0b7212 */ /* 0x000fe400078e3cff */
.L_x_6294:
[----:B------:R-:W-:Y:S05]  /*16e70*/  BSYNC B3 ;  /* 0x0000000000037941 */ /* 0x000fea0003800000 */
.L_x_6293:
        /* <DEDUP_REMOVED lines=24> */
[----:B--23--:R-:W-:Y:S05]  /*17000*/  CALL.REL.NOINC `($__internal_10_$__cuda_sm20_div_rn_f64_full) ;  /* 0x00006c9000007944 */ /* 0x00cfea0003c00000 */
[----:B------:R-:W-:Y:S02]  /*17010*/  IMAD.MOV.U32 R11, RZ, RZ, R3 ;  /* 0x000000ffff0b7224 */ /* 0x000fe400078e0003 */
.L_x_6296:
[----:B------:R-:W-:Y:S05]  /*17020*/  BSYNC B3 ;  /* 0x0000000000037941 */ /* 0x000fea0003800000 */
.L_x_6295:
        /* <DEDUP_REMOVED lines=24> */
[----:B------:R-:W-:Y:S02]  /*171b0*/  IMAD.MOV.U32 R9, RZ, RZ, R3 ;  /* 0x000000ffff097224 */ /* 0x000fe400078e0003 */
.L_x_6298:
[----:B------:R-:W-:Y:S05]  /*171c0*/  BSYNC B3 ;  /* 0x0000000000037941 */ /* 0x000fea0003800000 */
.L_x_6297:
[----:B------:R-:W-:Y:S01]  /*171d0*/  IMAD.MOV.U32 R16, RZ, RZ, R8 ;  /* 0x000000ffff107224 */ /* 0x000fe200078e0008 */
[----:B------:R-:W-:Y:S01]  /*171e0*/  MOV R17, R9 ;  /* 0x0000000900117202 */ /* 0x000fe20000000f00 */
[----:B------:R-:W-:Y:S05]  /*171f0*/  BRA `(.L_x_6299) ;  /* 0x00000e3000007947 */ /* 0x000fea0003800000 */
.L_x_6282:
        /* <DEDUP_REMOVED lines=39> */
.L_x_6301:
[----:B------:R-:W-:Y:S05]  /*17470*/  BSYNC B0 ;  /* 0x0000000000007941 */ /* 0x000fea0003800000 */
.L_x_6300:
        /* <DEDUP_REMOVED lines=13> */
[----:B-1234-:R-:W-:Y:S05]  /*17550*/  CALL.REL.NOINC `($_ZN2at6native29vectorized_elementwise_kernelILi4EZZZNS0_15tan_kernel_cudaERNS_18TensorIteratorBaseEENKUlvE_clEvENKUlvE_clEvEUlN3c107complexIdEEE_St5arrayIPcLm2EEEEviT0_T1_$__internal_trig_reduction_slowpathd) ;  /* 0x0000710000007944 */ /* 0x01efea0003c00000 */
[----:B------:R-:W-:Y:S02]  /*17560*/  IMAD.MOV.U32 R52, RZ, RZ, R10 ;  /* 0x000000ffff347224 */ /* 0x000fe400078e000a */
[----:B------:R-:W-:Y:S01]  /*17570*/  IMAD.MOV.U32 R53, RZ, RZ, R11 ;  /* 0x000000ffff357224 */ /* 0x000fe200078e000b */
[----:B------:R-:W-:Y:S05]  /*17580*/  BRA `(.L_x_6304) ;  /* 0x0000002000007947 */ /* 0x000fea0003800000 */
.L_x_6303:
[----:B------:R0:W4:Y:S01]  /*17590*/  DMUL R52, RZ, R44 ;  /* 0x0000002cff347228 */ /* 0x0001220000000000 */
[----:B------:R-:W-:-:S05]  /*175a0*/  IMAD.MOV.U32 R3, RZ, RZ, RZ ;  /* 0x000000ffff037224 */ /* 0x000fca00078e00ff */
.L_x_6304:
[----:B------:R-:W-:Y:S05]  /*175b0*/  BSYNC B3 ;  /* 0x0000000000037941 */ /* 0x000fea0003800000 */
.L_x_6302:
        /* <DEDUP_REMOVED lines=35> */
[----:B012-4-:R-:W-:Y:S05]  /*177f0*/  CALL.REL.NOINC `($_ZN2at6native29vectorized_elementwise_kernelILi4EZZZNS0_15tan_kernel_cudaERNS_18TensorIteratorBaseEENKUlvE_clEvENKUlvE_clEvEUlN3c107complexIdEEE_St5arrayIPcLm2EEEEviT0_T1_$__internal_trig_reduction_slowpathd) ;  /* 0x00006e6000007944 */ /* 0x017fea0003c00000 */
[----:B------:R-:W-:Y:S02]  /*17800*/  IMAD.MOV.U32 R54, RZ, RZ, R10 ;  /* 0x000000ffff367224 */ /* 0x000fe400078e000a */
[----:B------:R-:W-:Y:S01]  /*17810*/  IMAD.MOV.U32 R55, RZ, RZ, R11 ;  /* 0x000000ffff377224 */ /* 0x000fe200078e000b */
[----:B------:R-:W-:Y:S05]  /*17820*/  BRA `(.L_x_6307) ;  /* 0x0000002000007947 */ /* 0x000fea0003800000 */
.L_x_6306:
[----:B------:R3:W4:Y:S01]  /*17830*/  DMUL R54, RZ, R44 ;  /* 0x0000002cff367228 */ /* 0x0007220000000000 */
[----:B------:R-:W-:-:S05]  /*17840*/  MOV R3, RZ ;  /* 0x000000ff00037202 */ /* 0x000fca0000000f00 */
.L_x_6307:
[----:B------:R-:W-:Y:S05]  /*17850*/  BSYNC B3 ;  /* 0x0000000000037941 */ /* 0x000fea0003800000 */
.L_x_6305:
        /* <DEDUP_REMOVED lines=31> */
.L_x_6281:
[----:B------:R-:W0:-:S10]  /*17a50*/  DADD R12, R44, -R44 ;  /* 0x000000002c0c7229 */ /* 0x000e14000000082c */
[----:B0-----:R-:W-:Y:S02]  /*17a60*/  IMAD.MOV.U32 R16, RZ, RZ, R12 ;  /* 0x000000ffff107224 */ /* 0x001fe400078e000c */
[----:B------:R-:W-:Y:S01]  /*17a70*/  IMAD.MOV.U32 R17, RZ, RZ, R13 ;  /* 0x000000ffff117224 */ /* 0x000fe200078e000d */
[----:B------:R-:W-:Y:S05]  /*17a80*/  BRA `(.L_x_6299) ;  /* 0x000005a000007947 */ /* 0x000fea0003800000 */
.L_x_6280:
        /* <DEDUP_REMOVED lines=25> */
[----:B--234-:R-:W-:Y:S05]  /*17c20*/  CALL.REL.NOINC `($_ZN2at6native29vectorized_elementwise_kernelILi4EZZZNS0_15tan_kernel_cudaERNS_18TensorIteratorBaseEENKUlvE_clEvENKUlvE_clEvEUlN3c107complexIdEEE_St5arrayIPcLm2EEEEviT0_T1_$__internal_trig_reduction_slowpathd) ;  /* 0x00006a3000007944 */ /* 0x01cfea0003c00000 */
[----:B------:R-:W-:Y:S02]  /*17c30*/  IMAD.MOV.U32 R58, RZ, RZ, R10 ;  /* 0x000000ffff3a7224 */ /* 0x000fe400078e000a */
[----:B------:R-:W-:Y:S02]  /*17c40*/  IMAD.MOV.U32 R59, RZ, RZ, R11 ;  /* 0x000000ffff3b7224 */ /* 0x000fe400078e000b */
.L_x_6311:
[----:B------:R-:W-:Y:S05]  /*17c50*/  BSYNC B4 ;  /* 0x0000000000047941 */ /* 0x000fea0003800000 */
.L_x_6310:
        /* <DEDUP_REMOVED lines=31> */
.L_x_6313:
[----:B------:R-:W-:Y:S05]  /*17e50*/  BSYNC B4 ;  /* 0x0000000000047941 */ /* 0x000fea0003800000 */
.L_x_6312:
        /* <DEDUP_REMOVED lines=24> */
.L_x_6309:
[----:B------:R-:W-:Y:S05]  /*17fe0*/  BSYNC B3 ;  /* 0x0000000000037941 */ /* 0x000fea0003800000 */
.L_x_6308:
[----:B------:R-:W-:Y:S01]  /*17ff0*/  IMAD.MOV.U32 R13, RZ, RZ, R12 ;  /* 0x000000ffff0d7224 */ /* 0x000fe200078e000c */
[----:B-1----:R-:W-:Y:S01]  /*18000*/  LOP3.LUT R17, RZ, 0x80000000, R45, 0xb8, !PT ;  /* 0x80000000ff117812 */ /* 0x002fe200078eb82d */
[----:B------:R-:W-:Y:S01]  /*18010*/  IMAD.MOV.U32 R16, RZ, RZ, RZ ;  /* 0x000000ffff107224 */ /* 0x000fe200078e00ff */
[----:B------:R-:W-:Y:S02]  /*18020*/  MOV R12, R46 ;  /* 0x0000002e000c7202 */ /* 0x000fe40000000f00 */
.L_x_6299:
[----:B------:R-:W-:Y:S05]  /*18030*/  BSYNC B1 ;  /* 0x0000000000017941 */ /* 0x000fea0003800000 */
.L_x_6279:
[----:B------:R0:W4:-:S06]  /*18040*/  DADD R18, -RZ, -R12 ;  /* 0x00000000ff127229 */ /* 0x00010c000000090c */
.L_x_6278:
[----:B------:R-:W-:Y:S05]  /*18050*/  BSYNC B2 ;  /* 0x0000000000027941 */ /* 0x000fea0003800000 */
.L_x_6277:
        /* <DEDUP_REMOVED lines=33> */
.L_x_6321:
[----:B------:R0:W1:Y:S01]  /*18270*/  DMUL R10, RZ, R48 ;  /* 0x00000030ff0a7228 */ /* 0x0000620000000000 */
[----:B------:R-:W-:-:S05]  /*18280*/  MOV R3, RZ ;  /* 0x000000ff00037202 */ /* 0x000fca0000000f00 */
.L_x_6322:
[----:B------:R-:W-:Y:S05]  /*18290*/  BSYNC B3 ;  /* 0x0000000000037941 */ /* 0x000fea0003800000 */
.L_x_6320:
        /* <DEDUP_REMOVED lines=35> */
.L_x_6324:
[----:B------:R-:W-:Y:S05]  /*184d0*/  BSYNC B0 ;  /* 0x0000000000007941 */ /* 0x000fea0003800000 */
.L_x_6323:
        /* <DEDUP_REMOVED lines=66> */
.L_x_6328:
[----:B------:R-:W-:Y:S05]  /*18900*/  BSYNC B4 ;  /* 0x0000000000047941 */ /* 0x000fea0003800000 */
.L_x_6327:
[----:B------:R-:W-:-:S04]  /*18910*/  DADD R10, R40, R10 ;  /* 0x00000000280a7229 */ /* 0x000fc8000000000a */
[----:B------:R-:W0:-:S06]  /*18920*/  DSETP.GE.AND P0, PT, R44, c[0x2][0xe8], PT ;  /* 0x00803a002c00762a */ /* 0x000e0c0003f06000 */
[----:B0-----:R-:W-:Y:S02]  /*18930*/  FSEL R40, R10, RZ, !P0 ;  /* 0x000000ff0a287208 */ /* 0x001fe40004000000 */
[----:B------:R-:W-:Y:S01]  /*18940*/  FSEL R41, R11, +QNAN , !P0 ;  /* 0x7ff000000b297808 */ /* 0x000fe20004000000 */
[----:B------:R-:W-:Y:S05]  /*18950*/  BRA `(.L_x_6329) ;  /* 0x000000b000007947 */ /* 0x000fea0003800000 */
.L_x_6326:
        /* <DEDUP_REMOVED lines=11> */
.L_x_6329:
[----:B------:R-:W-:Y:S05]  /*18a10*/  BSYNC B3 ;  /* 0x0000000000037941 */ /* 0x000fea0003800000 */
.L_x_6325:
        /* <DEDUP_REMOVED lines=32> */
.L_x_6331:
[----:B------:R-:W-:Y:S05]  /*18c20*/  BSYNC B3 ;  /* 0x0000000000037941 */ /* 0x000fea0003800000 */
.L_x_6330:
        /* <DEDUP_REMOVED lines=27> */
.L_x_6333:
[----:B------:R-:W-:Y:S05]  /*18de0*/  BSYNC B3 ;  /* 0x0000000000037941 */ /* 0x000fea0003800000 */
.L_x_6332:
        /* <DEDUP_REMOVED lines=22> */
.L_x_6335:
[----:B------:R-:W-:Y:S05]  /*18f50*/  BSYNC B3 ;  /* 0x0000000000037941 */ /* 0x000fea0003800000 */
.L_x_6334:
[----:B------:R-:W-:Y:S02]  /*18f60*/  IMAD.MOV.U32 R12, RZ, RZ, R10 ;  /* 0x000000ffff0c7224 */ /* 0x000fe400078e000a */
[----:B------:R-:W-:Y:S01]  /*18f70*/  IMAD.MOV.U32 R13, RZ, RZ, R11 ;  /* 0x000000ffff0d7224 */ /* 0x000fe200078e000b */
[----:B------:R-:W-:Y:S05]  /*18f80*/  BRA `(.L_x_6336) ;  /* 0x00000dd000007947 */ /* 0x000fea0003800000 */
.L_x_6319:
        /* <DEDUP_REMOVED lines=39> */
.L_x_6338:
[----:B------:R-:W-:Y:S05]  /*19200*/  BSYNC B0 ;  /* 0x0000000000007941 */ /* 0x000fea0003800000 */
.L_x_6337:
        /* <DEDUP_REMOVED lines=15> */
.L_x_6340:
[----:B0-----:R0:W4:Y:S01]  /*19300*/  DMUL R10, RZ, R48 ;  /* 0x00000030ff0a7228 */ /* 0x0011220000000000 */
[----:B------:R-:W-:-:S05]  /*19310*/  MOV R3, RZ ;  /* 0x000000ff00037202 */ /* 0x000fca0000000f00 */
.L_x_6341:
[----:B------:R-:W-:Y:S05]  /*19320*/  BSYNC B3 ;  /* 0x0000000000037941 */ /* 0x000fea0003800000 */
.L_x_6339:
        /* <DEDUP_REMOVED lines=37> */
.L_x_6343:
[----:B------:R3:W4:Y:S01]  /*19580*/  DMUL R10, RZ, R48 ;  /* 0x00000030ff0a7228 */ /* 0x0007220000000000 */
[----:B------:R-:W-:-:S05]  /*19590*/  IMAD.MOV.U32 R3, RZ, RZ, RZ ;  /* 0x000000ffff037224 */ /* 0x000fca00078e00ff */
.L_x_6344:
[----:B------:R-:W-:Y:S05]  /*195a0*/  BSYNC B3 ;  /* 0x0000000000037941 */ /* 0x000fea0003800000 */
.L_x_6342:
        /* <DEDUP_REMOVED lines=31> */
.L_x_6318:
[----:B------:R-:W0:-:S10]  /*197a0*/  DADD R8, R48, -R48 ;  /* 0x0000000030087229 */ /* 0x000e140000000830 */
[----:B0-----:R-:W-:Y:S02]  /*197b0*/  IMAD.MOV.U32 R12, RZ, RZ, R8 ;  /* 0x000000ffff0c7224 */ /* 0x001fe400078e0008 */
[----:B------:R-:W-:Y:S01]  /*197c0*/  IMAD.MOV.U32 R13, RZ, RZ, R9 ;  /* 0x000000ffff0d7224 */ /* 0x000fe200078e0009 */
[----:B------:R-:W-:Y:S05]  /*197d0*/  BRA `(.L_x_6336) ;  /* 0x0000058000007947 */ /* 0x000fea0003800000 */
.L_x_6317:
        /* <DEDUP_REMOVED lines=26> */
.L_x_6348:
[----:B------:R-:W-:Y:S05]  /*19980*/  BSYNC B4 ;  /* 0x0000000000047941 */ /* 0x000fea0003800000 */
.L_x_6347:
        /* <DEDUP_REMOVED lines=31> */
.L_x_6350:
[----:B------:R-:W-:Y:S05]  /*19b80*/  BSYNC B4 ;  /* 0x0000000000047941 */ /* 0x000fea0003800000 */
.L_x_6349:
        /* <DEDUP_REMOVED lines=24> */
.L_x_6346:
[----:B------:R-:W-:Y:S05]  /*19d10*/  BSYNC B3 ;  /* 0x0000000000037941 */ /* 0x000fea0003800000 */
.L_x_6345:
[----:B------:R-:W-:Y:S01]  /*19d20*/  IMAD.MOV.U32 R9, RZ, RZ, R8 ;  /* 0x000000ffff097224 */ /* 0x000fe200078e0008 */
[----:B-1----:R-:W-:Y:S01]  /*19d30*/  LOP3.LUT R13, RZ, 0x80000000, R49, 0xb8, !PT ;  /* 0x80000000ff0d7812 */ /* 0x002fe200078eb831 */
[----:B------:R-:W-:Y:S01]  /*19d40*/  IMAD.MOV.U32 R8, RZ, RZ, R50 ;  /* 0x000000ffff087224 */ /* 0x000fe200078e0032 */
[----:B------:R-:W-:Y:S02]  /*19d50*/  MOV R12, RZ ;  /* 0x000000ff000c7202 */ /* 0x000fe40000000f00 */
.L_x_6336:
[----:B------:R-:W-:Y:S05]  /*19d60*/  BSYNC B1 ;  /* 0x0000000000017941 */ /* 0x000fea0003800000 */
.L_x_6316:
[----:B------:R0:W4:-:S06]  /*19d70*/  DADD R14, -RZ, -R8 ;  /* 0x00000000ff0e7229 */ /* 0x00010c0000000908 */
.L_x_6315:
[----:B------:R-:W-:Y:S05]  /*19d80*/  BSYNC B2 ;  /* 0x0000000000027941 */ /* 0x000fea0003800000 */
.L_x_6314:
        /* <DEDUP_REMOVED lines=35> */
.L_x_6358:
[----:B------:R0:W4:Y:S01]  /*19fc0*/  DMUL R10, RZ, R4 ;  /* 0x00000004ff0a7228 */ /* 0x0001220000000000 */
[----:B------:R-:W-:-:S05]  /*19fd0*/  IMAD.MOV.U32 R3, RZ, RZ, RZ ;  /* 0x000000ffff037224 */ /* 0x000fca00078e00ff */
.L_x_6359:
[----:B------:R-:W-:Y:S05]  /*19fe0*/  BSYNC B3 ;  /* 0x0000000000037941 */ /* 0x000fea0003800000 */
.L_x_6357:
        /* <DEDUP_REMOVED lines=35> */
.L_x_6361:
[----:B------:R-:W-:Y:S05]  /*1a220*/  BSYNC B0 ;  /* 0x0000000000007941 */ /* 0x000fea0003800000 */
.L_x_6360:
        /* <DEDUP_REMOVED lines=66> */
.L_x_6365:
[----:B------:R-:W-:Y:S05]  /*1a650*/  BSYNC B4 ;  /* 0x0000000000047941 */ /* 0x000fea0003800000 */
.L_x_6364:
[----:B------:R-:W-:-:S04]  /*1a660*/  DADD R10, R40, R10 ;  /* 0x00000000280a7229 */ /* 0x000fc8000000000a */
[----:B------:R-:W0:-:S06]  /*1a670*/  DSETP.GE.AND P0, PT, R44, c[0x2][0xe8], PT ;  /* 0x00803a002c00762a */ /* 0x000e0c0003f06000 */
[----:B0-----:R-:W-:Y:S02]  /*1a680*/  FSEL R40, R10, RZ, !P0 ;  /* 0x000000ff0a287208 */ /* 0x001fe40004000000 */
[----:B------:R-:W-:Y:S01]  /*1a690*/  FSEL R41, R11, +QNAN , !P0 ;  /* 0x7ff000000b297808 */ /* 0x000fe20004000000 */
[----:B------:R-:W-:Y:S05]  /*1a6a0*/  BRA `(.L_x_6366) ;  /* 0x000000b000007947 */ /* 0x000fea0003800000 */
.L_x_6363:
        /* <DEDUP_REMOVED lines=11> */
.L_x_6366:
[----:B------:R-:W-:Y:S05]  /*1a760*/  BSYNC B3 ;  /* 0x0000000000037941 */ /* 0x000fea0003800000 */
.L_x_6362:
        /* <DEDUP_REMOVED lines=32> */
.L_x_6368:
[----:B------:R-:W-:Y:S05]  /*1a970*/  BSYNC B3 ;  /* 0x0000000000037941 */ /* 0x000fea0003800000 */
.L_x_6367:
        /* <DEDUP_REMOVED lines=27> */
.L_x_6370:
[----:B------:R-:W-:Y:S05]  /*1ab30*/  BSYNC B3 ;  /* 0x0000000000037941 */ /* 0x000fea0003800000 */
.L_x_6369:
        /* <DEDUP_REMOVED lines=22> */
.L_x_6372:
[----:B------:R-:W-:Y:S05]  /*1aca0*/  BSYNC B3 ;  /* 0x0000000000037941 */ /* 0x000fea0003800000 */
.L_x_6371:
[----:B------:R-:W-:Y:S02]  /*1acb0*/  IMAD.MOV.U32 R48, RZ, RZ, R10 ;  /* 0x000000ffff307224 */ /* 0x000fe400078e000a */
[----:B------:R-:W-:Y:S01]  /*1acc0*/  IMAD.MOV.U32 R49, RZ, RZ, R11 ;  /* 0x000000ffff317224 */ /* 0x000fe200078e000b */
[----:B------:R-:W-:Y:S05]  /*1acd0*/  BRA `(.L_x_6373) ;  /* 0x00000e3000007947 */ /* 0x000fea0003800000 */
.L_x_6356:
        /* <DEDUP_REMOVED lines=39> */
.L_x_6375:
[----:B------:R-:W-:Y:S05]  /*1af50*/  BSYNC B0 ;  /* 0x0000000000007941 */ /* 0x000fea0003800000 */
.L_x_6374:
        /* <DEDUP_REMOVED lines=13> */
[----:B-1234-:R-:W-:Y:S05]  /*1b030*/  CALL.REL.NOINC `($_ZN2at6native29vectorized_elementwise_kernelILi4EZZZNS0_15tan_kernel_cudaERNS_18TensorIteratorBaseEENKUlvE_clEvENKUlvE_clEvEUlN3c107complexIdEEE_St5arrayIPcLm2EEEEviT0_T1_$__internal_trig_reduction_slowpathd) ;  /* 0x0000362000007944 */ /* 0x01efea0003c00000 */
[----:B------:R-:W-:Y:S01]  /*1b040*/  IMAD.MOV.U32 R52, RZ, RZ, R10 ;  /* 0x000000ffff347224 */ /* 0x000fe200078e000a */
[----:B------:R-:W-:Y:S01]  /*1b050*/  MOV R53, R11 ;  /* 0x0000000b00357202 */ /* 0x000fe20000000f00 */
[----:B------:R-:W-:Y:S05]  /*1b060*/  BRA `(.L_x_6378) ;  /* 0x0000002000007947 */ /* 0x000fea0003800000 */
.L_x_6377:
[----:B------:R0:W4:Y:S01]  /*1b070*/  DMUL R52, RZ, R4 ;  /* 0x00000004ff347228 */ /* 0x0001220000000000 */
[----:B------:R-:W-:-:S05]  /*1b080*/  IMAD.MOV.U32 R3, RZ, RZ, RZ ;  /* 0x000000ffff037224 */ /* 0x000fca00078e00ff */
.L_x_6378:
[----:B------:R-:W-:Y:S05]  /*1b090*/  BSYNC B3 ;  /* 0x0000000000037941 */ /* 0x000fea0003800000 */
.L_x_6376:
        /* <DEDUP_REMOVED lines=35> */
[----:B012-4-:R-:W-:Y:S05]  /*1b2d0*/  CALL.REL.NOINC `($_ZN2at6native29vectorized_elementwise_kernelILi4EZZZNS0_15tan_kernel_cudaERNS_18TensorIteratorBaseEENKUlvE_clEvENKUlvE_clEvEUlN3c107complexIdEEE_St5arrayIPcLm2EEEEviT0_T1_$__internal_trig_reduction_slowpathd) ;  /* 0x0000338000007944 */ /* 0x017fea0003c00000 */
[----:B------:R-:W-:Y:S02]  /*1b2e0*/  IMAD.MOV.U32 R54, RZ, RZ, R10 ;  /* 0x000000ffff367224 */ /* 0x000fe400078e000a */
[----:B------:R-:W-:Y:S01]  /*1b2f0*/  IMAD.MOV.U32 R55, RZ, RZ, R11 ;  /* 0x000000ffff377224 */ /* 0x000fe200078e000b */
[----:B------:R-:W-:Y:S05]  /*1b300*/  BRA `(.L_x_6381) ;  /* 0x0000002000007947 */ /* 0x000fea0003800000 */
.L_x_6380:
[----:B------:R3:W4:Y:S01]  /*1b310*/  DMUL R54, RZ, R4 ;  /* 0x00000004ff367228 */ /* 0x0007220000000000 */
[----:B------:R-:W-:-:S05]  /*1b320*/  IMAD.MOV.U32 R3, RZ, RZ, RZ ;  /* 0x000000ffff037224 */ /* 0x000fca00078e00ff */
.L_x_6381:
[----:B------:R-:W-:Y:S05]  /*1b330*/  BSYNC B3 ;  /* 0x0000000000037941 */ /* 0x000fea0003800000 */
.L_x_6379:
        /* <DEDUP_REMOVED lines=31> */
.L_x_6355:
[----:B------:R-:W0:-:S10]  /*1b530*/  DADD R6, R4, -R4 ;  /* 0x0000000004067229 */ /* 0x000e140000000804 */
[----:B0-----:R-:W-:Y:S01]  /*1b540*/  IMAD.MOV.U32 R48, RZ, RZ, R6 ;  /* 0x000000ffff307224 */ /* 0x001fe200078e0006 */
[----:B------:R-:W-:Y:S01]  /*1b550*/  MOV R49, R7 ;  /* 0x0000000700317202 */ /* 0x000fe20000000f00 */
[----:B------:R-:W-:Y:S05]  /*1b560*/  BRA `(.L_x_6373) ;  /* 0x000005a000007947 */ /* 0x000fea0003800000 */
.L_x_6354:
        /* <DEDUP_REMOVED lines=25> */
[----:B--234-:R-:W-:Y:S05]  /*1b700*/  CALL.REL.NOINC `($_ZN2at6native29vectorized_elementwise_kernelILi4EZZZNS0_15tan_kernel_cudaERNS_18TensorIteratorBaseEENKUlvE_clEvENKUlvE_clEvEUlN3c107complexIdEEE_St5arrayIPcLm2EEEEviT0_T1_$__internal_trig_reduction_slowpathd) ;  /* 0x00002f5000007944 */ /* 0x01cfea0003c00000 */
[----:B------:R-:W-:Y:S01]  /*1b710*/  MOV R58, R10 ;  /* 0x0000000a003a7202 */ /* 0x000fe20000000f00 */
[----:B------:R-:W-:Y:S02]  /*1b720*/  IMAD.MOV.U32 R59, RZ, RZ, R11 ;  /* 0x000000ffff3b7224 */ /* 0x000fe400078e000b */
.L_x_6385:
[----:B------:R-:W-:Y:S05]  /*1b730*/  BSYNC B4 ;  /* 0x0000000000047941 */ /* 0x000fea0003800000 */
.L_x_6384:
        /* <DEDUP_REMOVED lines=27> */
[----:B0-2---:R-:W-:Y:S05]  /*1b8f0*/  CALL.REL.NOINC `($_ZN2at6native29vectorized_elementwise_kernelILi4EZZZNS0_15tan_kernel_cudaERNS_18TensorIteratorBaseEENKUlvE_clEvENKUlvE_clEvEUlN3c107complexIdEEE_St5arrayIPcLm2EEEEviT0_T1_$__internal_trig_reduction_slowpathd) ;  /* 0x00002d6000007944 */ /* 0x005fea0003c00000 */
[----:B------:R-:W-:Y:S02]  /*1b900*/  IMAD.MOV.U32 R7, RZ, RZ, R3 ;  /* 0x000000ffff077224 */ /* 0x000fe400078e0003 */
[----:B------:R-:W-:Y:S02]  /*1b910*/  IMAD.MOV.U32 R52, RZ, RZ, R10 ;  /* 0x000000ffff347224 */ /* 0x000fe400078e000a */
[----:B------:R-:W-:Y:S02]  /*1b920*/  IMAD.MOV.U32 R53, RZ, RZ, R11 ;  /* 0x000000ffff357224 */ /* 0x000fe400078e000b */
.L_x_6387:
[----:B------:R-:W-:Y:S05]  /*1b930*/  BSYNC B4 ;  /* 0x0000000000047941 */ /* 0x000fea0003800000 */
.L_x_6386:
        /* <DEDUP_REMOVED lines=24> */
.L_x_6383:
[----:B------:R-:W-:Y:S05]  /*1bac0*/  BSYNC B3 ;  /* 0x0000000000037941 */ /* 0x000fea0003800000 */
.L_x_6382:
[----:B------:R-:W-:Y:S01]  /*1bad0*/  IMAD.MOV.U32 R7, RZ, RZ, R6 ;  /* 0x000000ffff077224 */ /* 0x000fe200078e0006 */
[----:B-1----:R-:W-:Y:S01]  /*1bae0*/  LOP3.LUT R49, RZ, 0x80000000, R5, 0xb8, !PT ;  /* 0x80000000ff317812 */ /* 0x002fe200078eb805 */
[----:B------:R-:W-:Y:S02]  /*1baf0*/  IMAD.MOV.U32 R6, RZ, RZ, R44 ;  /* 0x000000ffff067224 */ /* 0x000fe400078e002c */
[----:B------:R-:W-:Y:S02]  /*1bb00*/  IMAD.MOV.U32 R48, RZ, RZ, RZ ;  /* 0x000000ffff307224 */ /* 0x000fe400078e00ff */
.L_x_6373:
[----:B------:R-:W-:Y:S05]  /*1bb10*/  BSYNC B1 ;  /* 0x0000000000017941 */ /* 0x000fea0003800000 */
.L_x_6353:
[----:B------:R0:W4:-:S06]  /*1bb20*/  DADD R50, -RZ, -R6 ;  /* 0x00000000ff327229 */ /* 0x00010c0000000906 */
.L_x_6352:
[----:B------:R-:W-:Y:S05]  /*1bb30*/  BSYNC B2 ;  /* 0x0000000000027941 */ /* 0x000fea0003800000 */
.L_x_6351:
        /* <DEDUP_REMOVED lines=33> */
.L_x_6395:
[----:B------:R0:W4:Y:S01]  /*1bd50*/  DMUL R10, RZ, R36 ;  /* 0x00000024ff0a7228 */ /* 0x0001220000000000 */
[----:B------:R-:W-:-:S05]  /*1bd60*/  IMAD.MOV.U32 R3, RZ, RZ, RZ ;  /* 0x000000ffff037224 */ /* 0x000fca00078e00ff */
.L_x_6396:
[----:B------:R-:W-:Y:S05]  /*1bd70*/  BSYNC B3 ;  /* 0x0000000000037941 */ /* 0x000fea0003800000 */
.L_x_6394:
        /* <DEDUP_REMOVED lines=35> */
.L_x_6398:
[----:B------:R-:W-:Y:S05]  /*1bfb0*/  BSYNC B0 ;  /* 0x0000000000007941 */ /* 0x000fea0003800000 */
.L_x_6397:
        /* <DEDUP_REMOVED lines=65> */
[----:B------:R-:W-:Y:S02]  /*1c3d0*/  IMAD.MOV.U32 R11, RZ, RZ, R3 ;  /* 0x000000ffff0b7224 */ /* 0x000fe400078e0003 */
.L_x_6402:
[----:B------:R-:W-:Y:S05]  /*1c3e0*/  BSYNC B4 ;  /* 0x0000000000047941 */ /* 0x000fea0003800000 */
.L_x_6401:
[----:B------:R-:W-:-:S04]  /*1c3f0*/  DADD R10, R36, R10 ;  /* 0x00000000240a7229 */ /* 0x000fc8000000000a */
[----:B------:R-:W0:-:S06]  /*1c400*/  DSETP.GE.AND P0, PT, R38, c[0x2][0xe8], PT ;  /* 0x00803a002600762a */ /* 0x000e0c0003f06000 */
[----:B0-----:R-:W-:Y:S02]  /*1c410*/  FSEL R36, R10, RZ, !P0 ;  /* 0x000000ff0a247208 */ /* 0x001fe40004000000 */
[----:B------:R-:W-:Y:S01]  /*1c420*/  FSEL R37, R11, +QNAN , !P0 ;  /* 0x7ff000000b257808 */ /* 0x000fe20004000000 */
[----:B------:R-:W-:Y:S05]  /*1c430*/  BRA `(.L_x_6403) ;  /* 0x000000b000007947 */ /* 0x000fea0003800000 */
.L_x_6400:
        /* <DEDUP_REMOVED lines=11> */
.L_x_6403:
[----:B------:R-:W-:Y:S05]  /*1c4f0*/  BSYNC B3 ;  /* 0x0000000000037941 */ /* 0x000fea0003800000 */
.L_x_6399:
        /* <DEDUP_REMOVED lines=28> */
[----:B0-23--:R-:W-:Y:S05]  /*1c6c0*/  CALL.REL.NOINC `($__internal_11_$__cuda_sm20_dsqrt_rn_f64_mediumpath_v1) ;  /* 0x00001c4000007944 */ /* 0x00dfea0003c00000 */
[----:B------:R-:W-:-:S04]  /*1c6d0*/  LOP3.LUT R11, R11, R10, RZ, 0x3c, !PT ;  /* 0x0000000a0b0b7212 */ /* 0x000fc800078e3cff */
[----:B------:R-:W-:-:S04]  /*1c6e0*/  LOP3.LUT R10, R11, R10, RZ, 0x3c, !PT ;  /* 0x0000000a0b0a7212 */ /* 0x000fc800078e3cff */
[----:B------:R-:W-:Y:S02]  /*1c6f0*/  LOP3.LUT R11, R11, R10, RZ, 0x3c, !PT ;  /* 0x0000000a0b0b7212 */ /* 0x000fe400078e3cff */
.L_x_6405:
[----:B------:R-:W-:Y:S05]  /*1c700*/  BSYNC B3 ;  /* 0x0000000000037941 */ /* 0x000fea0003800000 */
.L_x_6404:
        /* <DEDUP_REMOVED lines=25> */
[----:B------:R-:W-:Y:S01]  /*1c8a0*/  MOV R4, R10 ;  /* 0x0000000a00047202 */ /* 0x000fe20000000f00 */
[----:B------:R-:W-:Y:S02]  /*1c8b0*/  IMAD.MOV.U32 R5, RZ, RZ, R3 ;  /* 0x000000ffff057224 */ /* 0x000fe400078e0003 */
.L_x_6407:
[----:B------:R-:W-:Y:S05]  /*1c8c0*/  BSYNC B3 ;  /* 0x0000000000037941 */ /* 0x000fea0003800000 */
.L_x_6406:
        /* <DEDUP_REMOVED lines=22> */
.L_x_6409:
[----:B------:R-:W-:Y:S05]  /*1ca30*/  BSYNC B3 ;  /* 0x0000000000037941 */ /* 0x000fea0003800000 */
.L_x_6408:
[----:B------:R-:W-:Y:S02]  /*1ca40*/  IMAD.MOV.U32 R44, RZ, RZ, R10 ;  /* 0x000000ffff2c7224 */ /* 0x000fe400078e000a */
[----:B------:R-:W-:Y:S01]  /*1ca50*/  IMAD.MOV.U32 R45, RZ, RZ, R11 ;  /* 0x000000ffff2d7224 */ /* 0x000fe200078e000b */
[----:B------:R-:W-:Y:S05]  /*1ca60*/  BRA `(.L_x_6410) ;  /* 0x00000e3000007947 */ /* 0x000fea0003800000 */
.L_x_6393:
        /* <DEDUP_REMOVED lines=39> */
.L_x_6412:
[----:B------:R-:W-:Y:S05]  /*1cce0*/  BSYNC B0 ;  /* 0x0000000000007941 */ /* 0x000fea0003800000 */
.L_x_6411:
        /* <DEDUP_REMOVED lines=14> */
[----:B------:R-:W-:Y:S02]  /*1cdd0*/  IMAD.MOV.U32 R38, RZ, RZ, R10 ;  /* 0x000000ffff267224 */ /* 0x000fe400078e000a */
[----:B------:R-:W-:Y:S01]  /*1cde0*/  IMAD.MOV.U32 R39, RZ, RZ, R11 ;  /* 0x000000ffff277224 */ /* 0x000fe200078e000b */
[----:B------:R-:W-:Y:S05]  /*1cdf0*/  BRA `(.L_x_6415) ;  /* 0x0000002000007947 */ /* 0x000fea0003800000 */
.L_x_6414:
[----:B------:R0:W4:Y:S01]  /*1ce00*/  DMUL R38, RZ, R36 ;  /* 0x00000024ff267228 */ /* 0x0001220000000000 */
[----:B------:R-:W-:-:S05]  /*1ce10*/  MOV R3, RZ ;  /* 0x000000ff00037202 */ /* 0x000fca0000000f00 */
.L_x_6415:
[----:B------:R-:W-:Y:S05]  /*1ce20*/  BSYNC B3 ;  /* 0x0000000000037941 */ /* 0x000fea0003800000 */
.L_x_6413:
        /* <DEDUP_REMOVED lines=35> */
[----:B012-4-:R-:W-:Y:S05]  /*1d060*/  CALL.REL.NOINC `($_ZN2at6native29vectorized_elementwise_kernelILi4EZZZNS0_15tan_kernel_cudaERNS_18TensorIteratorBaseEENKUlvE_clEvENKUlvE_clEvEUlN3c107complexIdEEE_St5arrayIPcLm2EEEEviT0_T1_$__internal_trig_reduction_slowpathd) ;  /* 0x000015f000007944 */ /* 0x017fea0003c00000 */
[----:B------:R-:W-:Y:S02]  /*1d070*/  IMAD.MOV.U32 R46, RZ, RZ, R10 ;  /* 0x000000ffff2e7224 */ /* 0x000fe400078e000a */
[----:B------:R-:W-:Y:S01]  /*1d080*/  IMAD.MOV.U32 R47, RZ, RZ, R11 ;  /* 0x000000ffff2f7224 */ /* 0x000fe200078e000b */
[----:B------:R-:W-:Y:S05]  /*1d090*/  BRA `(.L_x_6418) ;  /* 0x0000002000007947 */ /* 0x000fea0003800000 */
.L_x_6417:
[----:B------:R3:W4:Y:S01]  /*1d0a0*/  DMUL R46, RZ, R36 ;  /* 0x00000024ff2e7228 */ /* 0x0007220000000000 */
[----:B------:R-:W-:-:S05]  /*1d0b0*/  IMAD.MOV.U32 R3, RZ, RZ, RZ ;  /* 0x000000ffff037224 */ /* 0x000fca00078e00ff */
.L_x_6418:
[----:B------:R-:W-:Y:S05]  /*1d0c0*/  BSYNC B3 ;  /* 0x0000000000037941 */ /* 0x000fea0003800000 */
.L_x_6416:
        /* <DEDUP_REMOVED lines=31> */
.L_x_6392:
[----:B------:R-:W0:-:S10]  /*1d2c0*/  DADD R4, R36, -R36 ;  /* 0x0000000024047229 */ /* 0x000e140000000824 */
[----:B0-----:R-:W-:Y:S02]  /*1d2d0*/  IMAD.MOV.U32 R44, RZ, RZ, R4 ;  /* 0x000000ffff2c7224 */ /* 0x001fe400078e0004 */
[----:B------:R-:W-:Y:S01]  /*1d2e0*/  IMAD.MOV.U32 R45, RZ, RZ, R5 ;  /* 0x000000ffff2d7224 */ /* 0x000fe200078e0005 */
[----:B------:R-:W-:Y:S05]  /*1d2f0*/  BRA `(.L_x_6410) ;  /* 0x000005a000007947 */ /* 0x000fea0003800000 */
.L_x_6391:
        /* <DEDUP_REMOVED lines=26> */
[----:B------:R-:W-:Y:S01]  /*1d4a0*/  IMAD.MOV.U32 R52, RZ, RZ, R10 ;  /* 0x000000ffff347224 */ /* 0x000fe200078e000a */
[----:B------:R-:W-:Y:S02]  /*1d4b0*/  MOV R53, R11 ;  /* 0x0000000b00357202 */ /* 0x000fe40000000f00 */
.L_x_6422:
[----:B------:R-:W-:Y:S05]  /*1d4c0*/  BSYNC B4 ;  /* 0x0000000000047941 */ /* 0x000fea0003800000 */
.L_x_6421:
        /* <DEDUP_REMOVED lines=27> */
[----:B0-2---:R-:W-:Y:S05]  /*1d680*/  CALL.REL.NOINC `($_ZN2at6native29vectorized_elementwise_kernelILi4EZZZNS0_15tan_kernel_cudaERNS_18TensorIteratorBaseEENKUlvE_clEvENKUlvE_clEvEUlN3c107complexIdEEE_St5arrayIPcLm2EEEEviT0_T1_$__internal_trig_reduction_slowpathd) ;  /* 0x00000fd000007944 */ /* 0x005fea0003c00000 */
[----:B------:R-:W-:Y:S02]  /*1d690*/  IMAD.MOV.U32 R5, RZ, RZ, R3 ;  /* 0x000000ffff057224 */ /* 0x000fe400078e0003 */
[----:B------:R-:W-:Y:S02]  /*1d6a0*/  IMAD.MOV.U32 R6, RZ, RZ, R10 ;  /* 0x000000ffff067224 */ /* 0x000fe400078e000a */
[----:B------:R-:W-:Y:S02]  /*1d6b0*/  IMAD.MOV.U32 R7, RZ, RZ, R11 ;  /* 0x000000ffff077224 */ /* 0x000fe400078e000b */
.L_x_6424:
[----:B------:R-:W-:Y:S05]  /*1d6c0*/  BSYNC B4 ;  /* 0x0000000000047941 */ /* 0x000fea0003800000 */
.L_x_6423:
        /* <DEDUP_REMOVED lines=24> */
.L_x_6420:
[----:B------:R-:W-:Y:S05]  /*1d850*/  BSYNC B3 ;  /* 0x0000000000037941 */ /* 0x000fea0003800000 */
.L_x_6419:
[----:B------:R-:W-:Y:S01]  /*1d860*/  IMAD.MOV.U32 R5, RZ, RZ, R4 ;  /* 0x000000ffff057224 */ /* 0x000fe200078e0004 */
[----:B-1----:R-:W-:Y:S01]  /*1d870*/  LOP3.LUT R45, RZ, 0x80000000, R37, 0xb8, !PT ;  /* 0x80000000ff2d7812 */ /* 0x002fe200078eb825 */
[----:B------:R-:W-:Y:S02]  /*1d880*/  IMAD.MOV.U32 R4, RZ, RZ, R38 ;  /* 0x000000ffff047224 */ /* 0x000fe400078e0026 */
[----:B------:R-:W-:Y:S02]  /*1d890*/  IMAD.MOV.U32 R44, RZ, RZ, RZ ;  /* 0x000000ffff2c7224 */ /* 0x000fe400078e00ff */
.L_x_6410:
[----:B------:R-:W-:Y:S05]  /*1d8a0*/  BSYNC B1 ;  /* 0x0000000000017941 */ /* 0x000fea0003800000 */
.L_x_6390:
[----:B------:R0:W4:-:S06]  /*1d8b0*/  DADD R46, -RZ, -R4 ;  /* 0x00000000ff2e7229 */ /* 0x00010c0000000904 */
.L_x_6389:
[----:B------:R-:W-:Y:S05]  /*1d8c0*/  BSYNC B2 ;  /* 0x0000000000027941 */ /* 0x000fea0003800000 */
.L_x_6388:
        /* <DEDUP_REMOVED lines=23> */
.L_x_6427:
[----:B------:R-:W-:-:S13]  /*1da40*/  ISETP.GE.AND P0, PT, R3, R2, PT ;  /* 0x000000020300720c */ /* 0x000fda0003f06270 */
[----:B------:R-:W-:Y:S05]  /*1da50*/  @P0 BRA `(.L_x_6429) ;  /* 0x000000c000000947 */ /* 0x000fea0003800000 */
[----:B0-----:R-:W-:Y:S01]  /*1da60*/  HFMA2.MMA R5, -RZ, RZ, 0, 9.5367431640625e-07 ;  /* 0x00000010ff057435 */ /* 0x001fe200000001ff */
[----:B------:R-:W-:Y:S01]  /*1da70*/  IMAD.IADD R4, R0, 0x1, R3 ;  /* 0x0000000100047824 */ /* 0x000fe200078e0203 */
[----:B------:R-:W-:-:S08]  /*1da80*/  IADD3 R3, R3, 0x80, RZ ;  /* 0x0000008003037810 */ /* 0x000fd00007ffe0ff */
[----:B------:R-:W-:-:S05]  /*1da90*/  IMAD.WIDE.U32 R4, R4, R5, c[0x0][0x168] ;  /* 0x00005a0004047625 */ /* 0x000fca00078e0005 */
[----:B-1--4-:R0:W-:Y:S02]  /*1daa0*/  STG.E.128 [R4.64], R20 ;  /* 0x0000001404007986 */ /* 0x0121e4000c101d06 */
.L_x_6428:
[----:B------:R-:W-:-:S13]  /*1dab0*/  ISETP.GE.AND P0, PT, R3, R2, PT ;  /* 0x000000020300720c */ /* 0x000fda0003f06270 */
[----:B------:R-:W-:Y:S05]  /*1dac0*/  @P0 BRA `(.L_x_6430) ;  /* 0x000000d000000947 */ /* 0x000fea0003800000 */
[----:B0-----:R-:W-:Y:S01]  /*1dad0*/  IMAD.IADD R4, R0, 0x1, R3 ;  /* 0x0000000100047824 */ /* 0x001fe200078e0203 */
[----:B------:R-:W-:Y:S01]  /*1dae0*/  IADD3 R3, R3, 0x80, RZ ;  /* 0x0000008003037810 */ /* 0x000fe20007ffe0ff */
[----:B------:R-:W-:-:S04]  /*1daf0*/  IMAD.MOV.U32 R5, RZ, RZ, 0x10 ;  /* 0x00000010ff057424 */ /* 0x000fc800078e00ff */
[----:B------:R-:W-:-:S05]  /*1db00*/  IMAD.WIDE.U32 R4, R4, R5, c[0x0][0x168] ;  /* 0x00005a0004047625 */ /* 0x000fca00078e0005 */
[----:B-1--4-:R0:W-:Y:S02]  /*1db10*/  STG.E.128 [R4.64], R16 ;  /* 0x0000001004007986 */ /* 0x0121e4000c101d06 */
.L_x_6429:
        /* <DEDUP_REMOVED lines=8> */
.L_x_6430:
[----:B------:R-:W-:Y:S05]  /*1dba0*/  BSYNC B1 ;  /* 0x0000000000017941 */ /* 0x000fea0003800000 */
.L_x_6426:
[----:B------:R-:W-:-:S13]  /*1dbb0*/  ISETP.GE.AND P0, PT, R3, R2, PT ;  /* 0x000000020300720c */ /* 0x000fda0003f06270 */
[----:B0-----:R-:W-:Y:S01]  /*1dbc0*/  @!P0 MOV R5, 0x10 ;  /* 0x0000001000058802 */ /* 0x001fe20000000f00 */
[----:B------:R-:W-:Y:S01]  /*1dbd0*/  @!P0 IMAD.IADD R4, R0, 0x1, R3 ;  /* 0x0000000100048824 */ /* 0x000fe200078e0203 */
[----:B------:R-:W-:-:S03]  /*1dbe0*/  @!P0 IADD3 R3, R3, 0x80, RZ ;  /* 0x0000008003038810 */ /* 0x000fc60007ffe0ff */
[----:B------:R-:W-:-:S05]  /*1dbf0*/  @!P0 IMAD.WIDE.U32 R4, R4, R5, c[0x0][0x168] ;  /* 0x00005a0004048625 */ /* 0x000fca00078e0005 */
[----:B-1--4-:R0:W-:Y:S02]  /*1dc00*/  @!P0 STG.E.128 [R4.64], R48 ;  /* 0x0000003004008986 */ /* 0x0121e4000c101d06 */
.L_x_6431:
[----:B------:R-:W-:Y:S05]  /*1dc10*/  BSYNC B0 ;  /* 0x0000000000007941 */ /* 0x000fea0003800000 */
.L_x_6425:
        /* <DEDUP_REMOVED lines=8> */
        .weak           $__internal_10_$__cuda_sm20_div_rn_f64_full
        .type           $__internal_10_$__cuda_sm20_div_rn_f64_full,@function
        .size           $__internal_10_$__cuda_sm20_div_rn_f64_full,($__internal_11_$__cuda_sm20_dsqrt_rn_f64_mediumpath_v1 - $__internal_10_$__cuda_sm20_div_rn_f64_full)
$__internal_10_$__cuda_sm20_div_rn_f64_full:
        /* <DEDUP_REMOVED lines=73> */
.L_x_6433:
        /* <DEDUP_REMOVED lines=17> */
.L_x_6436:
[----:B------:R-:W-:Y:S01]  /*1e240*/  LOP3.LUT R3, R59, 0x80000, RZ, 0xfc, !PT ;  /* 0x000800003b037812 */ /* 0x000fe200078efcff */
[----:B------:R-:W-:-:S04]  /*1e250*/  IMAD.MOV.U32 R76, RZ, RZ, R58 ;  /* 0x000000ffff4c7224 */ /* 0x000fc800078e003a */
[----:B------:R-:W-:Y:S01]  /*1e260*/  IMAD.MOV.U32 R77, RZ, RZ, R3 ;  /* 0x000000ffff4d7224 */ /* 0x000fe200078e0003 */
[----:B------:R-:W-:Y:S05]  /*1e270*/  BRA `(.L_x_6434) ;  /* 0x0000003000007947 */ /* 0x000fea0003800000 */
.L_x_6435:
[----:B------:R-:W-:Y:S01]  /*1e280*/  LOP3.LUT R3, R63, 0x80000, RZ, 0xfc, !PT ;  /* 0x000800003f037812 */ /* 0x000fe200078efcff */
[----:B------:R-:W-:-:S03]  /*1e290*/  IMAD.MOV.U32 R76, RZ, RZ, R62 ;  /* 0x000000ffff4c7224 */ /* 0x000fc600078e003e */
[----:B------:R-:W-:Y:S02]  /*1e2a0*/  MOV R77, R3 ;  /* 0x00000003004d7202 */ /* 0x000fe40000000f00 */
.L_x_6434:
[----:B------:R-:W-:Y:S05]  /*1e2b0*/  BSYNC B0 ;  /* 0x0000000000007941 */ /* 0x000fea0003800000 */
.L_x_6432:
[----:B------:R-:W-:Y:S02]  /*1e2c0*/  IMAD.MOV.U32 R42, RZ, RZ, R11 ;  /* 0x000000ffff2a7224 */ /* 0x000fe400078e000b */
[----:B------:R-:W-:Y:S02]  /*1e2d0*/  IMAD.MOV.U32 R43, RZ, RZ, 0x0 ;  /* 0x00000000ff2b7424 */ /* 0x000fe400078e00ff */
[----:B------:R-:W-:Y:S02]  /*1e2e0*/  IMAD.MOV.U32 R10, RZ, RZ, R76 ;  /* 0x000000ffff0a7224 */ /* 0x000fe400078e004c */
[----:B------:R-:W-:Y:S01]  /*1e2f0*/  IMAD.MOV.U32 R3, RZ, RZ, R77 ;  /* 0x000000ffff037224 */ /* 0x000fe200078e004d */
[----:B------:R-:W-:Y:S06]  /*1e300*/  RET.REL.NODEC R42 `(_ZN2at6native29vectorized_elementwise_kernelILi4EZZZNS0_15tan_kernel_cudaERNS_18TensorIteratorBaseEENKUlvE_clEvENKUlvE_clEvEUlN3c107complexIdEEE_St5arrayIPcLm2EEEEviT0_T1_) ;  /* 0xfffe1cf02a007950 */ /* 0x000fec0003c3ffff */
        .weak           $__internal_11_$__cuda_sm20_dsqrt_rn_f64_mediumpath_v1
        .type           $__internal_11_$__cuda_sm20_dsqrt_rn_f64_mediumpath_v1,@function
        .size           $__internal_11_$__cuda_sm20_dsqrt_rn_f64_mediumpath_v1,($_ZN2at6native29vectorized_elementwise_kernelILi4EZZZNS0_15tan_kernel_cudaERNS_18TensorIteratorBaseEENKUlvE_clEvENKUlvE_clEvEUlN3c107complexIdEEE_St5arrayIPcLm2EEEEviT0_T1_$__internal_trig_reduction_slowpathd - $__internal_11_$__cuda_sm20_dsqrt_rn_f64_mediumpath_v1)
$__internal_11_$__cuda_sm20_dsqrt_rn_f64_mediumpath_v1:
        /* <DEDUP_REMOVED lines=21> */
.L_x_6438:
        /* <DEDUP_REMOVED lines=25> */
.L_x_6440:
[----:B------:R0:W1:-:S06]  /*1e5f0*/  DADD R42, R60, R60 ;  /* 0x000000003c2a7229 */ /* 0x00004c000000003c */
.L_x_6439:
[----:B------:R-:W-:Y:S05]  /*1e600*/  BSYNC B0 ;  /* 0x0000000000007941 */ /* 0x000fea0003800000 */
.L_x_6437:
[----:B-1----:R-:W-:Y:S02]  /*1e610*/  IMAD.MOV.U32 R11, RZ, RZ, R42 ;  /* 0x000000ffff0b7224 */ /* 0x002fe400078e002a */
[----:B------:R-:W-:Y:S02]  /*1e620*/  IMAD.MOV.U32 R10, RZ, RZ, R43 ;  /* 0x000000ffff0a7224 */ /* 0x000fe400078e002b */
[----:B------:R-:W-:Y:S02]  /*1e630*/  IMAD.MOV.U32 R42, RZ, RZ, R3 ;  /* 0x000000ffff2a7224 */ /* 0x000fe400078e0003 */
[----:B------:R-:W-:-:S04]  /*1e640*/  IMAD.MOV.U32 R43, RZ, RZ, 0x0 ;  /* 0x00000000ff2b7424 */ /* 0x000fc800078e00ff */
[----:B------:R-:W-:Y:S05]  /*1e650*/  RET.REL.NODEC R42 `(_ZN2at6native29vectorized_elementwise_kernelILi4EZZZNS0_15tan_kernel_cudaERNS_18TensorIteratorBaseEENKUlvE_clEvENKUlvE_clEvEUlN3c107complexIdEEE_St5arrayIPcLm2EEEEviT0_T1_) ;  /* 0xfffe19a02a007950 */ /* 0x000fea0003c3ffff */
        .type           $_ZN2at6native29vectorized_elementwise_kernelILi4EZZZNS0_15tan_kernel_cudaERNS_18TensorIteratorBaseEENKUlvE_clEvENKUlvE_clEvEUlN3c107complexIdEEE_St5arrayIPcLm2EEEEviT0_T1_$__internal_trig_reduction_slowpathd,@function
        .size           $_ZN2at6native29vectorized_elementwise_kernelILi4EZZZNS0_15tan_kernel_cudaERNS_18TensorIteratorBaseEENKUlvE_clEvENKUlvE_clEvEUlN3c107complexIdEEE_St5arrayIPcLm2EEEEviT0_T1_$__internal_trig_reduction_slowpathd,(.L_x_6470 - $_ZN2at6native29vectorized_elementwise_kernelILi4EZZZNS0_15tan_kernel_cudaERNS_18TensorIteratorBaseEENKUlvE_clEvENKUlvE_clEvEUlN3c107complexIdEEE_St5arrayIPcLm2EEEEviT0_T1_$__internal_trig_reduction_slowpathd)
$_ZN2at6native29vectorized_elementwise_kernelILi4EZZZNS0_15tan_kernel_cudaERNS_18TensorIteratorBaseEENKUlvE_clEvENKUlvE_clEvEUlN3c107complexIdEEE_St5arrayIPcLm2EEEEviT0_T1_$__internal_trig_reduction_slowpathd:
        /* <DEDUP_REMOVED lines=30> */
.L_x_6444:
        /* <DEDUP_REMOVED lines=28> */
.L_x_6443:
[----:B------:R-:W-:Y:S05]  /*1ea00*/  BSYNC B0 ;  /* 0x0000000000007941 */ /* 0x000fea0003800000 */
.L_x_6442:
        /* <DEDUP_REMOVED lines=90> */
.L_x_6441:
[----:B------:R-:W-:Y:S02]  /*1efb0*/  IMAD.MOV.U32 R57, RZ, RZ, 0x0 ;  /* 0x00000000ff397424 */ /* 0x000fe400078e00ff */
[----:B------:R-:W-:Y:S02]  /*1efc0*/  IMAD.MOV.U32 R11, RZ, RZ, R42 ;  /* 0x000000ffff0b7224 */ /* 0x000fe400078e002a */
[----:B------:R-:W-:Y:S05]  /*1efd0*/  RET.REL.NODEC R56 `(_ZN2at6native29vectorized_elementwise_kernelILi4EZZZNS0_15tan_kernel_cudaERNS_18TensorIteratorBaseEENKUlvE_clEvENKUlvE_clEvEUlN3c107complexIdEEE_St5arrayIPcLm2EEEEviT0_T1_) ;  /* 0xfffe102038007950 */ /* 0x000fea0003c3ffff */
.L_x_6445:
        /* <DEDUP_REMOVED lines=10> */
.L_x_6470:


//--------------------- .text._ZN2at6native29vectorized_elementwise_kernelILi8EZZZNS0_15tan_kernel_cudaERNS_18TensorIteratorBaseEENKUlvE_clEvENKUlvE_clEvEUlN3c107complexIdEEE_St5arrayIPcLm2EEEEviT0_T1_ --------------------------
	.section	.text._ZN2at6native29vectorized_elementwise_kernelILi8EZZZNS0_15tan_kernel_cudaERNS_18TensorIteratorBaseEENKUlvE_clEvENKUlvE_clEvEUlN3c107complexIdEEE_St5arrayIPcLm2EEEEviT0_T1_,"ax",@progbits
	.sectioninfo	@"SHI_REGISTERS=4"
	.align	128
        .global         _ZN2at6native29vectorized_elementwise_kernelILi8EZZZNS0_15tan_kernel_cudaERNS_18TensorIteratorBaseEENKUlvE_clEvENKUlvE_clEvEUlN3c107complexIdEEE_St5arrayIPcLm2EEEEviT0_T1_
        .type           _ZN2at6native29vectorized_elementwise_kernelILi8EZZZNS0_15tan_kernel_cudaERNS_18TensorIteratorBaseEENKUlvE_clEvENKUlvE_clEvEUlN3c107complexIdEEE_St5arrayIPcLm2EEEEviT0_T1_,@function
        .size           _ZN2at6native29vectorized_elementwise_kernelILi8EZZZNS0_15tan_kernel_cudaERNS_18TensorIteratorBaseEENKUlvE_clEvENKUlvE_clEvEUlN3c107complexIdEEE_St5arrayIPcLm2EEEEviT0_T1_,(.L_x_6519 - _ZN2at6native29vectorized_elementwise_kernelILi8EZZZNS0_15tan_kernel_cudaERNS_18TensorIteratorBaseEENKUlvE_clEvENKUlvE_clEvEUlN3c107complexIdEEE_St5arrayIPcLm2EEEEviT0_T1_)
        .other          _ZN2at6native29vectorized_elementwise_kernelILi8EZZZNS0_15tan_kernel_cudaERNS_18TensorIteratorBaseEENKUlvE_clEvENKUlvE_clEvEUlN3c107complexIdEEE_St5arrayIPcLm2EEEEviT0_T1_,@"STO_CUDA_ENTRY STV_DEFAULT"
_ZN2at6native29vectorized_elementwise_kernelILi8EZZZNS0_15tan_kernel_cudaERNS_18TensorIteratorBaseEENKUlvE_clEvENKUlvE_clEvEUlN3c107complexIdEEE_St5arrayIPcLm2EEEEviT0_T1_:
.text._ZN2at6native29vectorized_elementwise_kernelILi8EZZZNS0_15tan_kernel_cudaERNS_18TensorIteratorBaseEENKUlvE_clEvENKUlvE_clEvEUlN3c107complexIdEEE_St5arrayIPcLm2EEEEviT0_T1_:
[----:B------:R-:W-:Y:S02]  /*0000*/  MOV R1, c[0x0][0x28] ;  /* 0x00000a0000017a02 */ /* 0x000fe40000000f00 */
[----:B------:R-:W-:Y:S05]  /*0010*/  EXIT ;  /* 0x000000000000794d */ /* 0x000fea0003800000 */
.L_x_6446:
        /* <DEDUP_REMOVED lines=14> */
.L_x_6519:


//--------------------- .nv.global.init           --------------------------
	.section	.nv.global.init,"aw",@progbits
	.align	16
.nv.global.init:
	.type		__cudart_sin_cos_coeffs,@object
	.size		__cudart_sin_cos_coeffs,(__cudart_i2opi_d - __cudart_sin_cos_coeffs)
__cudart_sin_cos_coeffs:
        /* <DEDUP_REMOVED lines=8> */
	.type		__cudart_i2opi_d,@object
	.size		__cudart_i2opi_d,($str$6 - __cudart_i2opi_d)
__cudart_i2opi_d:
        /* <DEDUP_REMOVED lines=9> */
	.type		$str$6,@object
	.size		$str$6,(__unnamed_1 - $str$6)
$str$6:
        /*0110*/ 	.byte	0x66, 0x61, 0x6c, 0x73, 0x65, 0x00
	.type		__unnamed_1,@object
	.size		__unnamed_1,(__unnamed_9 - __unnamed_1)
__unnamed_1:
        /*0116*/ 	.byte	0x66, 0x65, 0x74, 0x63, 0x68, 0x5f, 0x61, 0x6e, 0x64, 0x5f, 0x63, 0x61, 0x73, 0x74, 0x00
	.type		__unnamed_9,@object
	.size		__unnamed_9,(__unnamed_13 - __unnamed_9)
__unnamed_9:
        /*0125*/ 	.byte	0x66, 0x65, 0x74, 0x63, 0x68, 0x5f, 0x61, 0x6e, 0x64, 0x5f, 0x63, 0x61, 0x73, 0x74, 0x00
	.type		__unnamed_13,@object
	.size		__unnamed_13,(__unnamed_5 - __unnamed_13)
__unnamed_13:
        /*0134*/ 	.byte	0x66, 0x65, 0x74, 0x63, 0x68, 0x5f, 0x61, 0x6e, 0x64, 0x5f, 0x63, 0x61, 0x73, 0x74, 0x00
	.type		__unnamed_5,@object
	.size		__unnamed_5,(__unnamed_11 - __unnamed_5)
__unnamed_5:
        /*0143*/ 	.byte	0x66, 0x65, 0x74, 0x63, 0x68, 0x5f, 0x61, 0x6e, 0x64, 0x5f, 0x63, 0x61, 0x73, 0x74, 0x00
	.type		__unnamed_11,@object
	.size		__unnamed_11,(__unnamed_3 - __unnamed_11)
__unnamed_11:
        /*0152*/ 	.byte	0x66, 0x65, 0x74, 0x63, 0x68, 0x5f, 0x61, 0x6e, 0x64, 0x5f, 0x63, 0x61, 0x73, 0x74, 0x00
	.type		__unnamed_3,@object
	.size		__unnamed_3,(__unnamed_7 - __unnamed_3)
__unnamed_3:
        /*0161*/ 	.byte	0x66, 0x65, 0x74, 0x63, 0x68, 0x5f, 0x61, 0x6e, 0x64, 0x5f, 0x63, 0x61, 0x73, 0x74, 0x00
	.type		__unnamed_7,@object
	.size		__unnamed_7,(__unnamed_2 - __unnamed_7)
__unnamed_7:
        /*0170*/ 	.byte	0x66, 0x65, 0x74, 0x63, 0x68, 0x5f, 0x61, 0x6e, 0x64, 0x5f, 0x63, 0x61, 0x73, 0x74, 0x00
	.type		__unnamed_2,@object
	.size		__unnamed_2,(__unnamed_10 - __unnamed_2)
__unnamed_2:
        /*017f*/ 	.byte	0x63, 0x61, 0x73, 0x74, 0x5f, 0x61, 0x6e, 0x64, 0x5f, 0x73, 0x74, 0x6f, 0x72, 0x65, 0x00
	.type		__unnamed_10,@object
	.size		__unnamed_10,(__unnamed_14 - __unnamed_10)
__unnamed_10:
        /*018e*/ 	.byte	0x63, 0x61, 0x73, 0x74, 0x5f, 0x61, 0x6e, 0x64, 0x5f, 0x73, 0x74, 0x6f, 0x72, 0x65, 0x00
	.type		__unnamed_14,@object
	.size		__unnamed_14,(__unnamed_6 - __unnamed_14)
__unnamed_14:
        /*019d*/ 	.byte	0x63, 0x61, 0x73, 0x74, 0x5f, 0x61, 0x6e, 0x64, 0x5f, 0x73, 0x74, 0x6f, 0x72, 0x65, 0x00
	.type		__unnamed_6,@object
	.size		__unnamed_6,(__unnamed_12 - __unnamed_6)
__unnamed_6:
        /*01ac*/ 	.byte	0x63, 0x61, 0x73, 0x74, 0x5f, 0x61, 0x6e, 0x64, 0x5f, 0x73, 0x74, 0x6f, 0x72, 0x65, 0x00
	.type		__unnamed_12,@object
	.size		__unnamed_12,(__unnamed_4 - __unnamed_12)
__unnamed_12:
        /*01bb*/ 	.byte	0x63, 0x61, 0x73, 0x74, 0x5f, 0x61, 0x6e, 0x64, 0x5f, 0x73, 0x74, 0x6f, 0x72, 0x65, 0x00
	.type		__unnamed_4,@object
	.size		__unnamed_4,(__unnamed_8 - __unnamed_4)
__unnamed_4:
        /*01ca*/ 	.byte	0x63, 0x61, 0x73, 0x74, 0x5f, 0x61, 0x6e, 0x64, 0x5f, 0x73, 0x74, 0x6f, 0x72, 0x65, 0x00
	.type		__unnamed_8,@object
	.size		__unnamed_8,($str$7 - __unnamed_8)
__unnamed_8:
        /*01d9*/ 	.byte	0x63, 0x61, 0x73, 0x74, 0x5f, 0x61, 0x6e, 0x64, 0x5f, 0x73, 0x74, 0x6f, 0x72, 0x65, 0x00
	.type		$str$7,@object
	.size		$str$7,(.L_43 - $str$7)
$str$7:
        /*01e8*/ 	.byte	0x2f, 0x72, 0x6f, 0x6f, 0x74, 0x2f, 0x2e, 0x70, 0x79, 0x65, 0x6e, 0x76, 0x2f, 0x76, 0x65, 0x72
        /*01f8*/ 	.byte	0x73, 0x69, 0x6f, 0x6e, 0x73, 0x2f, 0x33, 0x2e, 0x31, 0x33, 0x2e, 0x31, 0x32, 0x2f, 0x6c, 0x69
        /*0208*/ 	.byte	0x62, 0x2f, 0x70, 0x79, 0x74, 0x68, 0x6f, 0x6e, 0x33, 0x2e, 0x31, 0x33, 0x2f, 0x73, 0x69, 0x74
        /*0218*/ 	.byte	0x65, 0x2d, 0x70, 0x61, 0x63, 0x6b, 0x61, 0x67, 0x65, 0x73, 0x2f, 0x74, 0x6f, 0x72, 0x63, 0x68
        /*0228*/ 	.byte	0x2f, 0x69, 0x6e, 0x63, 0x6c, 0x75, 0x64, 0x65, 0x2f, 0x63, 0x31, 0x30, 0x2f, 0x63, 0x6f, 0x72
        /*0238*/ 	.byte	0x65, 0x2f, 0x44, 0x79, 0x6e, 0x61, 0x6d, 0x69, 0x63, 0x43, 0x61, 0x73, 0x74, 0x2e, 0x68, 0x00
.L_43:


//--------------------- .nv.global                --------------------------
	.section	.nv.global,"aw",@nobits
.nv.global:
	.type		_ZN57_INTERNAL_33593e65_26_UnaryGeometricTanKernel_cu_2b5614204cuda3std3__48in_placeE,@object
	.size		_ZN57_INTERNAL_33593e65_26_UnaryGeometricTanKernel_cu_2b5614204cuda3std3__48in_placeE,(_ZN57_INTERNAL_33593e65_26_UnaryGeometricTanKernel_cu_2b5614204cuda3std6ranges3__45__cpo8distanceE - _ZN57_INTERNAL_33593e65_26_UnaryGeometricTanKernel_cu_2b5614204cuda3std3__48in_placeE)
_ZN57_INTERNAL_33593e65_26_UnaryGeometricTanKernel_cu_2b5614204cuda3std3__48in_placeE:
	.zero		1
	.type		_ZN57_INTERNAL_33593e65_26_UnaryGeometricTanKernel_cu_2b5614204cuda3std6ranges3__45__cpo8distanceE,@object
	.size		_ZN57_INTERNAL_33593e65_26_UnaryGeometricTanKernel_cu_2b5614204cuda3std6ranges3__45__cpo8distanceE,(_ZN57_INTERNAL_33593e65_26_UnaryGeometricTanKernel_cu_2b5614204cuda3std3__45__cpo6cbeginE - _ZN57_INTERNAL_33593e65_26_UnaryGeometricTanKernel_cu_2b5614204cuda3std6ranges3__45__cpo8distanceE)
_ZN57_INTERNAL_33593e65_26_UnaryGeometricTanKernel_cu_2b5614204cuda3std6ranges3__45__cpo8distanceE:
	.zero		1
	.type		_ZN57_INTERNAL_33593e65_26_UnaryGeometricTanKernel_cu_2b5614204cuda3std3__45__cpo6cbeginE,@object
	.size		_ZN57_INTERNAL_33593e65_26_UnaryGeometricTanKernel_cu_2b5614204cuda3std3__45__cpo6cbeginE,(_ZN57_INTERNAL_33593e65_26_UnaryGeometricTanKernel_cu_2b5614204cuda3std6ranges3__45__cpo7advanceE - _ZN57_INTERNAL_33593e65_26_UnaryGeometricTanKernel_cu_2b5614204cuda3std3__45__cpo6cbeginE)
_ZN57_INTERNAL_33593e65_26_UnaryGeometricTanKernel_cu_2b5614204cuda3std3__45__cpo6cbeginE:
	.zero		1
	.type		_ZN57_INTERNAL_33593e65_26_UnaryGeometricTanKernel_cu_2b5614204cuda3std6ranges3__45__cpo7advanceE,@object
	.size		_ZN57_INTERNAL_33593e65_26_UnaryGeometricTanKernel_cu_2b5614204cuda3std6ranges3__45__cpo7advanceE,(_ZN57_INTERNAL_33593e65_26_UnaryGeometricTanKernel_cu_2b5614204cuda3std3__45__cpo7crbeginE - _ZN57_INTERNAL_33593e65_26_UnaryGeometricTanKernel_cu_2b5614204cuda3std6ranges3__45__cpo7advanceE)
_ZN57_INTERNAL_33593e65_26_UnaryGeometricTanKernel_cu_2b5614204cuda3std6ranges3__45__cpo7advanceE:
	.zero		1
	.type		_ZN57_INTERNAL_33593e65_26_UnaryGeometricTanKernel_cu_2b5614204cuda3std3__45__cpo7crbeginE,@object
	.size		_ZN57_INTERNAL_33593e65_26_UnaryGeometricTanKernel_cu_2b5614204cuda3std3__45__cpo7crbeginE,(_ZN57_INTERNAL_33593e65_26_UnaryGeometricTanKernel_cu_2b5614204cuda3std6ranges3__45__cpo4dataE - _ZN57_INTERNAL_33593e65_26_UnaryGeometricTanKernel_cu_2b5614204cuda3std3__45__cpo7crbeginE)
_ZN57_INTERNAL_33593e65_26_UnaryGeometricTanKernel_cu_2b5614204cuda3std3__45__cpo7crbeginE:
	.zero		1
	.type		_ZN57_INTERNAL_33593e65_26_UnaryGeometricTanKernel_cu_2b5614204cuda3std6ranges3__45__cpo4dataE,@object
	.size		_ZN57_INTERNAL_33593e65_26_UnaryGeometricTanKernel_cu_2b5614204cuda3std6ranges3__45__cpo4dataE,(_ZN57_INTERNAL_33593e65_26_UnaryGeometricTanKernel_cu_2b5614204cuda3std6ranges3__45__cpo5beginE - _ZN57_INTERNAL_33593e65_26_UnaryGeometricTanKernel_cu_2b5614204cuda3std6ranges3__45__cpo4dataE)
_ZN57_INTERNAL_33593e65_26_UnaryGeometricTanKernel_cu_2b5614204cuda3std6ranges3__45__cpo4dataE:
	.zero		1
	.type		_ZN57_INTERNAL_33593e65_26_UnaryGeometricTanKernel_cu_2b5614204cuda3std6ranges3__45__cpo5beginE,@object
	.size		_ZN57_INTERNAL_33593e65_26_UnaryGeometricTanKernel_cu_2b5614204cuda3std6ranges3__45__cpo5beginE,(_ZN57_INTERNAL_33593e65_26_UnaryGeometricTanKernel_cu_2b5614204cuda3std3__459_GLOBAL__N__33593e65_26_UnaryGeometricTanKernel_cu_2b5614206ignoreE - _ZN57_INTERNAL_33593e65_26_UnaryGeometricTanKernel_cu_2b5614204cuda3std6ranges3__45__cpo5beginE)
_ZN57_INTERNAL_33593e65_26_UnaryGeometricTanKernel_cu_2b5614204cuda3std6ranges3__45__cpo5beginE:
	.zero		1
	.type		_ZN57_INTERNAL_33593e65_26_UnaryGeometricTanKernel_cu_2b5614204cuda3std3__459_GLOBAL__N__33593e65_26_UnaryGeometricTanKernel_cu_2b5614206ignoreE,@object
	.size		_ZN57_INTERNAL_33593e65_26_UnaryGeometricTanKernel_cu_2b5614204cuda3std3__459_GLOBAL__N__33593e65_26_UnaryGeometricTanKernel_cu_2b5614206ignoreE,(_ZN57_INTERNAL_33593e65_26_UnaryGeometricTanKernel_cu_2b5614204cuda3std6ranges3__45__cpo4sizeE - _ZN57_INTERNAL_33593e65_26_UnaryGeometricTanKernel_cu_2b5614204cuda3std3__459_GLOBAL__N__33593e65_26_UnaryGeometricTanKernel_cu_2b5614206ignoreE)
_ZN57_INTERNAL_33593e65_26_UnaryGeometricTanKernel_cu_2b5614204cuda3std3__459_GLOBAL__N__33593e65_26_UnaryGeometricTanKernel_cu_2b5614206ignoreE:
	.zero		1
	.type		_ZN57_INTERNAL_33593e65_26_UnaryGeometricTanKernel_cu_2b5614204cuda3std6ranges3__45__cpo4sizeE,@object
	.size		_ZN57_INTERNAL_33593e65_26_UnaryGeometricTanKernel_cu_2b5614204cuda3std6ranges3__45__cpo4sizeE,(_ZN57_INTERNAL_33593e65_26_UnaryGeometricTanKernel_cu_2b5614204cuda3std3__45__cpo5beginE - _ZN57_INTERNAL_33593e65_26_UnaryGeometricTanKernel_cu_2b5614204cuda3std6ranges3__45__cpo4sizeE)
_ZN57_INTERNAL_33593e65_26_UnaryGeometricTanKernel_cu_2b5614204cuda3std6ranges3__45__cpo4sizeE:
	.zero		1
	.type		_ZN57_INTERNAL_33593e65_26_UnaryGeometricTanKernel_cu_2b5614204cuda3std3__45__cpo5beginE,@object
	.size		_ZN57_INTERNAL_33593e65_26_UnaryGeometricTanKernel_cu_2b5614204cuda3std3__45__cpo5beginE,(_ZN57_INTERNAL_33593e65_26_UnaryGeometricTanKernel_cu_2b5614204cuda3std6ranges3__45__cpo6cbeginE - _ZN57_INTERNAL_33593e65_26_UnaryGeometricTanKernel_cu_2b5614204cuda3std3__45__cpo5beginE)
_ZN57_INTERNAL_33593e65_26_UnaryGeometricTanKernel_cu_2b5614204cuda3std3__45__cpo5beginE:
	.zero		1
	.type		_ZN57_INTERNAL_33593e65_26_UnaryGeometricTanKernel_cu_2b5614204cuda3std6ranges3__45__cpo6cbeginE,@object
	.size		_ZN57_INTERNAL_33593e65_26_UnaryGeometricTanKernel_cu_2b5614204cuda3std6ranges3__45__cpo6cbeginE,(_ZN57_INTERNAL_33593e65_26_UnaryGeometricTanKernel_cu_2b5614204cuda3std3__45__cpo6rbeginE - _ZN57_INTERNAL_33593e65_26_UnaryGeometricTanKernel_cu_2b5614204cuda3std6ranges3__45__cpo6cbeginE)
_ZN57_INTERNAL_33593e65_26_UnaryGeometricTanKernel_cu_2b5614204cuda3std6ranges3__45__cpo6cbeginE:
	.zero		1
	.type		_ZN57_INTERNAL_33593e65_26_UnaryGeometricTanKernel_cu_2b5614204cuda3std3__45__cpo6rbeginE,@object
	.size		_ZN57_INTERNAL_33593e65_26_UnaryGeometricTanKernel_cu_2b5614204cuda3std3__45__cpo6rbeginE,(_ZN57_INTERNAL_33593e65_26_UnaryGeometricTanKernel_cu_2b5614204cuda3std6ranges3__45__cpo4nextE - _ZN57_INTERNAL_33593e65_26_UnaryGeometricTanKernel_cu_2b5614204cuda3std3__45__cpo6rbeginE)
_ZN57_INTERNAL_33593e65_26_UnaryGeometricTanKernel_cu_2b5614204cuda3std3__45__cpo6rbeginE:
	.zero		1
	.type		_ZN57_INTERNAL_33593e65_26_UnaryGeometricTanKernel_cu_2b5614204cuda3std6ranges3__45__cpo4nextE,@object
	.size		_ZN57_INTERNAL_33593e65_26_UnaryGeometricTanKernel_cu_2b5614204cuda3std6ranges3__45__cpo4nextE,(_ZN57_INTERNAL_33593e65_26_UnaryGeometricTanKernel_cu_2b5614204cuda3std6ranges3__45__cpo4swapE - _ZN57_INTERNAL_33593e65_26_UnaryGeometricTanKernel_cu_2b5614204cuda3std6ranges3__45__cpo4nextE)
_ZN57_INTERNAL_33593e65_26_UnaryGeometricTanKernel_cu_2b5614204cuda3std6ranges3__45__cpo4nextE:
	.zero		1
	.type		_ZN57_INTERNAL_33593e65_26_UnaryGeometricTanKernel_cu_2b5614204cuda3std6ranges3__45__cpo4swapE,@object
	.size		_ZN57_INTERNAL_33593e65_26_UnaryGeometricTanKernel_cu_2b5614204cuda3std6ranges3__45__cpo4swapE,(_ZN57_INTERNAL_33593e65_26_UnaryGeometricTanKernel_cu_2b5614204cuda3std3__420unreachable_sentinelE - _ZN57_INTERNAL_33593e65_26_UnaryGeometricTanKernel_cu_2b5614204cuda3std6ranges3__45__cpo4swapE)
_ZN57_INTERNAL_33593e65_26_UnaryGeometricTanKernel_cu_2b5614204cuda3std6ranges3__45__cpo4swapE:
	.zero		1
	.type		_ZN57_INTERNAL_33593e65_26_UnaryGeometricTanKernel_cu_2b5614204cuda3std3__420unreachable_sentinelE,@object
	.size		_ZN57_INTERNAL_33593e65_26_UnaryGeometricTanKernel_cu_2b5614204cuda3std3__420unreachable_sentinelE,(_ZN57_INTERNAL_33593e65_26_UnaryGeometricTanKernel_cu_2b5614206thrust23THRUST_300001_SM_800_NS6system6detail10sequential3seqE - _ZN57_INTERNAL_33593e65_26_UnaryGeometricTanKernel_cu_2b5614204cuda3std3__420unreachable_sentinelE)
_ZN57_INTERNAL_33593e65_26_UnaryGeometricTanKernel_cu_2b5614204cuda3std3__420unreachable_sentinelE:
	.zero		1
	.type		_ZN57_INTERNAL_33593e65_26_UnaryGeometricTanKernel_cu_2b5614206thrust23THRUST_300001_SM_800_NS6system6detail10sequential3seqE,@object
	.size		_ZN57_INTERNAL_33593e65_26_UnaryGeometricTanKernel_cu_2b5614206thrust23THRUST_300001_SM_800_NS6system6detail10sequential3seqE,(_ZN57_INTERNAL_33593e65_26_UnaryGeometricTanKernel_cu_2b5614204cuda3std3__45__cpo4cendE - _ZN57_INTERNAL_33593e65_26_UnaryGeometricTanKernel_cu_2b5614206thrust23THRUST_300001_SM_800_NS6system6detail10sequential3seqE)
_ZN57_INTERNAL_33593e65_26_UnaryGeometricTanKernel_cu_2b5614206thrust23THRUST_300001_SM_800_NS6system6detail10sequential3seqE:
	.zero		1
	.type		_ZN57_INTERNAL_33593e65_26_UnaryGeometricTanKernel_cu_2b5614204cuda3std3__45__cpo4cendE,@object
	.size		_ZN57_INTERNAL_33593e65_26_UnaryGeometricTanKernel_cu_2b5614204cuda3std3__45__cpo4cendE,(_ZN57_INTERNAL_33593e65_26_UnaryGeometricTanKernel_cu_2b5614204cuda3std6ranges3__45__cpo9iter_swapE - _ZN57_INTERNAL_33593e65_26_UnaryGeometricTanKernel_cu_2b5614204cuda3std3__45__cpo4cendE)
_ZN57_INTERNAL_33593e65_26_UnaryGeometricTanKernel_cu_2b5614204cuda3std3__45__cpo4cendE:
	.zero		1
	.type		_ZN57_INTERNAL_33593e65_26_UnaryGeometricTanKernel_cu_2b5614204cuda3std6ranges3__45__cpo9iter_swapE,@object
	.size		_ZN57_INTERNAL_33593e65_26_UnaryGeometricTanKernel_cu_2b5614204cuda3std6ranges3__45__cpo9iter_swapE,(_ZN57_INTERNAL_33593e65_26_UnaryGeometricTanKernel_cu_2b5614204cuda3std3__45__cpo5crendE - _ZN57_INTERNAL_33593e65_26_UnaryGeometricTanKernel_cu_2b5614204cuda3std6ranges3__45__cpo9iter_swapE)
_ZN57_INTERNAL_33593e65_26_UnaryGeometricTanKernel_cu_2b5614204cuda3std6ranges3__45__cpo9iter_swapE:
	.zero		1
	.type		_ZN57_INTERNAL_33593e65_26_UnaryGeometricTanKernel_cu_2b5614204cuda3std3__45__cpo5crendE,@object
	.size		_ZN57_INTERNAL_33593e65_26_UnaryGeometricTanKernel_cu_2b5614204cuda3std3__45__cpo5crendE,(_ZN57_INTERNAL_33593e65_26_UnaryGeometricTanKernel_cu_2b5614204cuda3std6ranges3__45__cpo5cdataE - _ZN57_INTERNAL_33593e65_26_UnaryGeometricTanKernel_cu_2b5614204cuda3std3__45__cpo5crendE)
_ZN57_INTERNAL_33593e65_26_UnaryGeometricTanKernel_cu_2b5614204cuda3std3__45__cpo5crendE:
	.zero		1
	.type		_ZN57_INTERNAL_33593e65_26_UnaryGeometricTanKernel_cu_2b5614204cuda3std6ranges3__45__cpo5cdataE,@object
	.size		_ZN57_INTERNAL_33593e65_26_UnaryGeometricTanKernel_cu_2b5614204cuda3std6ranges3__45__cpo5cdataE,(_ZN57_INTERNAL_33593e65_26_UnaryGeometricTanKernel_cu_2b5614204cuda3std6ranges3__45__cpo3endE - _ZN57_INTERNAL_33593e65_26_UnaryGeometricTanKernel_cu_2b5614204cuda3std6ranges3__45__cpo5cdataE)
_ZN57_INTERNAL_33593e65_26_UnaryGeometricTanKernel_cu_2b5614204cuda3std6ranges3__45__cpo5cdataE:
	.zero		1
	.type		_ZN57_INTERNAL_33593e65_26_UnaryGeometricTanKernel_cu_2b5614204cuda3std6ranges3__45__cpo3endE,@object
	.size		_ZN57_INTERNAL_33593e65_26_UnaryGeometricTanKernel_cu_2b5614204cuda3std6ranges3__45__cpo3endE,(_ZN57_INTERNAL_33593e65_26_UnaryGeometricTanKernel_cu_2b5614204cuda3std3__419piecewise_constructE - _ZN57_INTERNAL_33593e65_26_UnaryGeometricTanKernel_cu_2b5614204cuda3std6ranges3__45__cpo3endE)
_ZN57_INTERNAL_33593e65_26_UnaryGeometricTanKernel_cu_2b5614204cuda3std6ranges3__45__cpo3endE:
	.zero		1
	.type		_ZN57_INTERNAL_33593e65_26_UnaryGeometricTanKernel_cu_2b5614204cuda3std3__419piecewise_constructE,@object
	.size		_ZN57_INTERNAL_33593e65_26_UnaryGeometricTanKernel_cu_2b5614204cuda3std3__419piecewise_constructE,(_ZN57_INTERNAL_33593e65_26_UnaryGeometricTanKernel_cu_2b5614204cuda3std6ranges3__45__cpo5ssizeE - _ZN57_INTERNAL_33593e65_26_UnaryGeometricTanKernel_cu_2b5614204cuda3std3__419piecewise_constructE)
_ZN57_INTERNAL_33593e65_26_UnaryGeometricTanKernel_cu_2b5614204cuda3std3__419piecewise_constructE:
	.zero		1
	.type		_ZN57_INTERNAL_33593e65_26_UnaryGeometricTanKernel_cu_2b5614204cuda3std6ranges3__45__cpo5ssizeE,@object
	.size		_ZN57_INTERNAL_33593e65_26_UnaryGeometricTanKernel_cu_2b5614204cuda3std6ranges3__45__cpo5ssizeE,(_ZN57_INTERNAL_33593e65_26_UnaryGeometricTanKernel_cu_2b5614204cuda3std3__45__cpo3endE - _ZN57_INTERNAL_33593e65_26_UnaryGeometricTanKernel_cu_2b5614204cuda3std6ranges3__45__cpo5ssizeE)
_ZN57_INTERNAL_33593e65_26_UnaryGeometricTanKernel_cu_2b5614204cuda3std6ranges3__45__cpo5ssizeE:
	.zero		1
	.type		_ZN57_INTERNAL_33593e65_26_UnaryGeometricTanKernel_cu_2b5614204cuda3std3__45__cpo3endE,@object
	.size		_ZN57_INTERNAL_33593e65_26_UnaryGeometricTanKernel_cu_2b5614204cuda3std3__45__cpo3endE,(_ZN57_INTERNAL_33593e65_26_UnaryGeometricTanKernel_cu_2b5614204cuda3std6ranges3__45__cpo4cendE - _ZN57_INTERNAL_33593e65_26_UnaryGeometricTanKernel_cu_2b5614204cuda3std3__45__cpo3endE)
_ZN57_INTERNAL_33593e65_26_UnaryGeometricTanKernel_cu_2b5614204cuda3std3__45__cpo3endE:
	.zero		1
	.type		_ZN57_INTERNAL_33593e65_26_UnaryGeometricTanKernel_cu_2b5614204cuda3std6ranges3__45__cpo4cendE,@object
	.size		_ZN57_INTERNAL_33593e65_26_UnaryGeometricTanKernel_cu_2b5614204cuda3std6ranges3__45__cpo4cendE,(_ZN57_INTERNAL_33593e65_26_UnaryGeometricTanKernel_cu_2b5614204cuda3std3__45__cpo4rendE - _ZN57_INTERNAL_33593e65_26_UnaryGeometricTanKernel_cu_2b5614204cuda3std6ranges3__45__cpo4cendE)
_ZN57_INTERNAL_33593e65_26_UnaryGeometricTanKernel_cu_2b5614204cuda3std6ranges3__45__cpo4cendE:
	.zero		1
	.type		_ZN57_INTERNAL_33593e65_26_UnaryGeometricTanKernel_cu_2b5614204cuda3std3__45__cpo4rendE,@object
	.size		_ZN57_INTERNAL_33593e65_26_UnaryGeometricTanKernel_cu_2b5614204cuda3std3__45__cpo4rendE,(_ZN57_INTERNAL_33593e65_26_UnaryGeometricTanKernel_cu_2b5614204cuda3std6ranges3__45__cpo4prevE - _ZN57_INTERNAL_33593e65_26_UnaryGeometricTanKernel_cu_2b5614204cuda3std3__45__cpo4rendE)
_ZN57_INTERNAL_33593e65_26_UnaryGeometricTanKernel_cu_2b5614204cuda3std3__45__cpo4rendE:
	.zero		1
	.type		_ZN57_INTERNAL_33593e65_26_UnaryGeometricTanKernel_cu_2b5614204cuda3std6ranges3__45__cpo4prevE,@object
	.size		_ZN57_INTERNAL_33593e65_26_UnaryGeometricTanKernel_cu_2b5614204cuda3std6ranges3__45__cpo4prevE,(_ZN57_INTERNAL_33593e65_26_UnaryGeometricTanKernel_cu_2b5614204cuda3std6ranges3__45__cpo9iter_moveE - _ZN57_INTERNAL_33593e65_26_UnaryGeometricTanKernel_cu_2b5614204cuda3std6ranges3__45__cpo4prevE)
_ZN57_INTERNAL_33593e65_26_UnaryGeometricTanKernel_cu_2b5614204cuda3std6ranges3__45__cpo4prevE:
	.zero		1
	.type		_ZN57_INTERNAL_33593e65_26_UnaryGeometricTanKernel_cu_2b5614204cuda3std6ranges3__45__cpo9iter_moveE,@object
	.size		_ZN57_INTERNAL_33593e65_26_UnaryGeometricTanKernel_cu_2b5614204cuda3std6ranges3__45__cpo9iter_moveE,(.L_27 - _ZN57_INTERNAL_33593e65_26_UnaryGeometricTanKernel_cu_2b5614204cuda3std6ranges3__45__cpo9iter_moveE)
_ZN57_INTERNAL_33593e65_26_UnaryGeometricTanKernel_cu_2b5614204cuda3std6ranges3__45__cpo9iter_moveE:
	.zero		1
.L_27:


//--------------------- SYMBOLS --------------------------

	.type		__assertfail,@function
